def matmul_kernel(
    a_ptr,
    b_ptr,
    c_ptr,
    M,
    N,
    K,
    stride_am,
    stride_ak,
    stride_bk,
    stride_bn,
    stride_cm,
    stride_cn,
    BLOCK_M: tl.constexpr,
    BLOCK_N: tl.constexpr,
    BLOCK_K: tl.constexpr,
    GROUP_M: tl.constexpr,
):
    pid = tl.program_id(axis=0)
    num_pid_m = tl.cdiv(M, BLOCK_M)
    num_pid_n = tl.cdiv(N, BLOCK_N)
    num_pid_in_group = GROUP_M * num_pid_n
    group_id = pid // num_pid_in_group
    first_pid_m = group_id * GROUP_M
    group_size_m = min(num_pid_m - first_pid_m, GROUP_M)
    pid_m = first_pid_m + ((pid % num_pid_in_group) % group_size_m)
    pid_n = (pid % num_pid_in_group) // group_size_m

    offs_am = (pid_m * BLOCK_M + tl.arange(0, BLOCK_M)) % M
    offs_bn = (pid_n * BLOCK_N + tl.arange(0, BLOCK_N)) % N
    offs_k = tl.arange(0, BLOCK_K)
    a_ptrs = a_ptr + offs_am[:, None] * stride_am + offs_k[None, :] * stride_ak
    b_ptrs = b_ptr + offs_k[:, None] * stride_bk + offs_bn[None, :] * stride_bn

    acc = tl.zeros((BLOCK_M, BLOCK_N), dtype=tl.float32)
    for kk in range(0, tl.cdiv(K, BLOCK_K)):
        a = tl.load(a_ptrs, mask=offs_k[None, :] < K - kk * BLOCK_K, other=0.0)
        b = tl.load(b_ptrs, mask=offs_k[:, None] < K - kk * BLOCK_K, other=0.0)
        acc = tl.dot(a, b, acc)
        a_ptrs += BLOCK_K * stride_ak
        b_ptrs += BLOCK_K * stride_bk

    c = acc.to(c_ptr.dtype.element_ty)
    offs_cm = pid_m * BLOCK_M + tl.arange(0, BLOCK_M)
    offs_cn = pid_n * BLOCK_N + tl.arange(0, BLOCK_N)
    c_ptrs = c_ptr + offs_cm[:, None] * stride_cm + offs_cn[None, :] * stride_cn
    mask = (offs_cm[:, None] < M) & (offs_cn[None, :] < N)
    tl.store(c_ptrs, c, mask=mask)

# config = {"BLOCK_K": 64, "BLOCK_M": 64, "BLOCK_N": 512, "GROUP_M": 1, "arch": "sm_100", "dtype": "fp32", "num_ctas": 1, "num_stages": 3, "num_warps": 4}
# arch = sm_100


// ===== COMPILED SASS (sm_100a) =====

	.target	sm_100a

	.elftype	@"ET_EXEC"


//--------------------- .note.nv.tkinfo           --------------------------
	.section	.note.nv.tkinfo,"",@"SHT_NOTE"
	.sectionflags	@"SHF_NOTE_NV_TKINFO"
	.tkinfo
        /*0018*/ 	.word	0x00000081
        /*0030*/ 	.string	""
        /*0030*/ 	.string	"ptxas-blackwell"
        /*0030*/ 	.string	"Cuda compilation tools, release 12.9, V12.9.86"
        /*0030*/ 	.string	"Build cuda_12.9.r12.9/compiler.36037853_0"
        /*0030*/ 	.string	"-v  -suppress-debug-info  -lineinfo  -arch sm_100a "



//--------------------- .note.nv.cuver            --------------------------
	.section	.note.nv.cuver,"",@"SHT_NOTE"
	.sectionflags	@"SHF_NOTE_NV_CUVER"
        /*0018*/ 	.short	0x0001
        /*001a*/ 	.short	0x0064
        /*001c*/ 	.short	0x0001
        /*001e*/ 	.short	0x0000
        /*0020*/ 	.short	0x0001
        /*0022*/ 	.short	0x0000


//--------------------- .nv.info                  --------------------------
	.section	.nv.info,"",@"SHT_CUDA_INFO"
	.align	4


	//----- nvinfo : EIATTR_REGCOUNT
	.align		4
        /*0000*/ 	.byte	0x04, 0x2f
        /*0002*/ 	.short	(.L_4 - .L_3)
	.align		4
.L_3:
        /*0004*/ 	.word	index@(matmul_kernel)
        /*0008*/ 	.word	0x000000ff


	//----- nvinfo : EIATTR_FRAME_SIZE
	.align		4
.L_4:
        /*000c*/ 	.byte	0x04, 0x11
        /*000e*/ 	.short	(.L_6 - .L_5)
	.align		4
.L_5:
        /*0010*/ 	.word	index@($__internal_2_$__cuda_sm10x_tcgen05_guardrail_trap_unallocated_columns_being_dealloced)
        /*0014*/ 	.word	0x000010c8


	//----- nvinfo : EIATTR_FRAME_SIZE
	.align		4
.L_6:
        /*0018*/ 	.byte	0x04, 0x11
        /*001a*/ 	.short	(.L_8 - .L_7)
	.align		4
.L_7:
        /*001c*/ 	.word	index@($__internal_1_$__cuda_sm10x_tcgen05_guardrail_trap_phase_invalid_during_alloc)
        /*0020*/ 	.word	0x000010c8


	//----- nvinfo : EIATTR_FRAME_SIZE
	.align		4
.L_8:
        /*0024*/ 	.byte	0x04, 0x11
        /*0026*/ 	.short	(.L_10 - .L_9)
	.align		4
.L_9:
        /*0028*/ 	.word	index@($__internal_0_$__cuda_sm10x_tcgen05_guardrail_trap_col_being_dealloced_not_returned_by_alloc)
        /*002c*/ 	.word	0x000010c8


	//----- nvinfo : EIATTR_FRAME_SIZE
	.align		4
.L_10:
        /*0030*/ 	.byte	0x04, 0x11
        /*0032*/ 	.short	(.L_12 - .L_11)
	.align		4
.L_11:
        /*0034*/ 	.word	index@(matmul_kernel)
        /*0038*/ 	.word	0x000010c8


	//----- nvinfo : EIATTR_MIN_STACK_SIZE
	.align		4
.L_12:
        /*003c*/ 	.byte	0x04, 0x12
        /*003e*/ 	.short	(.L_14 - .L_13)
	.align		4
.L_13:
        /*0040*/ 	.word	index@(matmul_kernel)
        /*0044*/ 	.word	0x000010c8
.L_14:


//--------------------- .nv.info.matmul_kernel    --------------------------
	.section	.nv.info.matmul_kernel,"",@"SHT_CUDA_INFO"
	.sectionflags	@""
	.align	4


	//----- nvinfo : EIATTR_CUDA_API_VERSION
	.align		4
        /*0000*/ 	.byte	0x04, 0x37
        /*0002*/ 	.short	(.L_16 - .L_15)
.L_15:
        /*0004*/ 	.word	0x00000081


	//----- nvinfo : EIATTR_KPARAM_INFO
	.align		4
.L_16:
        /*0008*/ 	.byte	0x04, 0x17
        /*000a*/ 	.short	(.L_18 - .L_17)
.L_17:
        /*000c*/ 	.word	0x00000000
        /*0010*/ 	.short	0x000d
        /*0012*/ 	.short	0x0048
        /*0014*/ 	.byte	0x00, 0xf4, 0x21, 0x00


	//----- nvinfo : EIATTR_KPARAM_INFO
	.align		4
.L_18:
        /*0018*/ 	.byte	0x04, 0x17
        /*001a*/ 	.short	(.L_20 - .L_19)
.L_19:
        /*001c*/ 	.word	0x00000000
        /*0020*/ 	.short	0x000c
        /*0022*/ 	.short	0x0040
        /*0024*/ 	.byte	0x00, 0xf4, 0x21, 0x00


	//----- nvinfo : EIATTR_KPARAM_INFO
	.align		4
.L_20:
        /*0028*/ 	.byte	0x04, 0x17
        /*002a*/ 	.short	(.L_22 - .L_21)
.L_21:
        /*002c*/ 	.word	0x00000000
        /*0030*/ 	.short	0x000b
        /*0032*/ 	.short	0x0038
        /*0034*/ 	.byte	0x00, 0xf0, 0x11, 0x00


	//----- nvinfo : EIATTR_KPARAM_INFO
	.align		4
.L_22:
        /*0038*/ 	.byte	0x04, 0x17
        /*003a*/ 	.short	(.L_24 - .L_23)
.L_23:
        /*003c*/ 	.word	0x00000000
        /*0040*/ 	.short	0x000a
        /*0042*/ 	.short	0x0034
        /*0044*/ 	.byte	0x00, 0xf0, 0x11, 0x00


	//----- nvinfo : EIATTR_KPARAM_INFO
	.align		4
.L_24:
        /*0048*/ 	.byte	0x04, 0x17
        /*004a*/ 	.short	(.L_26 - .L_25)
.L_25:
        /*004c*/ 	.word	0x00000000
        /*0050*/ 	.short	0x0009
        /*0052*/ 	.short	0x0030
        /*0054*/ 	.byte	0x00, 0xf0, 0x11, 0x00


	//----- nvinfo : EIATTR_KPARAM_INFO
	.align		4
.L_26:
        /*0058*/ 	.byte	0x04, 0x17
        /*005a*/ 	.short	(.L_28 - .L_27)
.L_27:
        /*005c*/ 	.word	0x00000000
        /*0060*/ 	.short	0x0008
        /*0062*/ 	.short	0x002c
        /*0064*/ 	.byte	0x00, 0xf0, 0x11, 0x00


	//----- nvinfo : EIATTR_KPARAM_INFO
	.align		4
.L_28:
        /*0068*/ 	.byte	0x04, 0x17
        /*006a*/ 	.short	(.L_30 - .L_29)
.L_29:
        /*006c*/ 	.word	0x00000000
        /*0070*/ 	.short	0x0007
        /*0072*/ 	.short	0x0028
        /*0074*/ 	.byte	0x00, 0xf0, 0x11, 0x00


	//----- nvinfo : EIATTR_KPARAM_INFO
	.align		4
.L_30:
        /*0078*/ 	.byte	0x04, 0x17
        /*007a*/ 	.short	(.L_32 - .L_31)
.L_31:
        /*007c*/ 	.word	0x00000000
        /*0080*/ 	.short	0x0006
        /*0082*/ 	.short	0x0024
        /*0084*/ 	.byte	0x00, 0xf0, 0x11, 0x00


	//----- nvinfo : EIATTR_KPARAM_INFO
	.align		4
.L_32:
        /*0088*/ 	.byte	0x04, 0x17
        /*008a*/ 	.short	(.L_34 - .L_33)
.L_33:
        /*008c*/ 	.word	0x00000000
        /*0090*/ 	.short	0x0005
        /*0092*/ 	.short	0x0020
        /*0094*/ 	.byte	0x00, 0xf0, 0x11, 0x00


	//----- nvinfo : EIATTR_KPARAM_INFO
	.align		4
.L_34:
        /*0098*/ 	.byte	0x04, 0x17
        /*009a*/ 	.short	(.L_36 - .L_35)
.L_35:
        /*009c*/ 	.word	0x00000000
        /*00a0*/ 	.short	0x0004
        /*00a2*/ 	.short	0x001c
        /*00a4*/ 	.byte	0x00, 0xf0, 0x11, 0x00


	//----- nvinfo : EIATTR_KPARAM_INFO
	.align		4
.L_36:
        /*00a8*/ 	.byte	0x04, 0x17
        /*00aa*/ 	.short	(.L_38 - .L_37)
.L_37:
        /*00ac*/ 	.word	0x00000000
        /*00b0*/ 	.short	0x0003
        /*00b2*/ 	.short	0x0018
        /*00b4*/ 	.byte	0x00, 0xf0, 0x11, 0x00


	//----- nvinfo : EIATTR_KPARAM_INFO
	.align		4
.L_38:
        /*00b8*/ 	.byte	0x04, 0x17
        /*00ba*/ 	.short	(.L_40 - .L_39)
.L_39:
        /*00bc*/ 	.word	0x00000000
        /*00c0*/ 	.short	0x0002
        /*00c2*/ 	.short	0x0010
        /*00c4*/ 	.byte	0x00, 0xf4, 0x21, 0x00


	//----- nvinfo : EIATTR_KPARAM_INFO
	.align		4
.L_40:
        /*00c8*/ 	.byte	0x04, 0x17
        /*00ca*/ 	.short	(.L_42 - .L_41)
.L_41:
        /*00cc*/ 	.word	0x00000000
        /*00d0*/ 	.short	0x0001
        /*00d2*/ 	.short	0x0008
        /*00d4*/ 	.byte	0x00, 0xf4, 0x21, 0x00


	//----- nvinfo : EIATTR_KPARAM_INFO
	.align		4
.L_42:
        /*00d8*/ 	.byte	0x04, 0x17
        /*00da*/ 	.short	(.L_44 - .L_43)
.L_43:
        /*00dc*/ 	.word	0x00000000
        /*00e0*/ 	.short	0x0000
        /*00e2*/ 	.short	0x0000
        /*00e4*/ 	.byte	0x00, 0xf4, 0x21, 0x00


	//----- nvinfo : EIATTR_AT_ENTRY_FRAGMENTS
	.align		4
.L_44:
        /*00e8*/ 	.byte	0x04, 0x4f
        /*00ea*/ 	.short	(.L_46 - .L_45)


	//   ....[0]....
.L_45:
        /*00ec*/ 	.word	0x00000004


	//----- nvinfo : EIATTR_RESERVED_SMEM_USED
	.align		4
.L_46:
        /*00f0*/ 	.byte	0x01, 0x41
	.zero		2


	//----- nvinfo : EIATTR_SPARSE_MMA_MASK
	.align		4
        /*00f4*/ 	.byte	0x03, 0x50
        /*00f6*/ 	.short	0x0000


	//----- nvinfo : EIATTR_TCGEN05_1CTA_USED
	.align		4
        /*00f8*/ 	.byte	0x01, 0x51
	.zero		2


	//----- nvinfo : EIATTR_MAXREG_COUNT
	.align		4
        /*00fc*/ 	.byte	0x03, 0x1b
        /*00fe*/ 	.short	0x00ff


	//----- nvinfo : EIATTR_NUM_BARRIERS
	.align		4
        /*0100*/ 	.byte	0x02, 0x4c
        /*0102*/ 	.byte	0x01
	.zero		1


	//----- nvinfo : EIATTR_ANNOTATIONS
	.align		4
        /*0104*/ 	.byte	0x04, 0x55
        /*0106*/ 	.short	(.L_48 - .L_47)


	//   ....[0]....
.L_47:
        /*0108*/ 	.word	0x00000001
        /*010c*/ 	.byte	0x00, 0x04, 0x00, 0x00, 0x01, 0x00, 0x00, 0x00, 0xf0, 0x0a, 0x00, 0x00, 0x01, 0x00, 0x00, 0x00
        /* <DEDUP_REMOVED lines=2044> */
        /*80dc*/ 	.byte	0xb0, 0xc8, 0x03, 0x00


	//----- nvinfo : EIATTR_INT_WARP_WIDE_INSTR_OFFSETS
	.align		4
.L_48:
        /*80e0*/ 	.byte	0x04, 0x31
        /*80e2*/ 	.short	(.L_50 - .L_49)


	//   ....[0]....
.L_49:
        /*80e4*/ 	.word	0x00017db0


	//   ....[1]....
        /*80e8*/ 	.word	0x000180b0


	//   ....[2]....
        /*80ec*/ 	.word	0x000181c0


	//   ....[3]....
        /*80f0*/ 	.word	0x0003cd60


	//   ....[4]....
        /*80f4*/ 	.word	0x0003cdb0


	//----- nvinfo : EIATTR_COOP_GROUP_MASK_REGIDS
	.align		4
.L_50:
        /*80f8*/ 	.byte	0x04, 0x29
        /*80fa*/ 	.short	(.L_52 - .L_51)


	//   ....[0]....
.L_51:
        /*80fc*/ 	.word	0xffffffff


	//   ....[1]....
        /*8100*/ 	.word	0xffffffff


	//   ....[2]....
        /*8104*/ 	.word	0xffffffff


	//   ....[3]....
        /*8108*/ 	.word	0xffffffff


	//----- nvinfo : EIATTR_COOP_GROUP_INSTR_OFFSETS
	.align		4
.L_52:
        /*810c*/ 	.byte	0x04, 0x28
        /*810e*/ 	.short	(.L_54 - .L_53)


	//   ....[0]....
.L_53:
        /*8110*/ 	.word	0x00000070


	//   ....[1]....
        /*8114*/ 	.word	0x00000330


	//   ....[2]....
        /*8118*/ 	.word	0x0003cbf0


	//   ....[3]....
        /*811c*/ 	.word	0x0003ce60


	//----- nvinfo : EIATTR_VRC_CTA_INIT_COUNT
	.align		4
.L_54:
        /*8120*/ 	.byte	0x02, 0x4a
        /*8122*/ 	.byte	0x80
	.zero		1


	//----- nvinfo : EIATTR_MBARRIER_INSTR_OFFSETS
	.align		4
        /*8124*/ 	.byte	0x04, 0x39
        /*8126*/ 	.short	(.L_56 - .L_55)


	//   ....[0]....
.L_55:
        /*8128*/ 	.word	0x00018150
        /*812c*/ 	.word	0x000000ff
        /*8130*/ 	.word	0x00000000
        /*8134*/ 	.short	0x0100
        /*8136*/ 	.byte	0x0a
	.zero		1


	//   ....[1]....
        /*8138*/ 	.word	0x00018240
        /*813c*/ 	.word	0x000000ff
        /*8140*/ 	.word	0x0006c008
        /*8144*/ 	.short	0x0100
        /*8146*/ 	.byte	0x07
	.zero		1


	//   ....[2]....
        /*8148*/ 	.word	0x0002a370
        /*814c*/ 	.word	0x000000ff
        /*8150*/ 	.word	0x00000000
        /*8154*/ 	.short	0x010a
        /*8156*/ 	.byte	0x10
	.zero		1


	//   ....[3]....
        /*8158*/ 	.word	0x00033b00
        /*815c*/ 	.word	0x000000ff
        /*8160*/ 	.word	0x00000000
        /*8164*/ 	.short	0x010a
        /*8166*/ 	.byte	0x0a
	.zero		1


	//   ....[4]....
        /*8168*/ 	.word	0x00033ba0
        /*816c*/ 	.word	0x000000ff
        /*8170*/ 	.word	0x0006c000
        /*8174*/ 	.short	0x0108
        /*8176*/ 	.byte	0x07
	.zero		1


	//   ....[5]....
        /*8178*/ 	.word	0x00033c40
        /*817c*/ 	.word	0x000000ff
        /*8180*/ 	.word	0x0006c008
        /*8184*/ 	.short	0x0108
        /*8186*/ 	.byte	0x07
	.zero		1


	//   ....[6]....
        /*8188*/ 	.word	0x0003ce80
        /*818c*/ 	.word	0x000000ff
        /*8190*/ 	.word	0x00000000
        /*8194*/ 	.short	0x010a
        /*8196*/ 	.byte	0x10
	.zero		1


	//   ....[7]....
        /*8198*/ 	.word	0x0003ceb0
        /*819c*/ 	.word	0x000000ff
        /*81a0*/ 	.word	0x00000000
        /*81a4*/ 	.short	0x010a
        /*81a6*/ 	.byte	0x0a
	.zero		1


	//----- nvinfo : EIATTR_NUM_MBARRIERS
	.align		4
.L_56:
        /*81a8*/ 	.byte	0x03, 0x38
        /*81aa*/ 	.short	0x0002


	//----- nvinfo : EIATTR_EXIT_INSTR_OFFSETS
	.align		4
        /*81ac*/ 	.byte	0x04, 0x1c
        /*81ae*/ 	.short	(.L_58 - .L_57)


	//   ....[0]....
.L_57:
        /*81b0*/ 	.word	0x0003ce70


	//----- nvinfo : EIATTR_REQNTID
	.align		4
.L_58:
        /*81b4*/ 	.byte	0x04, 0x10
        /*81b6*/ 	.short	(.L_60 - .L_59)
.L_59:
        /*81b8*/ 	.word	0x00000080
        /*81bc*/ 	.word	0x00000001
        /*81c0*/ 	.word	0x00000001


	//----- nvinfo : EIATTR_CRS_STACK_SIZE
	.align		4
.L_60:
        /*81c4*/ 	.byte	0x04, 0x1e
        /*81c6*/ 	.short	(.L_62 - .L_61)
.L_61:
        /*81c8*/ 	.word	0x00000000


	//----- nvinfo : EIATTR_CBANK_PARAM_SIZE
	.align		4
.L_62:
        /*81cc*/ 	.byte	0x03, 0x19
        /*81ce*/ 	.short	0x0050


	//----- nvinfo : EIATTR_PARAM_CBANK
	.align		4
        /*81d0*/ 	.byte	0x04, 0x0a
        /*81d2*/ 	.short	(.L_64 - .L_63)
	.align		4
.L_63:
        /*81d4*/ 	.word	index@(.nv.constant0.matmul_kernel)
        /*81d8*/ 	.short	0x0380
        /*81da*/ 	.short	0x0050


	//----- nvinfo : EIATTR_SW_WAR
	.align		4
.L_64:
        /*81dc*/ 	.byte	0x04, 0x36
        /*81de*/ 	.short	(.L_66 - .L_65)
.L_65:
        /*81e0*/ 	.word	0x00000008
.L_66:


//--------------------- .nv.compat                --------------------------
	.section	.nv.compat,"",@"SHT_CUDA_COMPAT_INFO"
	.align	4
        /*0000*/ 	.byte	0x02, 0x02, 0x02, 0x00, 0x02, 0x05, 0x05, 0x00, 0x02, 0x03, 0x00, 0x00, 0x02, 0x06, 0x01, 0x00


//--------------------- .nv.callgraph             --------------------------
	.section	.nv.callgraph,"",@"SHT_CUDA_CALLGRAPH"
	.align	4
	.sectionentsize	8
	.align		4
        /*0000*/ 	.word	0x00000000
	.align		4
        /*0004*/ 	.word	0xffffffff
	.align		4
        /*0008*/ 	.word	0x00000000
	.align		4
        /*000c*/ 	.word	0xfffffffe
	.align		4
        /*0010*/ 	.word	0x00000000
	.align		4
        /*0014*/ 	.word	0xfffffffd
	.align		4
        /*0018*/ 	.word	0x00000000
	.align		4
        /*001c*/ 	.word	0xfffffffc


//--------------------- .text.matmul_kernel       --------------------------
	.section	.text.matmul_kernel,"ax",@progbits
	.align	128
        .global         matmul_kernel
        .type           matmul_kernel,@function
        .size           matmul_kernel,(.L_x_20 - matmul_kernel)
        .other          matmul_kernel,@"STO_CUDA_ENTRY STV_DEFAULT"
matmul_kernel:
.text.matmul_kernel:
[----:B------:R-:W1:Y:S01]  /*0000*/  LDC R1, c[0x0][0x37c] ;  /* 0x0000df00ff017b82 */ /* 0x000e620000000800 */
[----:B------:R-:W2:Y:S01]  /*0010*/  S2R R0, SR_TID.X ;  /* 0x0000000000007919 */ /* 0x000ea20000002100 */
[----:B-1----:R-:W-:Y:S01]  /*0020*/  VIADD R1, R1, 0xffffef38 ;  /* 0xffffef3801017836 */ /* 0x002fe20000000000 */
[----:B--2---:R-:W-:-:S13]  /*0030*/  ISETP.GE.U32.AND P0, PT, R0, 0x20, PT ;  /* 0x000000200000780c */ /* 0x004fda0003f06070 */
[----:B------:R-:W-:Y:S02]  /*0040*/  VOTEU.ANY UP0, P0 ;  /* 0x0000000000ff7886 */ /* 0x000fe40000000100 */
[----:B------:R-:W-:Y:S05]  /*0050*/  BRA.U UP0, `(.L_x_0) ;  /* 0x0000000100b87547 */ /* 0x000fea000b800000 */
[----:B------:R-:W1:Y:S01]  /*0060*/  S2UR UR6, SR_CgaCtaId ;  /* 0x00000000000679c3 */ /* 0x000e620000008800 */
[----:B------:R-:W-:Y:S01]  /*0070*/  NOP ;  /* 0x0000000000007918 */ /* 0x000fe20000000000 */
[----:B------:R-:W-:Y:S02]  /*0080*/  UMOV UR4, 0x40 ;  /* 0x0000004000047882 */ /* 0x000fe40000000000 */
[----:B-1----:R-:W-:-:S09]  /*0090*/  ULEA UR4, UR6, UR4, 0x18 ;  /* 0x0000000406047291 */ /* 0x002fd2000f8ec0ff */
[----:B------:R-:W1:Y:S01]  /*00a0*/  LDS.U8 R0, [UR4] ;  /* 0x00000004ff007984 */ /* 0x000e620008000000 */
[----:B------:R-:W-:Y:S02]  /*00b0*/  UMOV UR4, 0x400 ;  /* 0x0000040000047882 */ /* 0x000fe40000000000 */
[----:B------:R-:W-:Y:S01]  /*00c0*/  ULEA UR4, UR6, UR4, 0x18 ;  /* 0x0000000406047291 */ /* 0x000fe2000f8ec0ff */
[----:B-1----:R-:W-:-:S13]  /*00d0*/  ISETP.NE.AND P0, PT, R0, RZ, PT ;  /* 0x000000ff0000720c */ /* 0x002fda0003f05270 */
[----:B------:R-:W-:Y:S05]  /*00e0*/  @P0 BRA `(.L_x_1) ;  /* 0x00000000007c0947 */ /* 0x000fea0003800000 */
[----:B------:R-:W-:-:S13]  /*00f0*/  ELECT P0, URZ, PT ;  /* 0x0000000000ff782f */ /* 0x000fda0003800000 */
[----:B------:R-:W-:Y:S05]  /*0100*/  @!P0 BRA `(.L_x_2) ;  /* 0x0000000000848947 */ /* 0x000fea0003800000 */
[----:B------:R-:W-:Y:S01]  /*0110*/  UMOV UR5, 0x8 ;  /* 0x0000000800057882 */ /* 0x000fe20000000000 */
[----:B------:R-:W-:Y:S02]  /*0120*/  IMAD.MOV.U32 R4, RZ, RZ, 0x1 ;  /* 0x00000001ff047424 */ /* 0x000fe400078e00ff */
[----:B------:R-:W-:Y:S02]  /*0130*/  IMAD.MOV.U32 R5, RZ, RZ, 0xff ;  /* 0x000000ffff057424 */ /* 0x000fe400078e00ff */
[----:B------:R-:W-:Y:S04]  /*0140*/  DEPBAR.LE SB1, 0x36 ;  /* 0x00009d800000791a */ /* 0x000fe80000000000 */
[----:B------:R-:W1:Y:S02]  /*0150*/  UTCATOMSWS.FIND_AND_SET.ALIGN UP1, UR5, UR5 ;  /* 0x00000005000575e3 */ /* 0x000e640008020800 */
[----:B-1----:R-:W-:-:S04]  /*0160*/  PLOP3.LUT P0, PT, PT, PT, UP1, 0x80, 0x8 ;  /* 0x000000000008781c */ /* 0x002fc80003f0f018 */
[----:B------:R-:W-:-:S04]  /*0170*/  SEL R0, RZ, 0xffffffff, !P0 ;  /* 0xffffffffff007807 */ /* 0x000fc80004000000 */
[----:B------:R-:W-:Y:S01]  /*0180*/  ISETP.NE.AND P0, PT, R0, RZ, PT ;  /* 0x000000ff0000720c */ /* 0x000fe20003f05270 */
[----:B------:R-:W-:-:S12]  /*0190*/  IMAD.U32 R0, RZ, RZ, UR5 ;  /* 0x00000005ff007e24 */ /* 0x000fd8000f8e00ff */
[----:B------:R-:W-:Y:S05]  /*01a0*/  @P0 BRA `(.L_x_3) ;  /* 0x0000000000240947 */ /* 0x000fea0003800000 */
.L_x_4:
[----:B------:R-:W-:Y:S05]  /*01b0*/  NANOSLEEP 0x64 ;  /* 0x000000640000795d */ /* 0x000fea0003800000 */
[----:B------:R-:W-:-:S05]  /*01c0*/  UMOV UR5, 0x8 ;  /* 0x0000000800057882 */ /* 0x000fca0000000000 */
[----:B------:R-:W-:Y:S04]  /*01d0*/  DEPBAR.LE SB1, 0x36 ;  /* 0x00009d800000791a */ /* 0x000fe80000000000 */
[----:B------:R-:W1:Y:S02]  /*01e0*/  UTCATOMSWS.FIND_AND_SET.ALIGN UP1, UR5, UR5 ;  /* 0x00000005000575e3 */ /* 0x000e640008020800 */
[----:B-1----:R-:W-:-:S04]  /*01f0*/  PLOP3.LUT P0, PT, PT, PT, UP1, 0x80, 0x8 ;  /* 0x000000000008781c */ /* 0x002fc80003f0f018 */
[----:B------:R-:W-:-:S04]  /*0200*/  SEL R0, RZ, 0xffffffff, !P0 ;  /* 0xffffffffff007807 */ /* 0x000fc80004000000 */
[----:B------:R-:W-:Y:S01]  /*0210*/  ISETP.NE.AND P0, PT, R0, RZ, PT ;  /* 0x000000ff0000720c */ /* 0x000fe20003f05270 */
[----:B------:R-:W-:-:S12]  /*0220*/  IMAD.U32 R0, RZ, RZ, UR5 ;  /* 0x00000005ff007e24 */ /* 0x000fd8000f8e00ff */
[----:B------:R-:W-:Y:S05]  /*0230*/  @!P0 BRA `(.L_x_4) ;  /* 0xfffffffc00dc8947 */ /* 0x000fea000383ffff */
.L_x_3:
[C---:B------:R-:W-:Y:S01]  /*0240*/  VIADD R3, R0.reuse, 0x10 ;  /* 0x0000001000037836 */ /* 0x040fe20000000000 */
[----:B------:R-:W-:Y:S01]  /*0250*/  UMOV UR5, 0x50 ;  /* 0x0000005000057882 */ /* 0x000fe20000000000 */
[----:B------:R-:W-:Y:S01]  /*0260*/  SHF.L.U32 R2, R5, R0, RZ ;  /* 0x0000000005027219 */ /* 0x000fe200000006ff */
[----:B------:R-:W-:Y:S01]  /*0270*/  ULEA UR5, UR6, UR5, 0x18 ;  /* 0x0000000506057291 */ /* 0x000fe2000f8ec0ff */
[----:B------:R-:W-:Y:S01]  /*0280*/  IMAD.SHL.U32 R0, R0, 0x20, RZ ;  /* 0x0000002000007824 */ /* 0x000fe200078e00ff */
[----:B------:R-:W-:-:S04]  /*0290*/  SHF.L.U32 R3, R4, R3, RZ ;  /* 0x0000000304037219 */ /* 0x000fc800000006ff */
[----:B------:R-:W-:-:S05]  /*02a0*/  LOP3.LUT R2, R3, R2, RZ, 0xfc, !PT ;  /* 0x0000000203027212 */ /* 0x000fca00078efcff */
[----:B------:R1:W-:Y:S04]  /*02b0*/  ATOMS.OR RZ, [UR5], R2 ;  /* 0x00000002ffff798c */ /* 0x0003e8000b000005 */
[----:B------:R1:W-:Y:S01]  /*02c0*/  STS [UR4], R0 ;  /* 0x00000000ff007988 */ /* 0x0003e20008000804 */
[----:B------:R-:W-:Y:S05]  /*02d0*/  BRA `(.L_x_2) ;  /* 0x0000000000107947 */ /* 0x000fea0003800000 */
.L_x_1:
[----:B------:R-:W-:Y:S01]  /*02e0*/  IMAD.MOV.U32 R0, RZ, RZ, -0x1 ;  /* 0xffffffffff007424 */ /* 0x000fe200078e00ff */
[----:B------:R-:W-:-:S04]  /*02f0*/  MOV R2, 0x320 ;  /* 0x0000032000027802 */ /* 0x000fc80000000f00 */
[----:B------:R1:W-:Y:S03]  /*0300*/  STS [UR4], R0 ;  /* 0x00000000ff007988 */ /* 0x0003e60008000804 */
[----:B-1----:R-:W-:Y:S05]  /*0310*/  CALL.REL.NOINC `($__internal_1_$__cuda_sm10x_tcgen05_guardrail_trap_phase_invalid_during_alloc) ;  /* 0x000003c800fc7944 */ /* 0x002fea0003c00000 */
.L_x_2:
[----:B------:R-:W-:Y:S05]  /*0320*/  WARPSYNC.ALL ;  /* 0x0000000000007948 */ /* 0x000fea0003800000 */
[----:B------:R-:W-:Y:S01]  /*0330*/  NOP ;  /* 0x0000000000007918 */ /* 0x000fe20000000000 */
.L_x_0:
[----:B-1----:R-:W1:Y:S01]  /*0340*/  LDC.64 R2, c[0x0][0x398] ;  /* 0x0000e600ff027b82 */ /* 0x002e620000000a00 */
[----:B------:R-:W2:Y:S01]  /*0350*/  S2R R5, SR_CTAID.X ;  /* 0x0000000000057919 */ /* 0x000ea20000002500 */
[----:B------:R-:W3:Y:S01]  /*0360*/  LDCU.64 UR4, c[0x0][0x3a8] ;  /* 0x00007500ff0477ac */ /* 0x000ee20008000a00 */
[----:B------:R-:W4:Y:S01]  /*0370*/  S2R R249, SR_TID.X ;  /* 0x0000000000f97919 */ /* 0x000f220000002100 */
[----:B------:R-:W-:Y:S01]  /*0380*/  UMOV UR7, 0x400 ;  /* 0x0000040000077882 */ /* 0x000fe20000000000 */
[----:B------:R-:W1:Y:S03]  /*0390*/  LDCU UR11, c[0x0][0x39c] ;  /* 0x00007380ff0b77ac */ /* 0x000e660008000800 */
[----:B------:R-:W1:Y:S01]  /*03a0*/  S2UR UR10, SR_CgaCtaId ;  /* 0x00000000000a79c3 */ /* 0x000e620000008800 */
[----:B------:R-:W1:Y:S01]  /*03b0*/  LDCU UR9, c[0x0][0x3b0] ;  /* 0x00007600ff0977ac */ /* 0x000e620008000800 */
[----:B------:R-:W1:Y:S01]  /*03c0*/  LDCU UR16, c[0x0][0x3b0] ;  /* 0x00007600ff1077ac */ /* 0x000e620008000800 */
[----:B------:R-:W1:Y:S01]  /*03d0*/  LDCU UR18, c[0x0][0x3b0] ;  /* 0x00007600ff1277ac */ /* 0x000e620008000800 */
[----:B------:R-:W1:Y:S02]  /*03e0*/  LDCU UR19, c[0x0][0x3b0] ;  /* 0x00007600ff1377ac */ /* 0x000e640008000800 */
[----:B-1----:R-:W-:Y:S01]  /*03f0*/  IMAD.MOV.U32 R12, RZ, RZ, R3 ;  /* 0x000000ffff0c7224 */ /* 0x002fe200078e0003 */
[----:B------:R1:W-:Y:S01]  /*0400*/  STL [R1+0x28], R2 ;  /* 0x0000280201007387 */ /* 0x0003e20000100800 */
[----:B------:R-:W-:Y:S01]  /*0410*/  IMAD.MOV.U32 R13, RZ, RZ, R2 ;  /* 0x000000ffff0d7224 */ /* 0x000fe200078e0002 */
[----:B------:R-:W1:Y:S01]  /*0420*/  LDCU UR20, c[0x0][0x3b0] ;  /* 0x00007600ff1477ac */ /* 0x000e620008000800 */
[----:B------:R-:W-:Y:S01]  /*0430*/  VIADD R0, R12, 0x1ff ;  /* 0x000001ff0c007836 */ /* 0x000fe20000000000 */
[----:B------:R-:W-:-:S02]  /*0440*/  IABS R251, R12 ;  /* 0x0000000c00fb7213 */ /* 0x000fc40000000000 */
[----:B------:R-:W-:Y:S01]  /*0450*/  IABS R252, R13 ;  /* 0x0000000d00fc7213 */ /* 0x000fe20000000000 */
[----:B------:R-:W1:Y:S01]  /*0460*/  LDCU UR21, c[0x0][0x3b0] ;  /* 0x00007600ff1577ac */ /* 0x000e620008000800 */
[----:B------:R-:W-:Y:S02]  /*0470*/  SHF.R.S32.HI R3, RZ, 0x1f, R0 ;  /* 0x0000001fff037819 */ /* 0x000fe40000011400 */
[----:B--2---:R-:W-:Y:S01]  /*0480*/  IABS R8, R5 ;  /* 0x0000000500087213 */ /* 0x004fe20000000000 */
[----:B------:R-:W2:Y:S01]  /*0490*/  LDCU UR22, c[0x0][0x3b0] ;  /* 0x00007600ff1677ac */ /* 0x000ea20008000800 */
[----:B------:R-:W-:Y:S01]  /*04a0*/  LEA.HI R3, R3, R0, RZ, 0x9 ;  /* 0x0000000003037211 */ /* 0x000fe200078f48ff */
[----:B------:R-:W1:Y:S03]  /*04b0*/  LDCU UR23, c[0x0][0x3b0] ;  /* 0x00007600ff1777ac */ /* 0x000e660008000800 */
[----:B------:R-:W-:Y:S01]  /*04c0*/  SHF.R.S32.HI R4, RZ, 0x9, R3 ;  /* 0x00000009ff047819 */ /* 0x000fe20000011403 */
[----:B------:R-:W1:Y:S03]  /*04d0*/  LDCU UR24, c[0x0][0x3b0] ;  /* 0x00007600ff1877ac */ /* 0x000e660008000800 */
[----:B------:R-:W-:-:S02]  /*04e0*/  IABS R7, R4 ;  /* 0x0000000400077213 */ /* 0x000fc40000000000 */
[----:B------:R-:W-:Y:S01]  /*04f0*/  IABS R10, R4 ;  /* 0x00000004000a7213 */ /* 0x000fe20000000000 */
[----:B------:R-:W1:Y:S01]  /*0500*/  LDCU UR25, c[0x0][0x3b0] ;  /* 0x00007600ff1977ac */ /* 0x000e620008000800 */
[----:B------:R-:W2:Y:S01]  /*0510*/  I2F.RP R0, R7 ;  /* 0x0000000700007306 */ /* 0x000ea20000209400 */
[----:B------:R-:W1:Y:S01]  /*0520*/  LDCU UR26, c[0x0][0x3b0] ;  /* 0x00007600ff1a77ac */ /* 0x000e620008000800 */
[----:B------:R-:W1:Y:S01]  /*0530*/  LDCU UR27, c[0x0][0x3b0] ;  /* 0x00007600ff1b77ac */ /* 0x000e620008000800 */
[----:B------:R-:W1:Y:S05]  /*0540*/  LDCU UR28, c[0x0][0x3b0] ;  /* 0x00007600ff1c77ac */ /* 0x000e6a0008000800 */
[----:B--2---:R-:W1:Y:S01]  /*0550*/  MUFU.RCP R0, R0 ;  /* 0x0000000000007308 */ /* 0x004e620000001000 */
[----:B------:R-:W2:Y:S01]  /*0560*/  LDCU UR29, c[0x0][0x3b0] ;  /* 0x00007600ff1d77ac */ /* 0x000ea20008000800 */
[----:B------:R-:W2:Y:S01]  /*0570*/  LDCU UR31, c[0x0][0x3b0] ;  /* 0x00007600ff1f77ac */ /* 0x000ea20008000800 */
[----:B------:R-:W2:Y:S01]  /*0580*/  LDCU UR30, c[0x0][0x3b0] ;  /* 0x00007600ff1e77ac */ /* 0x000ea20008000800 */
[----:B------:R-:W2:Y:S01]  /*0590*/  LDCU.128 UR12, c[0x0][0x380] ;  /* 0x00007000ff0c77ac */ /* 0x000ea20008000c00 */
[----:B-1----:R-:W-:Y:S01]  /*05a0*/  VIADD R2, R0, 0xffffffe ;  /* 0x0ffffffe00027836 */ /* 0x002fe20000000000 */
[----:B------:R-:W1:Y:S01]  /*05b0*/  LDCU UR32, c[0x0][0x3b0] ;  /* 0x00007600ff2077ac */ /* 0x000e620008000800 */
[----:B------:R-:W-:-:S02]  /*05c0*/  IMAD.MOV R0, RZ, RZ, -R10 ;  /* 0x000000ffff007224 */ /* 0x000fc400078e0a0a */
[----:B------:R2:W1:Y:S01]  /*05d0*/  F2I.FTZ.U32.TRUNC.NTZ R3, R2 ;  /* 0x0000000200037305 */ /* 0x000462000021f000 */
[----:B------:R-:W3:Y:S01]  /*05e0*/  LDCU UR6, c[0x0][0x3a4] ;  /* 0x00007480ff0677ac */ /* 0x000ee20008000800 */
[----:B--2---:R-:W-:Y:S02]  /*05f0*/  IMAD.MOV.U32 R2, RZ, RZ, RZ ;  /* 0x000000ffff027224 */ /* 0x004fe400078e00ff */
[----:B-1----:R-:W-:-:S04]  /*0600*/  IMAD.MOV R6, RZ, RZ, -R3 ;  /* 0x000000ffff067224 */ /* 0x002fc800078e0a03 */
[----:B------:R-:W-:Y:S02]  /*0610*/  IMAD R9, R6, R7, RZ ;  /* 0x0000000706097224 */ /* 0x000fe400078e02ff */
[----:B------:R-:W-:Y:S02]  /*0620*/  IMAD.MOV.U32 R6, RZ, RZ, R8 ;  /* 0x000000ffff067224 */ /* 0x000fe400078e0008 */
[----:B------:R-:W-:-:S06]  /*0630*/  IMAD.HI.U32 R3, R3, R9, R2 ;  /* 0x0000000903037227 */ /* 0x000fcc00078e0002 */
[----:B------:R-:W-:-:S04]  /*0640*/  IMAD.HI.U32 R3, R3, R6, RZ ;  /* 0x0000000603037227 */ /* 0x000fc800078e00ff */
[----:B------:R-:W-:Y:S01]  /*0650*/  IMAD R0, R3, R0, R6 ;  /* 0x0000000003007224 */ /* 0x000fe200078e0206 */
[----:B------:R-:W-:Y:S04]  /*0660*/  BAR.SYNC.DEFER_BLOCKING 0x0 ;  /* 0x0000000000007b1d */ /* 0x000fe80000010000 */
[----:B------:R-:W-:-:S13]  /*0670*/  ISETP.GT.U32.AND P1, PT, R7, R0, PT ;  /* 0x000000000700720c */ /* 0x000fda0003f24070 */
[----:B------:R-:W-:Y:S02]  /*0680*/  @!P1 IMAD.IADD R0, R0, 0x1, -R7 ;  /* 0x0000000100009824 */ /* 0x000fe400078e0a07 */
[----:B------:R-:W-:Y:S01]  /*0690*/  @!P1 VIADD R3, R3, 0x1 ;  /* 0x0000000103039836 */ /* 0x000fe20000000000 */
[----:B------:R-:W-:Y:S02]  /*06a0*/  ISETP.NE.AND P1, PT, R4, RZ, PT ;  /* 0x000000ff0400720c */ /* 0x000fe40003f25270 */
[----:B------:R-:W-:Y:S02]  /*06b0*/  ISETP.GE.U32.AND P0, PT, R0, R7, PT ;  /* 0x000000070000720c */ /* 0x000fe40003f06070 */
[----:B------:R-:W-:Y:S01]  /*06c0*/  LOP3.LUT R0, R5, R4, RZ, 0x3c, !PT ;  /* 0x0000000405007212 */ /* 0x000fe200078e3cff */
[----:B------:R-:W1:Y:S03]  /*06d0*/  I2F.RP R7, R251 ;  /* 0x000000fb00077306 */ /* 0x000e660000209400 */
[----:B------:R-:W-:Y:S01]  /*06e0*/  ISETP.GE.AND P2, PT, R0, RZ, PT ;  /* 0x000000ff0000720c */ /* 0x000fe20003f46270 */
[----:B------:R-:W-:-:S06]  /*06f0*/  VIADD R0, R13, 0x3f ;  /* 0x0000003f0d007836 */ /* 0x000fcc0000000000 */
[----:B------:R-:W-:-:S04]  /*0700*/  @P0 VIADD R3, R3, 0x1 ;  /* 0x0000000103030836 */ /* 0x000fc80000000000 */
[----:B------:R-:W-:Y:S01]  /*0710*/  IMAD.MOV.U32 R8, RZ, RZ, R3 ;  /* 0x000000ffff087224 */ /* 0x000fe200078e0003 */
[----:B------:R-:W-:Y:S01]  /*0720*/  SHF.R.S32.HI R3, RZ, 0x1f, R0 ;  /* 0x0000001fff037819 */ /* 0x000fe20000011400 */
[----:B-1----:R-:W-:Y:S02]  /*0730*/  MUFU.RCP R7, R7 ;  /* 0x0000000700077308 */ /* 0x002fe40000001000 */
[----:B------:R-:W-:Y:S01]  /*0740*/  @!P2 IMAD.MOV R8, RZ, RZ, -R8 ;  /* 0x000000ffff08a224 */ /* 0x000fe200078e0a08 */
[----:B------:R-:W-:Y:S02]  /*0750*/  LEA.HI R3, R3, R0, RZ, 0x6 ;  /* 0x0000000003037211 */ /* 0x000fe400078f30ff */
[----:B------:R-:W-:-:S04]  /*0760*/  @!P1 LOP3.LUT R8, RZ, R4, RZ, 0x33, !PT ;  /* 0x00000004ff089212 */ /* 0x000fc800078e33ff */
[----:B------:R-:W-:Y:S01]  /*0770*/  LEA.HI.SX32 R3, R3, -R8, 0x1a ;  /* 0x8000000803037211 */ /* 0x000fe200078fd2ff */
[----:B------:R-:W-:-:S03]  /*0780*/  IMAD.MOV R6, RZ, RZ, -R8 ;  /* 0x000000ffff067224 */ /* 0x000fc600078e0a08 */
[----:B------:R-:W-:Y:S01]  /*0790*/  VIMNMX R11, PT, PT, R3, 0x1, PT ;  /* 0x00000001030b7848 */ /* 0x000fe20003fe0100 */
[----:B------:R-:W-:Y:S02]  /*07a0*/  IMAD R10, R4, R6, R5 ;  /* 0x00000006040a7224 */ /* 0x000fe400078e0205 */
[----:B------:R-:W1:Y:S01]  /*07b0*/  I2F.RP R6, R252 ;  /* 0x000000fc00067306 */ /* 0x000e620000209400 */
[-C--:B------:R-:W-:Y:S02]  /*07c0*/  IABS R9, R11.reuse ;  /* 0x0000000b00097213 */ /* 0x080fe40000000000 */
[----:B------:R-:W-:-:S05]  /*07d0*/  IABS R4, R11 ;  /* 0x0000000b00047213 */ /* 0x000fca0000000000 */
[----:B------:R-:W2:Y:S08]  /*07e0*/  I2F.RP R0, R9 ;  /* 0x0000000900007306 */ /* 0x000eb00000209400 */
[----:B-1----:R-:W-:Y:S08]  /*07f0*/  MUFU.RCP R6, R6 ;  /* 0x0000000600067308 */ /* 0x002ff00000001000 */
[----:B--2---:R-:W1:Y:S02]  /*0800*/  MUFU.RCP R0, R0 ;  /* 0x0000000000007308 */ /* 0x004e640000001000 */
[----:B-1----:R-:W-:Y:S01]  /*0810*/  VIADD R2, R0, 0xffffffe ;  /* 0x0ffffffe00027836 */ /* 0x002fe20000000000 */
[----:B------:R-:W-:-:S05]  /*0820*/  IABS R0, R10 ;  /* 0x0000000a00007213 */ /* 0x000fca0000000000 */
[----:B------:R1:W2:Y:S02]  /*0830*/  F2I.FTZ.U32.TRUNC.NTZ R3, R2 ;  /* 0x0000000200037305 */ /* 0x0002a4000021f000 */
[----:B-1----:R-:W-:Y:S02]  /*0840*/  IMAD.MOV.U32 R2, RZ, RZ, RZ ;  /* 0x000000ffff027224 */ /* 0x002fe400078e00ff */
[----:B--2---:R-:W-:-:S04]  /*0850*/  IMAD.MOV R12, RZ, RZ, -R3 ;  /* 0x000000ffff0c7224 */ /* 0x004fc800078e0a03 */
[----:B------:R-:W-:Y:S01]  /*0860*/  IMAD R5, R12, R9, RZ ;  /* 0x000000090c057224 */ /* 0x000fe200078e02ff */
[----:B----4-:R-:W-:-:S03]  /*0870*/  SHF.R.U32.HI R12, RZ, 0x6, R249 ;  /* 0x00000006ff0c7819 */ /* 0x010fc600000116f9 */
[----:B------:R-:W-:Y:S01]  /*0880*/  IMAD.HI.U32 R2, R3, R5, R2 ;  /* 0x0000000503027227 */ /* 0x000fe200078e0002 */
[----:B------:R-:W-:-:S03]  /*0890*/  SGXT.U32 R12, R12, 0x1 ;  /* 0x000000010c0c781a */ /* 0x000fc60000000000 */
[----:B------:R-:W-:Y:S02]  /*08a0*/  IMAD.MOV.U32 R3, RZ, RZ, R0 ;  /* 0x000000ffff037224 */ /* 0x000fe400078e0000 */
[----:B------:R-:W-:Y:S02]  /*08b0*/  IMAD.MOV R0, RZ, RZ, -R4 ;  /* 0x000000ffff007224 */ /* 0x000fe400078e0a04 */
[----:B------:R-:W-:-:S04]  /*08c0*/  IMAD.HI.U32 R2, R2, R3, RZ ;  /* 0x0000000302027227 */ /* 0x000fc800078e00ff */
[----:B------:R-:W-:Y:S02]  /*08d0*/  IMAD R0, R2, R0, R3 ;  /* 0x0000000002007224 */ /* 0x000fe400078e0203 */
[----:B------:R-:W-:Y:S02]  /*08e0*/  VIADD R4, R7, 0xffffffe ;  /* 0x0ffffffe07047836 */ /* 0x000fe40000000000 */
[----:B------:R-:W-:Y:S01]  /*08f0*/  VIADD R3, R6, 0xffffffe ;  /* 0x0ffffffe06037836 */ /* 0x000fe20000000000 */
[----:B------:R-:W-:Y:S01]  /*0900*/  ISETP.GT.U32.AND P1, PT, R9, R0, PT ;  /* 0x000000000900720c */ /* 0x000fe20003f24070 */
[----:B------:R-:W1:Y:S08]  /*0910*/  F2I.FTZ.U32.TRUNC.NTZ R5, R4 ;  /* 0x0000000400057305 */ /* 0x000e70000021f000 */
[----:B------:R-:W2:Y:S04]  /*0920*/  F2I.FTZ.U32.TRUNC.NTZ R3, R3 ;  /* 0x0000000300037305 */ /* 0x000ea8000021f000 */
[----:B------:R-:W-:-:S02]  /*0930*/  @!P1 IMAD.IADD R0, R0, 0x1, -R9 ;  /* 0x0000000100009824 */ /* 0x000fc400078e0a09 */
[----:B------:R-:W-:Y:S01]  /*0940*/  @!P1 VIADD R2, R2, 0x1 ;  /* 0x0000000102029836 */ /* 0x000fe20000000000 */
[----:B------:R-:W-:Y:S01]  /*0950*/  ISETP.NE.AND P1, PT, R11, RZ, PT ;  /* 0x000000ff0b00720c */ /* 0x000fe20003f25270 */
[----:B-1----:R-:W-:Y:S01]  /*0960*/  IMAD.MOV R4, RZ, RZ, -R5 ;  /* 0x000000ffff047224 */ /* 0x002fe200078e0a05 */
[----:B------:R-:W-:Y:S02]  /*0970*/  ISETP.GE.U32.AND P0, PT, R0, R9, PT ;  /* 0x000000090000720c */ /* 0x000fe40003f06070 */
[----:B------:R-:W-:Y:S01]  /*0980*/  LOP3.LUT R0, R10, R11, RZ, 0x3c, !PT ;  /* 0x0000000b0a007212 */ /* 0x000fe200078e3cff */
[----:B------:R-:W-:Y:S02]  /*0990*/  IMAD R13, R4, R251, RZ ;  /* 0x000000fb040d7224 */ /* 0x000fe400078e02ff */
[----:B------:R-:W-:Y:S01]  /*09a0*/  IMAD.MOV.U32 R4, RZ, RZ, RZ ;  /* 0x000000ffff047224 */ /* 0x000fe200078e00ff */
[----:B------:R-:W-:Y:S01]  /*09b0*/  ISETP.GE.AND P2, PT, R0, RZ, PT ;  /* 0x000000ff0000720c */ /* 0x000fe20003f46270 */
[----:B--2---:R-:W-:-:S02]  /*09c0*/  IMAD.MOV R0, RZ, RZ, -R3 ;  /* 0x000000ffff007224 */ /* 0x004fc400078e0a03 */
[----:B------:R-:W-:-:S04]  /*09d0*/  IMAD.HI.U32 R13, R5, R13, R4 ;  /* 0x0000000d050d7227 */ /* 0x000fc800078e0004 */
[----:B------:R-:W-:Y:S02]  /*09e0*/  @P0 VIADD R2, R2, 0x1 ;  /* 0x0000000102020836 */ /* 0x000fe40000000000 */
[----:B------:R-:W-:-:S04]  /*09f0*/  IMAD.MOV.U32 R5, RZ, RZ, R0 ;  /* 0x000000ffff057224 */ /* 0x000fc800078e0000 */
[----:B------:R-:W-:Y:S01]  /*0a00*/  @!P2 IMAD.MOV R2, RZ, RZ, -R2 ;  /* 0x000000ffff02a224 */ /* 0x000fe200078e0a02 */
[----:B------:R-:W-:Y:S01]  /*0a10*/  @!P1 LOP3.LUT R2, RZ, R11, RZ, 0x33, !PT ;  /* 0x0000000bff029212 */ /* 0x000fe200078e33ff */
[----:B------:R-:W-:-:S04]  /*0a20*/  IMAD R5, R5, R252, RZ ;  /* 0x000000fc05057224 */ /* 0x000fc800078e02ff */
[----:B------:R-:W-:Y:S02]  /*0a30*/  IMAD.SHL.U32 R23, R2, 0x200, RZ ;  /* 0x0000020002177824 */ /* 0x000fe400078e00ff */
[----:B------:R-:W-:Y:S02]  /*0a40*/  IMAD.MOV R250, RZ, RZ, -R2 ;  /* 0x000000fffffa7224 */ /* 0x000fe400078e0a02 */
[----:B------:R-:W-:Y:S01]  /*0a50*/  IMAD.MOV.U32 R2, RZ, RZ, RZ ;  /* 0x000000ffff027224 */ /* 0x000fe200078e00ff */
[----:B------:R-:W-:Y:S01]  /*0a60*/  LOP3.LUT R0, R23, R12, RZ, 0xfc, !PT ;  /* 0x0000000c17007212 */ /* 0x000fe200078efcff */
[----:B------:R-:W-:Y:S01]  /*0a70*/  IMAD R250, R11, R250, R10 ;  /* 0x000000fa0bfa7224 */ /* 0x000fe200078e020a */
[----:B------:R-:W-:Y:S01]  /*0a80*/  LOP3.LUT R14, R23, 0x2, R12, 0xfe, !PT ;  /* 0x00000002170e7812 */ /* 0x000fe200078efe0c */
[----:B------:R-:W-:Y:S01]  /*0a90*/  IMAD.HI.U32 R244, R3, R5, R2 ;  /* 0x0000000503f47227 */ /* 0x000fe200078e0002 */
[----:B------:R-:W-:Y:S02]  /*0aa0*/  IABS R4, R0 ;  /* 0x0000000000047213 */ /* 0x000fe40000000000 */
[----:B------:R-:W-:Y:S01]  /*0ab0*/  IABS R6, R14 ;  /* 0x0000000e00067213 */ /* 0x000fe20000000000 */
[----:B------:R-:W-:Y:S01]  /*0ac0*/  IMAD.IADD R250, R8, 0x1, R250 ;  /* 0x0000000108fa7824 */ /* 0x000fe200078e02fa */
[--C-:B------:R-:W-:Y:S01]  /*0ad0*/  LOP3.LUT R7, R23, 0x4, R12.reuse, 0xfe, !PT ;  /* 0x0000000417077812 */ /* 0x100fe200078efe0c */
[----:B------:R-:W-:Y:S01]  /*0ae0*/  IMAD.HI.U32 R2, R13, R4, RZ ;  /* 0x000000040d027227 */ /* 0x000fe200078e00ff */
[----:B------:R-:W-:Y:S01]  /*0af0*/  STL [R1+0xa00], R14 ;  /* 0x000a000e01007387 */ /* 0x000fe20000100800 */
[----:B------:R-:W-:-:S02]  /*0b00*/  LOP3.LUT R9, R23, 0x6, R12, 0xfe, !PT ;  /* 0x0000000617097812 */ /* 0x000fc400078efe0c */
[----:B------:R-:W-:Y:S01]  /*0b10*/  IMAD.MOV R5, RZ, RZ, -R2 ;  /* 0x000000ffff057224 */ /* 0x000fe200078e0a02 */
[----:B------:R-:W-:Y:S01]  /*0b20*/  IABS R8, R7 ;  /* 0x0000000700087213 */ /* 0x000fe20000000000 */
[----:B------:R1:W-:Y:S01]  /*0b30*/  STL [R1+0xa04], R7 ;  /* 0x000a040701007387 */ /* 0x0003e20000100800 */
[----:B------:R-:W-:Y:S01]  /*0b40*/  IMAD.HI.U32 R3, R13, R6, RZ ;  /* 0x000000060d037227 */ /* 0x000fe200078e00ff */
[----:B------:R-:W-:Y:S02]  /*0b50*/  IABS R10, R9 ;  /* 0x00000009000a7213 */ /* 0x000fe40000000000 */
[----:B------:R2:W-:Y:S01]  /*0b60*/  STL [R1+0xa08], R9 ;  /* 0x000a080901007387 */ /* 0x0005e20000100800 */
[----:B------:R-:W-:Y:S01]  /*0b70*/  IMAD R4, R251, R5, R4 ;  /* 0x00000005fb047224 */ /* 0x000fe200078e0204 */
[--C-:B------:R-:W-:Y:S01]  /*0b80*/  LOP3.LUT R5, R23, 0xc, R12.reuse, 0xfe, !PT ;  /* 0x0000000c17057812 */ /* 0x100fe200078efe0c */
[----:B------:R-:W-:Y:S02]  /*0b90*/  IMAD.MOV R3, RZ, RZ, -R3 ;  /* 0x000000ffff037224 */ /* 0x000fe400078e0a03 */
[----:B------:R-:W-:Y:S01]  /*0ba0*/  IMAD.HI.U32 R2, R13, R8, RZ ;  /* 0x000000080d027227 */ /* 0x000fe200078e00ff */
[----:B-1----:R-:W-:-:S03]  /*0bb0*/  LOP3.LUT R7, R23, 0x8, R12, 0xfe, !PT ;  /* 0x0000000817077812 */ /* 0x002fc600078efe0c */
[----:B------:R-:W-:Y:S01]  /*0bc0*/  IMAD R3, R251, R3, R6 ;  /* 0x00000003fb037224 */ /* 0x000fe200078e0206 */
[----:B--2---:R-:W-:Y:S01]  /*0bd0*/  LOP3.LUT R9, R23, 0xa, R12, 0xfe, !PT ;  /* 0x0000000a17097812 */ /* 0x004fe200078efe0c */
[----:B------:R1:W-:Y:S04]  /*0be0*/  STL [R1+0xa0c], R7 ;  /* 0x000a0c0701007387 */ /* 0x0003e80000100800 */
[----:B------:R2:W-:Y:S04]  /*0bf0*/  STL [R1+0x20], R4 ;  /* 0x0000200401007387 */ /* 0x0005e80000100800 */
[----:B------:R4:W-:Y:S01]  /*0c00*/  STL [R1+0x1c], R3 ;  /* 0x00001c0301007387 */ /* 0x0009e20000100800 */
[----:B-1----:R-:W-:-:S03]  /*0c10*/  IABS R7, R7 ;  /* 0x0000000700077213 */ /* 0x002fc60000000000 */
[----:B------:R-:W-:Y:S01]  /*0c20*/  STL [R1+0xa10], R9 ;  /* 0x000a100901007387 */ /* 0x000fe20000100800 */
[----:B--2---:R-:W-:Y:S02]  /*0c30*/  IMAD.MOV R4, RZ, RZ, -R2 ;  /* 0x000000ffff047224 */ /* 0x004fe400078e0a02 */
[----:B------:R-:W-:Y:S01]  /*0c40*/  IMAD.HI.U32 R2, R13, R10, RZ ;  /* 0x0000000a0d027227 */ /* 0x000fe200078e00ff */
[----:B------:R1:W-:Y:S03]  /*0c50*/  STL [R1+0xa14], R5 ;  /* 0x000a140501007387 */ /* 0x0003e60000100800 */
[----:B------:R-:W-:Y:S02]  /*0c60*/  IMAD.MOV.U32 R6, RZ, RZ, R7 ;  /* 0x000000ffff067224 */ /* 0x000fe400078e0007 */
[----:B------:R-:W-:Y:S02]  /*0c70*/  IMAD.MOV R2, RZ, RZ, -R2 ;  /* 0x000000ffff027224 */ /* 0x000fe400078e0a02 */
[----:B------:R-:W-:Y:S01]  /*0c80*/  IMAD R7, R251, R4, R8 ;  /* 0x00000004fb077224 */ /* 0x000fe200078e0208 */
[----:B------:R-:W-:Y:S01]  /*0c90*/  IABS R8, R5 ;  /* 0x0000000500087213 */ /* 0x000fe20000000000 */
[----:B----4-:R-:W-:Y:S01]  /*0ca0*/  IMAD.HI.U32 R3, R13, R6, RZ ;  /* 0x000000060d037227 */ /* 0x010fe200078e00ff */
[----:B-1----:R-:W-:-:S02]  /*0cb0*/  LOP3.LUT R5, R23, 0xe, R12, 0xfe, !PT ;  /* 0x0000000e17057812 */ /* 0x002fc400078efe0c */
[----:B------:R-:W-:Y:S01]  /*0cc0*/  IABS R4, R9 ;  /* 0x0000000900047213 */ /* 0x000fe20000000000 */
[----:B------:R-:W-:Y:S01]  /*0cd0*/  IMAD R2, R251, R2, R10 ;  /* 0x00000002fb027224 */ /* 0x000fe200078e020a */
[----:B------:R1:W-:Y:S01]  /*0ce0*/  STL [R1+0x18], R7 ;  /* 0x0000180701007387 */ /* 0x0003e20000100800 */
[----:B------:R-:W-:Y:S01]  /*0cf0*/  IMAD.MOV R3, RZ, RZ, -R3 ;  /* 0x000000ffff037224 */ /* 0x000fe200078e0a03 */
[----:B------:R-:W-:Y:S02]  /*0d00*/  LOP3.LUT R9, R23, 0x10, R12, 0xfe, !PT ;  /* 0x0000001017097812 */ /* 0x000fe400078efe0c */
[----:B------:R-:W-:Y:S01]  /*0d10*/  STL [R1+0xa18], R5 ;  /* 0x000a180501007387 */ /* 0x000fe20000100800 */
[----:B------:R-:W-:Y:S01]  /*0d20*/  IMAD R3, R251, R3, R6 ;  /* 0x00000003fb037224 */ /* 0x000fe200078e0206 */
[----:B------:R-:W-:Y:S02]  /*0d30*/  IABS R6, R5 ;  /* 0x0000000500067213 */ /* 0x000fe40000000000 */
[----:B------:R2:W-:Y:S01]  /*0d40*/  STL [R1+0x14], R2 ;  /* 0x0000140201007387 */ /* 0x0005e20000100800 */
[----:B------:R-:W-:-:S02]  /*0d50*/  IABS R10, R9 ;  /* 0x00000009000a7213 */ /* 0x000fc40000000000 */
[----:B-1----:R-:W-:Y:S01]  /*0d60*/  LOP3.LUT R7, R23, 0x12, R12, 0xfe, !PT ;  /* 0x0000001217077812 */ /* 0x002fe200078efe0c */
[----:B------:R1:W-:Y:S04]  /*0d70*/  STL [R1+0x10], R3 ;  /* 0x0000100301007387 */ /* 0x0003e80000100800 */
[----:B------:R4:W-:Y:S01]  /*0d80*/  STL [R1+0xa20], R9 ;  /* 0x000a200901007387 */ /* 0x0009e20000100800 */
[----:B--2---:R-:W-:-:S03]  /*0d90*/  IMAD.HI.U32 R2, R13, R4, RZ ;  /* 0x000000040d027227 */ /* 0x004fc600078e00ff */
[----:B------:R2:W-:Y:S01]  /*0da0*/  STL [R1+0xa1c], R7 ;  /* 0x000a1c0701007387 */ /* 0x0005e20000100800 */
[----:B------:R-:W-:Y:S02]  /*0db0*/  IMAD.MOV R5, RZ, RZ, -R2 ;  /* 0x000000ffff057224 */ /* 0x000fe400078e0a02 */
[----:B-1----:R-:W-:Y:S01]  /*0dc0*/  IMAD.HI.U32 R3, R13, R8, RZ ;  /* 0x000000080d037227 */ /* 0x002fe200078e00ff */
[----:B----4-:R-:W-:-:S03]  /*0dd0*/  LOP3.LUT R9, R23, 0x14, R12, 0xfe, !PT ;  /* 0x0000001417097812 */ /* 0x010fc600078efe0c */
[----:B------:R-:W-:Y:S01]  /*0de0*/  IMAD R4, R251, R5, R4 ;  /* 0x00000005fb047224 */ /* 0x000fe200078e0204 */
[----:B------:R-:W-:Y:S01]  /*0df0*/  LOP3.LUT R5, R23, 0x16, R12, 0xfe, !PT ;  /* 0x0000001617057812 */ /* 0x000fe200078efe0c */
[----:B------:R-:W-:Y:S01]  /*0e00*/  IMAD.HI.U32 R2, R13, R6, RZ ;  /* 0x000000060d027227 */ /* 0x000fe200078e00ff */
[----:B--2---:R-:W-:Y:S02]  /*0e10*/  IABS R7, R7 ;  /* 0x0000000700077213 */ /* 0x004fe40000000000 */
[----:B------:R1:W-:Y:S01]  /*0e20*/  STL [R1+0xc], R4 ;  /* 0x00000c0401007387 */ /* 0x0003e20000100800 */
[----:B------:R-:W-:-:S04]  /*0e30*/  IMAD.MOV R3, RZ, RZ, -R3 ;  /* 0x000000ffff037224 */ /* 0x000fc800078e0a03 */
[----:B------:R-:W-:Y:S02]  /*0e40*/  IMAD R3, R251, R3, R8 ;  /* 0x00000003fb037224 */ /* 0x000fe400078e0208 */
[----:B------:R-:W-:Y:S02]  /*0e50*/  IMAD.MOV.U32 R8, RZ, RZ, R7 ;  /* 0x000000ffff087224 */ /* 0x000fe400078e0007 */
[----:B-1----:R-:W-:Y:S01]  /*0e60*/  IMAD.MOV R4, RZ, RZ, -R2 ;  /* 0x000000ffff047224 */ /* 0x002fe200078e0a02 */
[----:B------:R1:W-:Y:S01]  /*0e70*/  STL [R1+0x8], R3 ;  /* 0x0000080301007387 */ /* 0x0003e20000100800 */
[----:B------:R-:W-:-:S03]  /*0e80*/  IMAD.HI.U32 R2, R13, R10, RZ ;  /* 0x0000000a0d027227 */ /* 0x000fc600078e00ff */
[----:B------:R2:W-:Y:S01]  /*0e90*/  STL [R1+0xa24], R9 ;  /* 0x000a240901007387 */ /* 0x0005e20000100800 */
[----:B------:R-:W-:Y:S01]  /*0ea0*/  IMAD R4, R251, R4, R6 ;  /* 0x00000004fb047224 */ /* 0x000fe200078e0206 */
[----:B------:R-:W-:Y:S01]  /*0eb0*/  IABS R6, R9 ;  /* 0x0000000900067213 */ /* 0x000fe20000000000 */
[----:B------:R-:W-:Y:S01]  /*0ec0*/  IMAD.MOV R2, RZ, RZ, -R2 ;  /* 0x000000ffff027224 */ /* 0x000fe200078e0a02 */
[----:B------:R-:W-:Y:S01]  /*0ed0*/  STL [R1+0xa2c], R5 ;  /* 0x000a2c0501007387 */ /* 0x000fe20000100800 */
[----:B-1----:R-:W-:-:S03]  /*0ee0*/  IMAD.HI.U32 R3, R13, R8, RZ ;  /* 0x000000080d037227 */ /* 0x002fc600078e00ff */
[----:B------:R1:W-:Y:S01]  /*0ef0*/  STL [R1+0x4], R4 ;  /* 0x0000040401007387 */ /* 0x0003e20000100800 */
[----:B------:R-:W-:Y:S01]  /*0f00*/  IMAD R2, R251, R2, R10 ;  /* 0x00000002fb027224 */ /* 0x000fe200078e020a */
[----:B--2---:R-:W-:Y:S01]  /*0f10*/  LOP3.LUT R9, R23, 0x1e, R12, 0xfe, !PT ;  /* 0x0000001e17097812 */ /* 0x004fe200078efe0c */
[----:B------:R-:W-:-:S03]  /*0f20*/  IMAD.MOV R3, RZ, RZ, -R3 ;  /* 0x000000ffff037224 */ /* 0x000fc600078e0a03 */
[----:B------:R-:W-:Y:S02]  /*0f30*/  IABS R16, R9 ;  /* 0x0000000900107213 */ /* 0x000fe40000000000 */
[----:B-1----:R-:W-:Y:S02]  /*0f40*/  IABS R4, R5 ;  /* 0x0000000500047213 */ /* 0x002fe40000000000 */
[----:B------:R-:W-:-:S03]  /*0f50*/  LOP3.LUT R5, R23, 0x18, R12, 0xfe, !PT ;  /* 0x0000001817057812 */ /* 0x000fc600078efe0c */
[----:B------:R-:W-:Y:S02]  /*0f60*/  IMAD.MOV.U32 R10, RZ, RZ, R4 ;  /* 0x000000ffff0a7224 */ /* 0x000fe400078e0004 */
[----:B------:R-:W-:Y:S02]  /*0f70*/  STL [R1+0xa28], R5 ;  /* 0x000a280501007387 */ /* 0x000fe40000100800 */
[----:B------:R-:W-:Y:S02]  /*0f80*/  IMAD.HI.U32 R4, R13, R10, RZ ;  /* 0x0000000a0d047227 */ /* 0x000fe400078e00ff */
[----:B------:R1:W-:Y:S02]  /*0f90*/  STL [R1], R2 ;  /* 0x0000000201007387 */ /* 0x0003e40000100800 */
[----:B------:R-:W-:-:S04]  /*0fa0*/  IMAD.MOV R4, RZ, RZ, -R4 ;  /* 0x000000ffff047224 */ /* 0x000fc800078e0a04 */
[C---:B------:R-:W-:Y:S02]  /*0fb0*/  IMAD R4, R251.reuse, R4, R10 ;  /* 0x00000004fb047224 */ /* 0x040fe400078e020a */
[----:B-1----:R-:W-:Y:S01]  /*0fc0*/  IMAD R2, R251, R3, R8 ;  /* 0x00000003fb027224 */ /* 0x002fe200078e0208 */
[----:B------:R-:W-:Y:S01]  /*0fd0*/  IABS R8, R5 ;  /* 0x0000000500087213 */ /* 0x000fe20000000000 */
[----:B------:R-:W-:Y:S01]  /*0fe0*/  IMAD.HI.U32 R3, R13, R6, RZ ;  /* 0x000000060d037227 */ /* 0x000fe200078e00ff */
[----:B------:R-:W-:Y:S02]  /*0ff0*/  LOP3.LUT R5, R23, 0x1a, R12, 0xfe, !PT ;  /* 0x0000001a17057812 */ /* 0x000fe400078efe0c */
[----:B------:R1:W-:Y:S01]  /*1000*/  STL [R1+0x1010], R2 ;  /* 0x0010100201007387 */ /* 0x0003e20000100800 */
[----:B------:R-:W-:Y:S01]  /*1010*/  IMAD.MOV R3, RZ, RZ, -R3 ;  /* 0x000000ffff037224 */ /* 0x000fe200078e0a03 */
[----:B------:R-:W-:Y:S02]  /*1020*/  IABS R14, R5 ;  /* 0x00000005000e7213 */ /* 0x000fe40000000000 */
[----:B------:R2:W-:Y:S01]  /*1030*/  STL [R1+0xa34], R5 ;  /* 0x000a340501007387 */ /* 0x0005e20000100800 */
[----:B------:R-:W-:-:S02]  /*1040*/  IMAD R3, R251, R3, R6 ;  /* 0x00000003fb037224 */ /* 0x000fc400078e0206 */
[----:B------:R-:W-:Y:S01]  /*1050*/  IMAD.HI.U32 R6, R13, R14, RZ ;  /* 0x0000000e0d067227 */ /* 0x000fe200078e00ff */
[----:B-1----:R-:W-:-:S03]  /*1060*/  LOP3.LUT R2, R23, 0x1c, R12, 0xfe, !PT ;  /* 0x0000001c17027812 */ /* 0x002fc600078efe0c */
[----:B------:R-:W-:Y:S02]  /*1070*/  IMAD.MOV R6, RZ, RZ, -R6 ;  /* 0x000000ffff067224 */ /* 0x000fe400078e0a06 */
[----:B--2---:R-:W-:Y:S01]  /*1080*/  IMAD.HI.U32 R5, R13, R8, RZ ;  /* 0x000000080d057227 */ /* 0x004fe200078e00ff */
[----:B------:R-:W-:Y:S01]  /*1090*/  IABS R7, R2 ;  /* 0x0000000200077213 */ /* 0x000fe20000000000 */
[----:B------:R1:W-:Y:S02]  /*10a0*/  STL [R1+0xa30], R2 ;  /* 0x000a300201007387 */ /* 0x0003e40000100800 */
[----:B------:R-:W-:Y:S02]  /*10b0*/  IMAD.MOV R5, RZ, RZ, -R5 ;  /* 0x000000ffff057224 */ /* 0x000fe400078e0a05 */
[----:B------:R2:W-:Y:S01]  /*10c0*/  STL [R1+0x100c], R3 ;  /* 0x00100c0301007387 */ /* 0x0005e20000100800 */
[----:B------:R-:W-:Y:S02]  /*10d0*/  IMAD.MOV.U32 R10, RZ, RZ, R7 ;  /* 0x000000ffff0a7224 */ /* 0x000fe400078e0007 */
[----:B------:R-:W-:Y:S01]  /*10e0*/  IMAD R5, R251, R5, R8 ;  /* 0x00000005fb057224 */ /* 0x000fe200078e0208 */
[----:B------:R-:W-:Y:S01]  /*10f0*/  STL [R1+0x1014], R4 ;  /* 0x0010140401007387 */ /* 0x000fe20000100800 */
[----:B------:R-:W-:Y:S01]  /*1100*/  IMAD.HI.U32 R7, R13, R10, RZ ;  /* 0x0000000a0d077227 */ /* 0x000fe200078e00ff */
[----:B-1----:R-:W-:-:S02]  /*1110*/  LOP3.LUT R2, R23, 0x20, R12, 0xfe, !PT ;  /* 0x0000002017027812 */ /* 0x002fc400078efe0c */
[----:B------:R1:W-:Y:S01]  /*1120*/  STL [R1+0xa44], R9 ;  /* 0x000a440901007387 */ /* 0x0003e20000100800 */
[----:B------:R-:W-:Y:S01]  /*1130*/  IMAD R6, R251, R6, R14 ;  /* 0x00000006fb067224 */ /* 0x000fe200078e020e */
[----:B------:R-:W-:Y:S01]  /*1140*/  IABS R8, R2 ;  /* 0x0000000200087213 */ /* 0x000fe20000000000 */
[----:B------:R-:W-:Y:S01]  /*1150*/  IMAD.MOV R7, RZ, RZ, -R7 ;  /* 0x000000ffff077224 */ /* 0x000fe200078e0a07 */
[----:B------:R-:W-:Y:S01]  /*1160*/  STL [R1+0x1004], R5 ;  /* 0x0010040501007387 */ /* 0x000fe20000100800 */
[----:B--2---:R-:W-:Y:S02]  /*1170*/  LOP3.LUT R3, R23, 0x24, R12, 0xfe, !PT ;  /* 0x0000002417037812 */ /* 0x004fe400078efe0c */
[----:B------:R-:W-:Y:S01]  /*1180*/  IMAD.MOV.U32 R14, RZ, RZ, R8 ;  /* 0x000000ffff0e7224 */ /* 0x000fe200078e0008 */
[----:B------:R2:W-:Y:S01]  /*1190*/  STL [R1+0xa48], R2 ;  /* 0x000a480201007387 */ /* 0x0005e20000100800 */
[----:B------:R-:W-:Y:S01]  /*11a0*/  IMAD.HI.U32 R8, R13, R16, RZ ;  /* 0x000000100d087227 */ /* 0x000fe200078e00ff */
[----:B------:R-:W-:-:S02]  /*11b0*/  IABS R11, R3 ;  /* 0x00000003000b7213 */ /* 0x000fc40000000000 */
[----:B------:R-:W-:Y:S01]  /*11c0*/  STL [R1+0xffc], R6 ;  /* 0x000ffc0601007387 */ /* 0x000fe20000100800 */
[----:B-1----:R-:W-:Y:S01]  /*11d0*/  IMAD.HI.U32 R9, R13, R14, RZ ;  /* 0x0000000e0d097227 */ /* 0x002fe200078e00ff */
[----:B------:R-:W-:-:S03]  /*11e0*/  LOP3.LUT R4, R0, 0x1ee, RZ, 0xfc, !PT ;  /* 0x000001ee00047812 */ /* 0x000fc600078efcff */
[----:B------:R-:W-:Y:S01]  /*11f0*/  IMAD.MOV R8, RZ, RZ, -R8 ;  /* 0x000000ffff087224 */ /* 0x000fe200078e0a08 */
[----:B--2---:R-:W-:Y:S01]  /*1200*/  LOP3.LUT R2, R23, 0x22, R12, 0xfe, !PT ;  /* 0x0000002217027812 */ /* 0x004fe200078efe0c */
[C---:B------:R-:W-:Y:S02]  /*1210*/  IMAD R7, R251.reuse, R7, R10 ;  /* 0x00000007fb077224 */ /* 0x040fe400078e020a */
[----:B------:R-:W-:Y:S01]  /*1220*/  IMAD.MOV R9, RZ, RZ, -R9 ;  /* 0x000000ffff097224 */ /* 0x000fe200078e0a09 */
[----:B------:R-:W-:Y:S01]  /*1230*/  IABS R18, R2 ;  /* 0x0000000200127213 */ /* 0x000fe20000000000 */
[----:B------:R1:W-:Y:S01]  /*1240*/  STL [R1+0xa40], R2 ;  /* 0x000a400201007387 */ /* 0x0003e20000100800 */
[----:B------:R-:W-:Y:S02]  /*1250*/  IMAD R8, R251, R8, R16 ;  /* 0x00000008fb087224 */ /* 0x000fe400078e0210 */
[----:B------:R-:W-:Y:S01]  /*1260*/  IMAD.MOV.U32 R16, RZ, RZ, R11 ;  /* 0x000000ffff107224 */ /* 0x000fe200078e000b */
[----:B------:R-:W-:Y:S01]  /*1270*/  STL [R1+0xff8], R7 ;  /* 0x000ff80701007387 */ /* 0x000fe20000100800 */
[----:B------:R-:W-:-:S03]  /*1280*/  IMAD.HI.U32 R10, R13, R18, RZ ;  /* 0x000000120d0a7227 */ /* 0x000fc600078e00ff */
[----:B------:R2:W-:Y:S01]  /*1290*/  STL [R1+0xa50], R3 ;  /* 0x000a500301007387 */ /* 0x0005e20000100800 */
[----:B------:R-:W-:Y:S01]  /*12a0*/  IMAD.MOV R10, RZ, RZ, -R10 ;  /* 0x000000ffff0a7224 */ /* 0x000fe200078e0a0a */
[----:B-1----:R-:W-:Y:S01]  /*12b0*/  LOP3.LUT R2, R23, 0x26, R12, 0xfe, !PT ;  /* 0x0000002617027812 */ /* 0x002fe200078efe0c */
[----:B------:R-:W-:Y:S02]  /*12c0*/  IMAD R9, R251, R9, R14 ;  /* 0x00000009fb097224 */ /* 0x000fe400078e020e */
[----:B------:R-:W-:Y:S01]  /*12d0*/  IMAD.HI.U32 R11, R13, R16, RZ ;  /* 0x000000100d0b7227 */ /* 0x000fe200078e00ff */
[----:B------:R-:W-:Y:S01]  /*12e0*/  IABS R20, R2 ;  /* 0x0000000200147213 */ /* 0x000fe20000000000 */
[----:B------:R1:W-:Y:S02]  /*12f0*/  STL [R1+0xa5c], R2 ;  /* 0x000a5c0201007387 */ /* 0x0003e40000100800 */
[----:B------:R-:W-:Y:S01]  /*1300*/  IMAD R10, R251, R10, R18 ;  /* 0x0000000afb0a7224 */ /* 0x000fe200078e0212 */
[----:B--2---:R-:W-:Y:S01]  /*1310*/  LOP3.LUT R3, R23, 0x28, R12, 0xfe, !PT ;  /* 0x0000002817037812 */ /* 0x004fe200078efe0c */
[----:B------:R-:W-:Y:S01]  /*1320*/  STL [R1+0x1000], R8 ;  /* 0x0010000801007387 */ /* 0x000fe20000100800 */
[----:B------:R-:W-:-:S02]  /*1330*/  IMAD.HI.U32 R14, R13, R20, RZ ;  /* 0x000000140d0e7227 */ /* 0x000fc400078e00ff */
[----:B------:R-:W-:Y:S01]  /*1340*/  IABS R18, R3 ;  /* 0x0000000300127213 */ /* 0x000fe20000000000 */
[----:B------:R-:W-:Y:S01]  /*1350*/  STL [R1+0x1008], R9 ;  /* 0x0010080901007387 */ /* 0x000fe20000100800 */
[----:B------:R-:W-:Y:S01]  /*1360*/  IMAD.MOV R11, RZ, RZ, -R11 ;  /* 0x000000ffff0b7224 */ /* 0x000fe200078e0a0b */
[----:B-1----:R-:W-:Y:S01]  /*1370*/  LOP3.LUT R2, R23, 0x2a, R12, 0xfe, !PT ;  /* 0x0000002a17027812 */ /* 0x002fe200078efe0c */
[----:B------:R-:W-:Y:S01]  /*1380*/  IMAD.MOV R14, RZ, RZ, -R14 ;  /* 0x000000ffff0e7224 */ /* 0x000fe200078e0a0e */
[----:B------:R1:W-:Y:S01]  /*1390*/  STL [R1+0xa58], R3 ;  /* 0x000a580301007387 */ /* 0x0003e20000100800 */
[C---:B------:R-:W-:Y:S01]  /*13a0*/  IMAD R11, R251.reuse, R11, R16 ;  /* 0x0000000bfb0b7224 */ /* 0x040fe200078e0210 */
[----:B------:R-:W-:Y:S01]  /*13b0*/  IABS R22, R2 ;  /* 0x0000000200167213 */ /* 0x000fe20000000000 */
[----:B------:R-:W-:Y:S01]  /*13c0*/  IMAD R14, R251, R14, R20 ;  /* 0x0000000efb0e7224 */ /* 0x000fe200078e0214 */
[----:B------:R-:W-:Y:S01]  /*13d0*/  STL [R1+0x1018], R10 ;  /* 0x0010180a01007387 */ /* 0x000fe20000100800 */
[----:B------:R-:W-:-:S03]  /*13e0*/  IMAD.HI.U32 R15, R13, R18, RZ ;  /* 0x000000120d0f7227 */ /* 0x000fc600078e00ff */
[----:B------:R2:W-:Y:S01]  /*13f0*/  STL [R1+0xa64], R2 ;  /* 0x000a640201007387 */ /* 0x0005e20000100800 */
[----:B------:R-:W-:Y:S01]  /*1400*/  IMAD.MOV R15, RZ, RZ, -R15 ;  /* 0x000000ffff0f7224 */ /* 0x000fe200078e0a0f */
[----:B-1----:R-:W-:Y:S01]  /*1410*/  LOP3.LUT R3, R23, 0x2e, R12, 0xfe, !PT ;  /* 0x0000002e17037812 */ /* 0x002fe200078efe0c */
[----:B------:R-:W-:Y:S01]  /*1420*/  IMAD.HI.U32 R16, R13, R22, RZ ;  /* 0x000000160d107227 */ /* 0x000fe200078e00ff */
[----:B------:R-:W-:Y:S02]  /*1430*/  STL [R1+0x101c], R11 ;  /* 0x00101c0b01007387 */ /* 0x000fe40000100800 */
[----:B------:R-:W-:Y:S01]  /*1440*/  IABS R24, R3 ;  /* 0x0000000300187213 */ /* 0x000fe20000000000 */
[----:B------:R-:W-:Y:S02]  /*1450*/  IMAD R15, R251, R15, R18 ;  /* 0x0000000ffb0f7224 */ /* 0x000fe400078e0212 */
[----:B------:R-:W-:Y:S01]  /*1460*/  IMAD.MOV R16, RZ, RZ, -R16 ;  /* 0x000000ffff107224 */ /* 0x000fe200078e0a10 */
[----:B--2---:R-:W-:Y:S01]  /*1470*/  LOP3.LUT R2, R23, 0x2c, R12, 0xfe, !PT ;  /* 0x0000002c17027812 */ /* 0x004fe200078efe0c */
[----:B------:R-:W-:-:S03]  /*1480*/  IMAD.HI.U32 R18, R13, R24, RZ ;  /* 0x000000180d127227 */ /* 0x000fc600078e00ff */
[----:B------:R-:W-:Y:S01]  /*1490*/  IABS R20, R2 ;  /* 0x0000000200147213 */ /* 0x000fe20000000000 */
[----:B------:R1:W-:Y:S01]  /*14a0*/  STL [R1+0xa60], R2 ;  /* 0x000a600201007387 */ /* 0x0003e20000100800 */
[----:B------:R-:W-:Y:S02]  /*14b0*/  IMAD R16, R251, R16, R22 ;  /* 0x00000010fb107224 */ /* 0x000fe400078e0216 */
[----:B------:R-:W-:Y:S01]  /*14c0*/  IMAD.MOV R18, RZ, RZ, -R18 ;  /* 0x000000ffff127224 */ /* 0x000fe200078e0a12 */
[----:B------:R2:W-:Y:S01]  /*14d0*/  STL [R1+0xa74], R3 ;  /* 0x000a740301007387 */ /* 0x0005e20000100800 */
[----:B------:R-:W-:-:S04]  /*14e0*/  IMAD.HI.U32 R17, R13, R20, RZ ;  /* 0x000000140d117227 */ /* 0x000fc800078e00ff */
[----:B------:R-:W-:Y:S01]  /*14f0*/  IMAD.MOV R17, RZ, RZ, -R17 ;  /* 0x000000ffff117224 */ /* 0x000fe200078e0a11 */
[----:B-1----:R-:W-:Y:S01]  /*1500*/  LOP3.LUT R2, R23, 0x30, R12, 0xfe, !PT ;  /* 0x0000003017027812 */ /* 0x002fe200078efe0c */
[C---:B------:R-:W-:Y:S02]  /*1510*/  IMAD R18, R251.reuse, R18, R24 ;  /* 0x00000012fb127224 */ /* 0x040fe400078e0218 */
[----:B------:R-:W-:Y:S01]  /*1520*/  IMAD R17, R251, R17, R20 ;  /* 0x00000011fb117224 */ /* 0x000fe200078e0214 */
[----:B------:R-:W-:Y:S01]  /*1530*/  IABS R19, R2 ;  /* 0x0000000200137213 */ /* 0x000fe20000000000 */
[----:B------:R1:W-:Y:S01]  /*1540*/  STL [R1+0xa78], R2 ;  /* 0x000a780201007387 */ /* 0x0003e20000100800 */
[----:B--2---:R-:W-:-:S03]  /*1550*/  LOP3.LUT R3, R23, 0x32, R12, 0xfe, !PT ;  /* 0x0000003217037812 */ /* 0x004fc600078efe0c */
[----:B------:R-:W-:Y:S01]  /*1560*/  IMAD.MOV.U32 R22, RZ, RZ, R19 ;  /* 0x000000ffff167224 */ /* 0x000fe200078e0013 */
[----:B------:R-:W-:Y:S01]  /*1570*/  IABS R26, R3 ;  /* 0x00000003001a7213 */ /* 0x000fe20000000000 */
[----:B------:R2:W-:Y:S02]  /*1580*/  STL [R1+0xa70], R3 ;  /* 0x000a700301007387 */ /* 0x0005e40000100800 */
[----:B------:R-:W-:Y:S01]  /*1590*/  IMAD.HI.U32 R19, R13, R22, RZ ;  /* 0x000000160d137227 */ /* 0x000fe200078e00ff */
[----:B-1----:R-:W-:-:S03]  /*15a0*/  LOP3.LUT R2, R23, 0x34, R12, 0xfe, !PT ;  /* 0x0000003417027812 */ /* 0x002fc600078efe0c */
[----:B------:R-:W-:Y:S01]  /*15b0*/  IMAD.MOV R19, RZ, RZ, -R19 ;  /* 0x000000ffff137224 */ /* 0x000fe200078e0a13 */
[----:B------:R-:W-:Y:S01]  /*15c0*/  IABS R20, R2 ;  /* 0x0000000200147213 */ /* 0x000fe20000000000 */
[----:B------:R1:W-:Y:S01]  /*15d0*/  STL [R1+0xa7c], R2 ;  /* 0x000a7c0201007387 */ /* 0x0003e20000100800 */
[----:B--2---:R-:W-:Y:S01]  /*15e0*/  LOP3.LUT R3, R23, 0x38, R12, 0xfe, !PT ;  /* 0x0000003817037812 */ /* 0x004fe200078efe0c */
[----:B------:R-:W-:Y:S02]  /*15f0*/  IMAD R19, R251, R19, R22 ;  /* 0x00000013fb137224 */ /* 0x000fe400078e0216 */
[----:B------:R-:W-:Y:S01]  /*1600*/  IMAD.MOV.U32 R24, RZ, RZ, R20 ;  /* 0x000000ffff187224 */ /* 0x000fe200078e0014 */
[----:B------:R-:W-:Y:S01]  /*1610*/  IABS R25, R3 ;  /* 0x0000000300197213 */ /* 0x000fe20000000000 */
[----:B------:R-:W-:Y:S01]  /*1620*/  IMAD.HI.U32 R20, R13, R26, RZ ;  /* 0x0000001a0d147227 */ /* 0x000fe200078e00ff */
[----:B-1----:R-:W-:-:S03]  /*1630*/  LOP3.LUT R2, R23, 0x36, R12, 0xfe, !PT ;  /* 0x0000003617027812 */ /* 0x002fc600078efe0c */
[C---:B------:R-:W-:Y:S01]  /*1640*/  IMAD.HI.U32 R21, R13.reuse, R24, RZ ;  /* 0x000000180d157227 */ /* 0x040fe200078e00ff */
[----:B------:R-:W-:Y:S01]  /*1650*/  IABS R28, R2 ;  /* 0x00000002001c7213 */ /* 0x000fe20000000000 */
[----:B------:R1:W-:Y:S02]  /*1660*/  STL [R1+0xa6c], R2 ;  /* 0x000a6c0201007387 */ /* 0x0003e40000100800 */
[----:B------:R-:W-:Y:S02]  /*1670*/  IMAD.MOV R20, RZ, RZ, -R20 ;  /* 0x000000ffff147224 */ /* 0x000fe400078e0a14 */
[----:B------:R-:W-:Y:S01]  /*1680*/  IMAD.MOV R21, RZ, RZ, -R21 ;  /* 0x000000ffff157224 */ /* 0x000fe200078e0a15 */
[----:B------:R2:W-:Y:S01]  /*1690*/  STL [R1+0xa68], R3 ;  /* 0x000a680301007387 */ /* 0x0005e20000100800 */
[----:B------:R-:W-:-:S04]  /*16a0*/  IMAD.HI.U32 R22, R13, R28, RZ ;  /* 0x0000001c0d167227 */ /* 0x000fc800078e00ff */
[----:B------:R-:W-:Y:S01]  /*16b0*/  IMAD R20, R251, R20, R26 ;  /* 0x00000014fb147224 */ /* 0x000fe200078e021a */
[----:B-1----:R-:W-:Y:S01]  /*16c0*/  LOP3.LUT R2, R23, 0x3a, R12, 0xfe, !PT ;  /* 0x0000003a17027812 */ /* 0x002fe200078efe0c */
[----:B------:R-:W-:Y:S02]  /*16d0*/  IMAD.MOV.U32 R26, RZ, RZ, R25 ;  /* 0x000000ffff1a7224 */ /* 0x000fe400078e0019 */
[----:B------:R-:W-:Y:S01]  /*16e0*/  IMAD R21, R251, R21, R24 ;  /* 0x00000015fb157224 */ /* 0x000fe200078e0218 */
[----:B------:R-:W-:Y:S01]  /*16f0*/  IABS R30, R2 ;  /* 0x00000002001e7213 */ /* 0x000fe20000000000 */
[----:B------:R1:W-:Y:S01]  /*1700*/  STL [R1+0xa54], R2 ;  /* 0x000a540201007387 */ /* 0x0003e20000100800 */
[----:B--2---:R-:W-:Y:S01]  /*1710*/  LOP3.LUT R3, R23, 0x3c, R12, 0xfe, !PT ;  /* 0x0000003c17037812 */ /* 0x004fe200078efe0c */
[----:B------:R-:W-:Y:S02]  /*1720*/  IMAD.MOV R22, RZ, RZ, -R22 ;  /* 0x000000ffff167224 */ /* 0x000fe400078e0a16 */
[----:B------:R-:W-:-:S02]  /*1730*/  IMAD.HI.U32 R24, R13, R26, RZ ;  /* 0x0000001a0d187227 */ /* 0x000fc400078e00ff */
[----:B------:R2:W-:Y:S02]  /*1740*/  STL [R1+0xa4c], R3 ;  /* 0x000a4c0301007387 */ /* 0x0005e40000100800 */
[----:B------:R-:W-:Y:S01]  /*1750*/  IMAD R22, R251, R22, R28 ;  /* 0x00000016fb167224 */ /* 0x000fe200078e021c */
[----:B------:R-:W-:Y:S01]  /*1760*/  IABS R28, R3 ;  /* 0x00000003001c7213 */ /* 0x000fe20000000000 */
[----:B------:R-:W-:Y:S01]  /*1770*/  IMAD.MOV R24, RZ, RZ, -R24 ;  /* 0x000000ffff187224 */ /* 0x000fe200078e0a18 */
[----:B-1----:R-:W-:Y:S01]  /*1780*/  LOP3.LUT R2, R23, 0x3e, R12, 0xfe, !PT ;  /* 0x0000003e17027812 */ /* 0x002fe200078efe0c */
[----:B------:R-:W-:-:S03]  /*1790*/  IMAD.HI.U32 R23, R13, R30, RZ ;  /* 0x0000001e0d177227 */ /* 0x000fc600078e00ff */
[----:B------:R-:W-:Y:S01]  /*17a0*/  IABS R32, R2 ;  /* 0x0000000200207213 */ /* 0x000fe20000000000 */
[----:B------:R1:W-:Y:S01]  /*17b0*/  STL [R1+0xa3c], R2 ;  /* 0x000a3c0201007387 */ /* 0x0003e20000100800 */
[----:B------:R-:W-:Y:S01]  /*17c0*/  IMAD.MOV R25, RZ, RZ, -R23 ;  /* 0x000000ffff197224 */ /* 0x000fe200078e0a17 */
[C---:B--2---:R-:W-:Y:S01]  /*17d0*/  LOP3.LUT R3, R0.reuse, 0x40, RZ, 0xfc, !PT ;  /* 0x0000004000037812 */ /* 0x044fe200078efcff */
[C---:B------:R-:W-:Y:S02]  /*17e0*/  IMAD R23, R251.reuse, R24, R26 ;  /* 0x00000018fb177224 */ /* 0x040fe400078e021a */
[----:B------:R-:W-:Y:S01]  /*17f0*/  IMAD R24, R251, R25, R30 ;  /* 0x00000019fb187224 */ /* 0x000fe200078e021e */
[----:B------:R-:W-:Y:S01]  /*1800*/  IABS R30, R3 ;  /* 0x00000003001e7213 */ /* 0x000fe20000000000 */
[----:B------:R-:W-:Y:S01]  /*1810*/  IMAD.HI.U32 R26, R13, R32, RZ ;  /* 0x000000200d1a7227 */ /* 0x000fe200078e00ff */
[----:B-1----:R-:W-:-:S03]  /*1820*/  LOP3.LUT R2, R0, 0x1fe, RZ, 0xfc, !PT ;  /* 0x000001fe00027812 */ /* 0x002fc600078efcff */
[C---:B------:R-:W-:Y:S01]  /*1830*/  IMAD.HI.U32 R25, R13.reuse, R28, RZ ;  /* 0x0000001c0d197227 */ /* 0x040fe200078e00ff */
[----:B------:R-:W-:Y:S01]  /*1840*/  IABS R34, R2 ;  /* 0x0000000200227213 */ /* 0x000fe20000000000 */
[----:B------:R1:W-:Y:S02]  /*1850*/  STL [R1+0xadc], R2 ;  /* 0x000adc0201007387 */ /* 0x0003e40000100800 */
[----:B------:R-:W-:Y:S02]  /*1860*/  IMAD.MOV R26, RZ, RZ, -R26 ;  /* 0x000000ffff1a7224 */ /* 0x000fe400078e0a1a */
[----:B------:R-:W-:Y:S01]  /*1870*/  IMAD.MOV R25, RZ, RZ, -R25 ;  /* 0x000000ffff197224 */ /* 0x000fe200078e0a19 */
[----:B------:R2:W-:Y:S01]  /*1880*/  STL [R1+0xa38], R3 ;  /* 0x000a380301007387 */ /* 0x0005e20000100800 */
[----:B------:R-:W-:-:S04]  /*1890*/  IMAD.HI.U32 R27, R13, R34, RZ ;  /* 0x000000220d1b7227 */ /* 0x000fc800078e00ff */
[C---:B------:R-:W-:Y:S01]  /*18a0*/  IMAD R26, R251.reuse, R26, R32 ;  /* 0x0000001afb1a7224 */ /* 0x040fe200078e0220 */
[C---:B-1----:R-:W-:Y:S01]  /*18b0*/  LOP3.LUT R2, R0.reuse, 0x42, RZ, 0xfc, !PT ;  /* 0x0000004200027812 */ /* 0x042fe200078efcff */
[----:B------:R-:W-:Y:S02]  /*18c0*/  IMAD R25, R251, R25, R28 ;  /* 0x00000019fb197224 */ /* 0x000fe400078e021c */
[----:B------:R-:W-:Y:S01]  /*18d0*/  IMAD.MOV R27, RZ, RZ, -R27 ;  /* 0x000000ffff1b7224 */ /* 0x000fe200078e0a1b */
[----:B------:R-:W-:Y:S01]  /*18e0*/  IABS R29, R2 ;  /* 0x00000002001d7213 */ /* 0x000fe20000000000 */
[----:B------:R1:W-:Y:S01]  /*18f0*/  STL [R1+0xaf8], R2 ;  /* 0x000af80201007387 */ /* 0x0003e20000100800 */
[----:B--2---:R-:W-:Y:S01]  /*1900*/  LOP3.LUT R3, R0, 0x44, RZ, 0xfc, !PT ;  /* 0x0000004400037812 */ /* 0x004fe200078efcff */
[----:B------:R-:W-:-:S04]  /*1910*/  IMAD.HI.U32 R28, R13, R30, RZ ;  /* 0x0000001e0d1c7227 */ /* 0x000fc800078e00ff */
[----:B------:R2:W-:Y:S01]  /*1920*/  STL [R1+0xb04], R3 ;  /* 0x000b040301007387 */ /* 0x0005e20000100800 */
[----:B------:R-:W-:Y:S02]  /*1930*/  IMAD.MOV.U32 R32, RZ, RZ, R29 ;  /* 0x000000ffff207224 */ /* 0x000fe400078e001d */
[----:B------:R-:W-:Y:S01]  /*1940*/  IMAD R27, R251, R27, R34 ;  /* 0x0000001bfb1b7224 */ /* 0x000fe200078e0222 */
[C---:B-1----:R-:W-:Y:S01]  /*1950*/  LOP3.LUT R2, R0.reuse, 0x46, RZ, 0xfc, !PT ;  /* 0x0000004600027812 */ /* 0x042fe200078efcff */
[----:B------:R-:W-:Y:S01]  /*1960*/  IMAD.HI.U32 R29, R13, R32, RZ ;  /* 0x000000200d1d7227 */ /* 0x000fe200078e00ff */
[----:B------:R-:W-:Y:S02]  /*1970*/  IABS R34, R3 ;  /* 0x0000000300227213 */ /* 0x000fe40000000000 */
[----:B------:R-:W-:Y:S01]  /*1980*/  IABS R36, R2 ;  /* 0x0000000200247213 */ /* 0x000fe20000000000 */
[----:B------:R1:W-:Y:S01]  /*1990*/  STL [R1+0xb0c], R2 ;  /* 0x000b0c0201007387 */ /* 0x0003e20000100800 */
[----:B------:R-:W-:Y:S01]  /*19a0*/  IMAD.MOV R28, RZ, RZ, -R28 ;  /* 0x000000ffff1c7224 */ /* 0x000fe200078e0a1c */
[----:B--2---:R-:W-:Y:S01]  /*19b0*/  LOP3.LUT R3, R0, 0x4a, RZ, 0xfc, !PT ;  /* 0x0000004a00037812 */ /* 0x004fe200078efcff */
[----:B------:R-:W-:-:S02]  /*19c0*/  IMAD.MOV R29, RZ, RZ, -R29 ;  /* 0x000000ffff1d7224 */ /* 0x000fc400078e0a1d */
[----:B------:R-:W-:Y:S01]  /*19d0*/  IMAD.HI.U32 R31, R13, R36, RZ ;  /* 0x000000240d1f7227 */ /* 0x000fe200078e00ff */
[----:B------:R-:W-:-:S03]  /*19e0*/  IABS R40, R3 ;  /* 0x0000000300287213 */ /* 0x000fc60000000000 */
[----:B------:R-:W-:Y:S01]  /*19f0*/  IMAD R28, R251, R28, R30 ;  /* 0x0000001cfb1c7224 */ /* 0x000fe200078e021e */
[C---:B-1----:R-:W-:Y:S01]  /*1a00*/  LOP3.LUT R2, R0.reuse, 0x48, RZ, 0xfc, !PT ;  /* 0x0000004800027812 */ /* 0x042fe200078efcff */
[----:B------:R-:W-:Y:S02]  /*1a10*/  IMAD.MOV R31, RZ, RZ, -R31 ;  /* 0x000000ffff1f7224 */ /* 0x000fe400078e0a1f */
[----:B------:R-:W-:Y:S01]  /*1a20*/  IMAD.HI.U32 R30, R13, R34, RZ ;  /* 0x000000220d1e7227 */ /* 0x000fe200078e00ff */
[----:B------:R-:W-:Y:S01]  /*1a30*/  IABS R38, R2 ;  /* 0x0000000200267213 */ /* 0x000fe20000000000 */
[----:B------:R1:W-:Y:S02]  /*1a40*/  STL [R1+0xb18], R2 ;  /* 0x000b180201007387 */ /* 0x0003e40000100800 */
[----:B------:R-:W-:Y:S02]  /*1a50*/  IMAD R29, R251, R29, R32 ;  /* 0x0000001dfb1d7224 */ /* 0x000fe400078e0220 */
[----:B------:R-:W-:Y:S01]  /*1a60*/  IMAD.HI.U32 R32, R13, R38, RZ ;  /* 0x000000260d207227 */ /* 0x000fe200078e00ff */
[----:B------:R2:W-:Y:S03]  /*1a70*/  STL [R1+0xb1c], R3 ;  /* 0x000b1c0301007387 */ /* 0x0005e60000100800 */
[----:B------:R-:W-:Y:S01]  /*1a80*/  IMAD R31, R251, R31, R36 ;  /* 0x0000001ffb1f7224 */ /* 0x000fe200078e0224 */
[----:B-1----:R-:W-:Y:S01]  /*1a90*/  LOP3.LUT R2, R0, 0x4c, RZ, 0xfc, !PT ;  /* 0x0000004c00027812 */ /* 0x002fe200078efcff */
[----:B------:R-:W-:-:S02]  /*1aa0*/  IMAD.MOV R30, RZ, RZ, -R30 ;  /* 0x000000ffff1e7224 */ /* 0x000fc400078e0a1e */
[----:B------:R-:W-:Y:S01]  /*1ab0*/  IMAD.MOV R32, RZ, RZ, -R32 ;  /* 0x000000ffff207224 */ /* 0x000fe200078e0a20 */
[----:B------:R-:W-:Y:S01]  /*1ac0*/  IABS R33, R2 ;  /* 0x0000000200217213 */ /* 0x000fe20000000000 */
[----:B------:R1:W-:Y:S01]  /*1ad0*/  STL [R1+0xb20], R2 ;  /* 0x000b200201007387 */ /* 0x0003e20000100800 */
[C---:B--2---:R-:W-:Y:S01]  /*1ae0*/  LOP3.LUT R3, R0.reuse, 0x4e, RZ, 0xfc, !PT ;  /* 0x0000004e00037812 */ /* 0x044fe200078efcff */
[----:B------:R-:W-:Y:S02]  /*1af0*/  IMAD R30, R251, R30, R34 ;  /* 0x0000001efb1e7224 */ /* 0x000fe400078e0222 */
[----:B------:R-:W-:Y:S02]  /*1b00*/  IMAD.MOV.U32 R36, RZ, RZ, R33 ;  /* 0x000000ffff247224 */ /* 0x000fe400078e0021 */
[----:B------:R-:W-:Y:S01]  /*1b10*/  IMAD.HI.U32 R33, R13, R40, RZ ;  /* 0x000000280d217227 */ /* 0x000fe200078e00ff */
[----:B------:R2:W-:Y:S01]  /*1b20*/  STL [R1+0xb24], R3 ;  /* 0x000b240301007387 */ /* 0x0005e20000100800 */
[----:B-1----:R-:W-:-:S02]  /*1b30*/  LOP3.LUT R2, R0, 0x50, RZ, 0xfc, !PT ;  /* 0x0000005000027812 */ /* 0x002fc400078efcff */
[----:B------:R-:W-:Y:S02]  /*1b40*/  IMAD.HI.U32 R34, R13, R36, RZ ;  /* 0x000000240d227227 */ /* 0x000fe400078e00ff */
[----:B------:R-:W-:Y:S02]  /*1b50*/  IABS R35, R2 ;  /* 0x0000000200237213 */ /* 0x000fe40000000000 */
[----:B------:R-:W-:Y:S01]  /*1b60*/  IMAD.MOV R33, RZ, RZ, -R33 ;  /* 0x000000ffff217224 */ /* 0x000fe200078e0a21 */
[----:B------:R1:W-:Y:S01]  /*1b70*/  STL [R1+0xb30], R2 ;  /* 0x000b300201007387 */ /* 0x0003e20000100800 */
[C---:B------:R-:W-:Y:S01]  /*1b80*/  IMAD R32, R251.reuse, R32, R38 ;  /* 0x00000020fb207224 */ /* 0x040fe200078e0226 */
[----:B------:R-:W-:Y:S01]  /*1b90*/  IABS R38, R3 ;  /* 0x0000000300267213 */ /* 0x000fe20000000000 */
[----:B------:R-:W-:Y:S01]  /*1ba0*/  IMAD.MOV R34, RZ, RZ, -R34 ;  /* 0x000000ffff227224 */ /* 0x000fe200078e0a22 */
[----:B--2---:R-:W-:Y:S01]  /*1bb0*/  LOP3.LUT R3, R0, 0x54, RZ, 0xfc, !PT ;  /* 0x0000005400037812 */ /* 0x004fe200078efcff */
[----:B------:R-:W-:-:S02]  /*1bc0*/  IMAD R33, R251, R33, R40 ;  /* 0x00000021fb217224 */ /* 0x000fc400078e0228 */
[----:B------:R-:W-:Y:S01]  /*1bd0*/  IMAD.MOV.U32 R40, RZ, RZ, R35 ;  /* 0x000000ffff287224 */ /* 0x000fe200078e0023 */
[----:B------:R-:W-:Y:S01]  /*1be0*/  IABS R44, R3 ;  /* 0x00000003002c7213 */ /* 0x000fe20000000000 */
[----:B------:R-:W-:Y:S01]  /*1bf0*/  IMAD.HI.U32 R35, R13, R38, RZ ;  /* 0x000000260d237227 */ /* 0x000fe200078e00ff */
[----:B-1----:R-:W-:-:S03]  /*1c00*/  LOP3.LUT R2, R0, 0x52, RZ, 0xfc, !PT ;  /* 0x0000005200027812 */ /* 0x002fc600078efcff */
[----:B------:R-:W-:Y:S01]  /*1c10*/  IMAD R34, R251, R34, R36 ;  /* 0x00000022fb227224 */ /* 0x000fe200078e0224 */
[----:B------:R-:W-:Y:S01]  /*1c20*/  IABS R42, R2 ;  /* 0x00000002002a7213 */ /* 0x000fe20000000000 */
[----:B------:R1:W-:Y:S01]  /*1c30*/  STL [R1+0xb38], R2 ;  /* 0x000b380201007387 */ /* 0x0003e20000100800 */
[----:B------:R-:W-:-:S03]  /*1c40*/  IMAD.HI.U32 R36, R13, R40, RZ ;  /* 0x000000280d247227 */ /* 0x000fc600078e00ff */
[----:B------:R2:W-:Y:S01]  /*1c50*/  STL [R1+0xb3c], R3 ;  /* 0x000b3c0301007387 */ /* 0x0005e20000100800 */
[----:B------:R-:W-:Y:S02]  /*1c60*/  IMAD.MOV R35, RZ, RZ, -R35 ;  /* 0x000000ffff237224 */ /* 0x000fe400078e0a23 */
[----:B------:R-:W-:Y:S02]  /*1c70*/  IMAD.MOV R36, RZ, RZ, -R36 ;  /* 0x000000ffff247224 */ /* 0x000fe400078e0a24 */
[----:B------:R-:W-:Y:S01]  /*1c80*/  IMAD R35, R251, R35, R38 ;  /* 0x00000023fb237224 */ /* 0x000fe200078e0226 */
[----:B-1----:R-:W-:Y:S01]  /*1c90*/  LOP3.LUT R2, R0, 0x56, RZ, 0xfc, !PT ;  /* 0x0000005600027812 */ /* 0x002fe200078efcff */
[----:B------:R-:W-:-:S03]  /*1ca0*/  IMAD.HI.U32 R38, R13, R44, RZ ;  /* 0x0000002c0d267227 */ /* 0x000fc600078e00ff */
[----:B------:R-:W-:Y:S01]  /*1cb0*/  IABS R39, R2 ;  /* 0x0000000200277213 */ /* 0x000fe20000000000 */
[----:B------:R1:W-:Y:S01]  /*1cc0*/  STL [R1+0xb44], R2 ;  /* 0x000b440201007387 */ /* 0x0003e20000100800 */
[C---:B--2---:R-:W-:Y:S01]  /*1cd0*/  LOP3.LUT R3, R0.reuse, 0x58, RZ, 0xfc, !PT ;  /* 0x0000005800037812 */ /* 0x044fe200078efcff */
[----:B------:R-:W-:Y:S02]  /*1ce0*/  IMAD R36, R251, R36, R40 ;  /* 0x00000024fb247224 */ /* 0x000fe400078e0228 */
[----:B------:R-:W-:Y:S01]  /*1cf0*/  IMAD.MOV.U32 R40, RZ, RZ, R39 ;  /* 0x000000ffff287224 */ /* 0x000fe200078e0027 */
[----:B------:R-:W-:Y:S01]  /*1d00*/  IABS R46, R3 ;  /* 0x00000003002e7213 */ /* 0x000fe20000000000 */
[----:B------:R-:W-:Y:S01]  /*1d10*/  IMAD.MOV R38, RZ, RZ, -R38 ;  /* 0x000000ffff267224 */ /* 0x000fe200078e0a26 */
[----:B------:R2:W-:Y:S01]  /*1d20*/  STL [R1+0xb4c], R3 ;  /* 0x000b4c0301007387 */ /* 0x0005e20000100800 */
[----:B------:R-:W-:Y:S01]  /*1d30*/  IMAD.HI.U32 R39, R13, R40, RZ ;  /* 0x000000280d277227 */ /* 0x000fe200078e00ff */
[----:B-1----:R-:W-:-:S03]  /*1d40*/  LOP3.LUT R2, R0, 0x5a, RZ, 0xfc, !PT ;  /* 0x0000005a00027812 */ /* 0x002fc600078efcff */
[----:B------:R-:W-:Y:S01]  /*1d50*/  IMAD R38, R251, R38, R44 ;  /* 0x00000026fb267224 */ /* 0x000fe200078e022c */
[----:B------:R-:W-:Y:S01]  /*1d60*/  IABS R41, R2 ;  /* 0x0000000200297213 */ /* 0x000fe20000000000 */
[----:B------:R1:W-:Y:S01]  /*1d70*/  STL [R1+0xb50], R2 ;  /* 0x000b500201007387 */ /* 0x0003e20000100800 */
[----:B------:R-:W-:Y:S01]  /*1d80*/  IMAD.HI.U32 R37, R13, R42, RZ ;  /* 0x0000002a0d257227 */ /* 0x000fe200078e00ff */
[----:B--2---:R-:W-:-:S03]  /*1d90*/  LOP3.LUT R3, R0, 0x5e, RZ, 0xfc, !PT ;  /* 0x0000005e00037812 */ /* 0x004fc600078efcff */
[----:B------:R-:W-:Y:S01]  /*1da0*/  IMAD.MOV.U32 R44, RZ, RZ, R41 ;  /* 0x000000ffff2c7224 */ /* 0x000fe200078e0029 */
[----:B------:R-:W-:Y:S01]  /*1db0*/  IABS R43, R3 ;  /* 0x00000003002b7213 */ /* 0x000fe20000000000 */
[----:B------:R-:W-:Y:S02]  /*1dc0*/  IMAD.MOV R39, RZ, RZ, -R39 ;  /* 0x000000ffff277224 */ /* 0x000fe400078e0a27 */
[----:B------:R-:W-:Y:S01]  /*1dd0*/  IMAD.MOV R37, RZ, RZ, -R37 ;  /* 0x000000ffff257224 */ /* 0x000fe200078e0a25 */
[----:B-1----:R-:W-:Y:S01]  /*1de0*/  LOP3.LUT R2, R0, 0x5c, RZ, 0xfc, !PT ;  /* 0x0000005c00027812 */ /* 0x002fe200078efcff */
[----:B------:R-:W-:-:S03]  /*1df0*/  IMAD.HI.U32 R41, R13, R44, RZ ;  /* 0x0000002c0d297227 */ /* 0x000fc600078e00ff */
[----:B------:R-:W-:Y:S01]  /*1e00*/  IABS R48, R2 ;  /* 0x0000000200307213 */ /* 0x000fe20000000000 */
[----:B------:R1:W-:Y:S01]  /*1e10*/  STL [R1+0xb5c], R2 ;  /* 0x000b5c0201007387 */ /* 0x0003e20000100800 */
[----:B------:R-:W-:Y:S02]  /*1e20*/  IMAD R39, R251, R39, R40 ;  /* 0x00000027fb277224 */ /* 0x000fe400078e0228 */
[----:B------:R-:W-:Y:S01]  /*1e30*/  IMAD.HI.U32 R40, R13, R46, RZ ;  /* 0x0000002e0d287227 */ /* 0x000fe200078e00ff */
[----:B------:R2:W-:Y:S03]  /*1e40*/  STL [R1+0xb60], R3 ;  /* 0x000b600301007387 */ /* 0x0005e60000100800 */
[----:B------:R-:W-:Y:S02]  /*1e50*/  IMAD R37, R251, R37, R42 ;  /* 0x00000025fb257224 */ /* 0x000fe400078e022a */
[----:B------:R-:W-:Y:S01]  /*1e60*/  IMAD.MOV R41, RZ, RZ, -R41 ;  /* 0x000000ffff297224 */ /* 0x000fe200078e0a29 */
[----:B-1----:R-:W-:Y:S01]  /*1e70*/  LOP3.LUT R2, R0, 0x60, RZ, 0xfc, !PT ;  /* 0x0000006000027812 */ /* 0x002fe200078efcff */
[----:B------:R-:W-:-:S03]  /*1e80*/  IMAD.HI.U32 R42, R13, R48, RZ ;  /* 0x000000300d2a7227 */ /* 0x000fc600078e00ff */
[----:B------:R-:W-:Y:S01]  /*1e90*/  IABS R50, R2 ;  /* 0x0000000200327213 */ /* 0x000fe20000000000 */
[----:B------:R-:W-:Y:S01]  /*1ea0*/  IMAD.MOV R40, RZ, RZ, -R40 ;  /* 0x000000ffff287224 */ /* 0x000fe200078e0a28 */
[----:B------:R1:W-:Y:S01]  /*1eb0*/  STL [R1+0xb68], R2 ;  /* 0x000b680201007387 */ /* 0x0003e20000100800 */
[C---:B--2---:R-:W-:Y:S01]  /*1ec0*/  LOP3.LUT R3, R0.reuse, 0x62, RZ, 0xfc, !PT ;  /* 0x0000006200037812 */ /* 0x044fe200078efcff */
[----:B------:R-:W-:Y:S02]  /*1ed0*/  IMAD R41, R251, R41, R44 ;  /* 0x00000029fb297224 */ /* 0x000fe400078e022c */
[----:B------:R-:W-:Y:S02]  /*1ee0*/  IMAD.MOV R42, RZ, RZ, -R42 ;  /* 0x000000ffff2a7224 */ /* 0x000fe400078e0a2a */
[----:B------:R-:W-:Y:S01]  /*1ef0*/  IMAD.HI.U32 R44, R13, R50, RZ ;  /* 0x000000320d2c7227 */ /* 0x000fe200078e00ff */
[----:B------:R2:W-:Y:S01]  /*1f00*/  STL [R1+0xb6c], R3 ;  /* 0x000b6c0301007387 */ /* 0x0005e20000100800 */
[----:B-1----:R-:W-:-:S02]  /*1f10*/  LOP3.LUT R2, R0, 0x64, RZ, 0xfc, !PT ;  /* 0x0000006400027812 */ /* 0x002fc400078efcff */
[C---:B------:R-:W-:Y:S02]  /*1f20*/  IMAD R40, R251.reuse, R40, R46 ;  /* 0x00000028fb287224 */ /* 0x040fe400078e022e */
[----:B------:R-:W-:Y:S01]  /*1f30*/  IMAD.MOV.U32 R46, RZ, RZ, R43 ;  /* 0x000000ffff2e7224 */ /* 0x000fe200078e002b */
[----:B------:R-:W-:Y:S01]  /*1f40*/  IABS R52, R2 ;  /* 0x0000000200347213 */ /* 0x000fe20000000000 */
[----:B------:R-:W-:Y:S01]  /*1f50*/  IMAD R42, R251, R42, R48 ;  /* 0x0000002afb2a7224 */ /* 0x000fe200078e0230 */
[----:B------:R1:W-:Y:S01]  /*1f60*/  STL [R1+0xb78], R2 ;  /* 0x000b780201007387 */ /* 0x0003e20000100800 */
[----:B------:R-:W-:Y:S01]  /*1f70*/  IMAD.MOV R44, RZ, RZ, -R44 ;  /* 0x000000ffff2c7224 */ /* 0x000fe200078e0a2c */
[----:B------:R-:W-:Y:S01]  /*1f80*/  IABS R48, R3 ;  /* 0x0000000300307213 */ /* 0x000fe20000000000 */
[----:B------:R-:W-:Y:S01]  /*1f90*/  IMAD.HI.U32 R43, R13, R46, RZ ;  /* 0x0000002e0d2b7227 */ /* 0x000fe200078e00ff */
[----:B--2---:R-:W-:-:S03]  /*1fa0*/  LOP3.LUT R3, R0, 0x68, RZ, 0xfc, !PT ;  /* 0x0000006800037812 */ /* 0x004fc600078efcff */
[----:B------:R-:W-:Y:S01]  /*1fb0*/  IMAD R44, R251, R44, R50 ;  /* 0x0000002cfb2c7224 */ /* 0x000fe200078e0232 */
[----:B------:R-:W-:Y:S01]  /*1fc0*/  IABS R54, R3 ;  /* 0x0000000300367213 */ /* 0x000fe20000000000 */
[----:B------:R-:W-:Y:S01]  /*1fd0*/  IMAD.MOV R43, RZ, RZ, -R43 ;  /* 0x000000ffff2b7224 */ /* 0x000fe200078e0a2b */
[----:B-1----:R-:W-:Y:S01]  /*1fe0*/  LOP3.LUT R2, R0, 0x66, RZ, 0xfc, !PT ;  /* 0x0000006600027812 */ /* 0x002fe200078efcff */
[----:B------:R-:W-:-:S03]  /*1ff0*/  IMAD.HI.U32 R45, R13, R48, RZ ;  /* 0x000000300d2d7227 */ /* 0x000fc600078e00ff */
[----:B------:R-:W-:Y:S01]  /*2000*/  IABS R50, R2 ;  /* 0x0000000200327213 */ /* 0x000fe20000000000 */
[----:B------:R1:W-:Y:S01]  /*2010*/  STL [R1+0xb80], R2 ;  /* 0x000b800201007387 */ /* 0x0003e20000100800 */
[----:B------:R-:W-:Y:S02]  /*2020*/  IMAD R43, R251, R43, R46 ;  /* 0x0000002bfb2b7224 */ /* 0x000fe400078e022e */
[----:B------:R-:W-:Y:S01]  /*2030*/  IMAD.MOV R45, RZ, RZ, -R45 ;  /* 0x000000ffff2d7224 */ /* 0x000fe200078e0a2d */
[----:B------:R2:W-:Y:S01]  /*2040*/  STL [R1+0xb84], R3 ;  /* 0x000b840301007387 */ /* 0x0005e20000100800 */
[----:B------:R-:W-:-:S04]  /*2050*/  IMAD.HI.U32 R47, R13, R50, RZ ;  /* 0x000000320d2f7227 */ /* 0x000fc800078e00ff */
[----:B------:R-:W-:Y:S01]  /*2060*/  IMAD.HI.U32 R46, R13, R52, RZ ;  /* 0x000000340d2e7227 */ /* 0x000fe200078e00ff */
[----:B-1----:R-:W-:-:S03]  /*2070*/  LOP3.LUT R2, R0, 0x6a, RZ, 0xfc, !PT ;  /* 0x0000006a00027812 */ /* 0x002fc600078efcff */
[----:B------:R-:W-:Y:S01]  /*2080*/  IMAD R45, R251, R45, R48 ;  /* 0x0000002dfb2d7224 */ /* 0x000fe200078e0230 */
[----:B------:R-:W-:Y:S01]  /*2090*/  IABS R49, R2 ;  /* 0x0000000200317213 */ /* 0x000fe20000000000 */
[----:B------:R1:W-:Y:S01]  /*20a0*/  STL [R1+0xb8c], R2 ;  /* 0x000b8c0201007387 */ /* 0x0003e20000100800 */
[----:B------:R-:W-:Y:S01]  /*20b0*/  IMAD.MOV R47, RZ, RZ, -R47 ;  /* 0x000000ffff2f7224 */ /* 0x000fe200078e0a2f */
[C---:B--2---:R-:W-:Y:S01]  /*20c0*/  LOP3.LUT R3, R0.reuse, 0x6c, RZ, 0xfc, !PT ;  /* 0x0000006c00037812 */ /* 0x044fe200078efcff */
[----:B------:R-:W-:Y:S02]  /*20d0*/  IMAD.MOV R46, RZ, RZ, -R46 ;  /* 0x000000ffff2e7224 */ /* 0x000fe400078e0a2e */
[----:B------:R-:W-:Y:S01]  /*20e0*/  IMAD.HI.U32 R48, R13, R54, RZ ;  /* 0x000000360d307227 */ /* 0x000fe200078e00ff */
[----:B------:R-:W-:Y:S01]  /*20f0*/  IABS R56, R3 ;  /* 0x0000000300387213 */ /* 0x000fe20000000000 */
[----:B------:R2:W-:Y:S02]  /*2100*/  STL [R1+0xb90], R3 ;  /* 0x000b900301007387 */ /* 0x0005e40000100800 */
[C---:B------:R-:W-:Y:S01]  /*2110*/  IMAD R47, R251.reuse, R47, R50 ;  /* 0x0000002ffb2f7224 */ /* 0x040fe200078e0232 */
[----:B-1----:R-:W-:Y:S01]  /*2120*/  LOP3.LUT R2, R0, 0x6e, RZ, 0xfc, !PT ;  /* 0x0000006e00027812 */ /* 0x002fe200078efcff */
[----:B------:R-:W-:-:S02]  /*2130*/  IMAD R46, R251, R46, R52 ;  /* 0x0000002efb2e7224 */ /* 0x000fc400078e0234 */
[----:B------:R-:W-:Y:S01]  /*2140*/  IMAD.MOV R48, RZ, RZ, -R48 ;  /* 0x000000ffff307224 */ /* 0x000fe200078e0a30 */
[----:B------:R-:W-:Y:S01]  /*2150*/  IABS R50, R2 ;  /* 0x0000000200327213 */ /* 0x000fe20000000000 */
[----:B------:R-:W-:Y:S01]  /*2160*/  IMAD.MOV.U32 R52, RZ, RZ, R49 ;  /* 0x000000ffff347224 */ /* 0x000fe200078e0031 */
[----:B------:R1:W-:Y:S01]  /*2170*/  STL [R1+0xb98], R2 ;  /* 0x000b980201007387 */ /* 0x0003e20000100800 */
[----:B------:R-:W-:Y:S01]  /*2180*/  IMAD R48, R251, R48, R54 ;  /* 0x00000030fb307224 */ /* 0x000fe200078e0236 */
[----:B--2---:R-:W-:Y:S01]  /*2190*/  LOP3.LUT R3, R0, 0x72, RZ, 0xfc, !PT ;  /* 0x0000007200037812 */ /* 0x004fe200078efcff */
[----:B------:R-:W-:-:S03]  /*21a0*/  IMAD.HI.U32 R49, R13, R52, RZ ;  /* 0x000000340d317227 */ /* 0x000fc600078e00ff */
[----:B------:R-:W-:Y:S01]  /*21b0*/  IABS R53, R3 ;  /* 0x0000000300357213 */ /* 0x000fe20000000000 */
[----:B------:R-:W-:Y:S02]  /*21c0*/  IMAD.MOV.U32 R54, RZ, RZ, R50 ;  /* 0x000000ffff367224 */ /* 0x000fe400078e0032 */
[----:B------:R-:W-:Y:S01]  /*21d0*/  IMAD.MOV R49, RZ, RZ, -R49 ;  /* 0x000000ffff317224 */ /* 0x000fe200078e0a31 */
[----:B-1----:R-:W-:Y:S01]  /*21e0*/  LOP3.LUT R2, R0, 0x70, RZ, 0xfc, !PT ;  /* 0x0000007000027812 */ /* 0x002fe200078efcff */
[----:B------:R-:W-:-:S03]  /*21f0*/  IMAD.HI.U32 R51, R13, R54, RZ ;  /* 0x000000360d337227 */ /* 0x000fc600078e00ff */
[----:B------:R-:W-:Y:S01]  /*2200*/  IABS R58, R2 ;  /* 0x00000002003a7213 */ /* 0x000fe20000000000 */
[----:B------:R1:W-:Y:S01]  /*2210*/  STL [R1+0xba4], R2 ;  /* 0x000ba40201007387 */ /* 0x0003e20000100800 */
[----:B------:R-:W-:-:S03]  /*2220*/  IMAD.HI.U32 R50, R13, R56, RZ ;  /* 0x000000380d327227 */ /* 0x000fc600078e00ff */
[----:B------:R2:W-:Y:S01]  /*2230*/  STL [R1+0xba8], R3 ;  /* 0x000ba80301007387 */ /* 0x0005e20000100800 */
[----:B------:R-:W-:Y:S02]  /*2240*/  IMAD R49, R251, R49, R52 ;  /* 0x00000031fb317224 */ /* 0x000fe400078e0234 */
[----:B------:R-:W-:Y:S02]  /*2250*/  IMAD.MOV R51, RZ, RZ, -R51 ;  /* 0x000000ffff337224 */ /* 0x000fe400078e0a33 */
[----:B------:R-:W-:Y:S01]  /*2260*/  IMAD.HI.U32 R52, R13, R58, RZ ;  /* 0x0000003a0d347227 */ /* 0x000fe200078e00ff */
[----:B-1----:R-:W-:-:S03]  /*2270*/  LOP3.LUT R2, R0, 0x74, RZ, 0xfc, !PT ;  /* 0x0000007400027812 */ /* 0x002fc600078efcff */
[----:B------:R-:W-:Y:S01]  /*2280*/  IMAD.MOV R50, RZ, RZ, -R50 ;  /* 0x000000ffff327224 */ /* 0x000fe200078e0a32 */
[----:B------:R-:W-:Y:S01]  /*2290*/  IABS R60, R2 ;  /* 0x00000002003c7213 */ /* 0x000fe20000000000 */
        /* <DEDUP_REMOVED lines=248> */
[----:B------:R-:W-:Y:S01]  /*3220*/  IMAD.MOV R90, RZ, RZ, -R90 ;  /* 0x000000ffff5a7224 */ /* 0x000fe200078e0a5a */
[----:B-1----:R-:W-:Y:S01]  /*3230*/  LOP3.LUT R2, R0, 0xc4, RZ, 0xfc, !PT ;  /* 0x000000c400027812 */ /* 0x002fe200078efcff */
[----:B------:R-:W-:-:S03]  /*3240*/  IMAD.HI.U32 R92, R13, R98, RZ ;  /* 0x000000620d5c7227 */ /* 0x000fc600078e00ff */
[----:B------:R-:W-:Y:S01]  /*3250*/  IABS R100, R2 ;  /* 0x0000000200647213 */ /* 0x000fe20000000000 */
[----:B------:R1:W-:Y:S01]  /*3260*/  STL [R1+0xcc4], R2 ;  /* 0x000cc40201007387 */ /* 0x0003e20000100800 */
[C---:B--2---:R-:W-:Y:S01]  /*3270*/  LOP3.LUT R3, R0.reuse, 0xc6, RZ, 0xfc, !PT ;  /* 0x000000c600037812 */ /* 0x044fe200078efcff */
[C---:B------:R-:W-:Y:S02]  /*3280*/  IMAD R91, R251.reuse, R91, R94 ;  /* 0x0000005bfb5b7224 */ /* 0x040fe400078e025e */
[----:B------:R-:W-:Y:S02]  /*3290*/  IMAD R90, R251, R90, R96 ;  /* 0x0000005afb5a7224 */ /* 0x000fe400078e0260 */
[----:B------:R-:W-:Y:S01]  /*32a0*/  IMAD.MOV R92, RZ, RZ, -R92 ;  /* 0x000000ffff5c7224 */ /* 0x000fe200078e0a5c */
[----:B------:R2:W-:Y:S01]  /*32b0*/  STL [R1+0xcc8], R3 ;  /* 0x000cc80301007387 */ /* 0x0005e20000100800 */
[----:B------:R-:W-:Y:S01]  /*32c0*/  IMAD.HI.U32 R94, R13, R100, RZ ;  /* 0x000000640d5e7227 */ /* 0x000fe200078e00ff */
[----:B-1----:R-:W-:-:S03]  /*32d0*/  LOP3.LUT R2, R0, 0xc8, RZ, 0xfc, !PT ;  /* 0x000000c800027812 */ /* 0x002fc600078efcff */
[----:B------:R-:W-:Y:S02]  /*32e0*/  IMAD.MOV.U32 R96, RZ, RZ, R93 ;  /* 0x000000ffff607224 */ /* 0x000fe400078e005d */
[----:B------:R-:W-:Y:S01]  /*32f0*/  IMAD R92, R251, R92, R98 ;  /* 0x0000005cfb5c7224 */ /* 0x000fe200078e0262 */
[----:B------:R1:W-:Y:S01]  /*3300*/  STL [R1+0xcd0], R2 ;  /* 0x000cd00201007387 */ /* 0x0003e20000100800 */
[----:B------:R-:W-:Y:S01]  /*3310*/  IABS R102, R2 ;  /* 0x0000000200667213 */ /* 0x000fe20000000000 */
        /* <DEDUP_REMOVED lines=12> */
[C---:B------:R-:W-:Y:S01]  /*33e0*/  IMAD.HI.U32 R96, R13.reuse, R102, RZ ;  /* 0x000000660d607227 */ /* 0x040fe200078e00ff */
[----:B------:R2:W-:Y:S03]  /*33f0*/  STL [R1+0xce0], R3 ;  /* 0x000ce00301007387 */ /* 0x0005e60000100800 */
[----:B------:R-:W-:Y:S02]  /*3400*/  IMAD.MOV R95, RZ, RZ, -R95 ;  /* 0x000000ffff5f7224 */ /* 0x000fe400078e0a5f */
[----:B------:R-:W-:Y:S01]  /*3410*/  IMAD.HI.U32 R97, R13, R100, RZ ;  /* 0x000000640d617227 */ /* 0x000fe200078e00ff */
[----:B-1----:R-:W-:-:S03]  /*3420*/  LOP3.LUT R2, R0, 0xce, RZ, 0xfc, !PT ;  /* 0x000000ce00027812 */ /* 0x002fc600078efcff */
[----:B------:R-:W-:Y:S01]  /*3430*/  IMAD.MOV R96, RZ, RZ, -R96 ;  /* 0x000000ffff607224 */ /* 0x000fe200078e0a60 */
[----:B------:R-:W-:Y:S01]  /*3440*/  IABS R99, R2 ;  /* 0x0000000200637213 */ /* 0x000fe20000000000 */
[----:B------:R1:W-:Y:S01]  /*3450*/  STL [R1+0xcec], R2 ;  /* 0x000cec0201007387 */ /* 0x0003e20000100800 */
[----:B------:R-:W-:Y:S01]  /*3460*/  IMAD R95, R251, R95, R98 ;  /* 0x0000005ffb5f7224 */ /* 0x000fe200078e0262 */
        /* <DEDUP_REMOVED lines=8> */
[----:B------:R-:W-:Y:S01]  /*34f0*/  IMAD.MOV.U32 R102, RZ, RZ, R99 ;  /* 0x000000ffff667224 */ /* 0x000fe200078e0063 */
[----:B------:R-:W-:Y:S01]  /*3500*/  IABS R100, R2 ;  /* 0x0000000200647213 */ /* 0x000fe20000000000 */
[----:B------:R-:W-:Y:S01]  /*3510*/  IMAD.MOV R98, RZ, RZ, -R98 ;  /* 0x000000ffff627224 */ /* 0x000fe200078e0a62 */
[----:B------:R1:W-:Y:S01]  /*3520*/  STL [R1+0xd08], R2 ;  /* 0x000d080201007387 */ /* 0x0003e20000100800 */
[----:B------:R-:W-:Y:S01]  /*3530*/  IMAD.HI.U32 R99, R13, R102, RZ ;  /* 0x000000660d637227 */ /* 0x000fe200078e00ff */
[----:B--2---:R-:W-:-:S03]  /*3540*/  LOP3.LUT R3, R0, 0xd6, RZ, 0xfc, !PT ;  /* 0x000000d600037812 */ /* 0x004fc600078efcff */
[----:B------:R-:W-:Y:S01]  /*3550*/  IMAD R98, R251, R98, R104 ;  /* 0x00000062fb627224 */ /* 0x000fe200078e0268 */
[----:B------:R-:W-:Y:S01]  /*3560*/  IABS R103, R3 ;  /* 0x0000000300677213 */ /* 0x000fe20000000000 */
[----:B------:R-:W-:Y:S02]  /*3570*/  IMAD.MOV.U32 R104, RZ, RZ, R100 ;  /* 0x000000ffff687224 */ /* 0x000fe400078e0064 */
[----:B------:R-:W-:Y:S01]  /*3580*/  IMAD.HI.U32 R100, R13, R106, RZ ;  /* 0x0000006a0d647227 */ /* 0x000fe200078e00ff */
[----:B-1----:R-:W-:-:S03]  /*3590*/  LOP3.LUT R2, R0, 0xd4, RZ, 0xfc, !PT ;  /* 0x000000d400027812 */ /* 0x002fc600078efcff */
[----:B------:R-:W-:Y:S01]  /*35a0*/  IMAD.MOV R99, RZ, RZ, -R99 ;  /* 0x000000ffff637224 */ /* 0x000fe200078e0a63 */
[----:B------:R-:W-:Y:S01]  /*35b0*/  IABS R108, R2 ;  /* 0x00000002006c7213 */ /* 0x000fe20000000000 */
[----:B------:R1:W-:Y:S01]  /*35c0*/  STL [R1+0xd24], R2 ;  /* 0x000d240201007387 */ /* 0x0003e20000100800 */
[----:B------:R-:W-:Y:S02]  /*35d0*/  IMAD.MOV R100, RZ, RZ, -R100 ;  /* 0x000000ffff647224 */ /* 0x000fe400078e0a64 */
[----:B------:R-:W-:Y:S01]  /*35e0*/  IMAD R99, R251, R99, R102 ;  /* 0x00000063fb637224 */ /* 0x000fe200078e0266 */
[----:B------:R2:W-:Y:S01]  /*35f0*/  STL [R1+0xd2c], R3 ;  /* 0x000d2c0301007387 */ /* 0x0005e20000100800 */
[----:B------:R-:W-:-:S04]  /*3600*/  IMAD.HI.U32 R102, R13, R108, RZ ;  /* 0x0000006c0d667227 */ /* 0x000fc800078e00ff */
[----:B------:R-:W-:Y:S01]  /*3610*/  IMAD.HI.U32 R101, R13, R104, RZ ;  /* 0x000000680d657227 */ /* 0x000fe200078e00ff */
[----:B-1----:R-:W-:-:S03]  /*3620*/  LOP3.LUT R2, R0, 0xd8, RZ, 0xfc, !PT ;  /* 0x000000d800027812 */ /* 0x002fc600078efcff */
[----:B------:R-:W-:Y:S01]  /*3630*/  IMAD R100, R251, R100, R106 ;  /* 0x00000064fb647224 */ /* 0x000fe200078e026a */
[----:B------:R-:W-:Y:S01]  /*3640*/  IABS R110, R2 ;  /* 0x00000002006e7213 */ /* 0x000fe20000000000 */
[----:B------:R1:W-:Y:S01]  /*3650*/  STL [R1+0xd3c], R2 ;  /* 0x000d3c0201007387 */ /* 0x0003e20000100800 */
[----:B------:R-:W-:Y:S01]  /*3660*/  IMAD.MOV.U32 R106, RZ, RZ, R103 ;  /* 0x000000ffff6a7224 */ /* 0x000fe200078e0067 */
[C---:B--2---:R-:W-:Y:S01]  /*3670*/  LOP3.LUT R3, R0.reuse, 0xda, RZ, 0xfc, !PT ;  /* 0x000000da00037812 */ /* 0x044fe200078efcff */
[----:B------:R-:W-:Y:S02]  /*3680*/  IMAD.MOV R102, RZ, RZ, -R102 ;  /* 0x000000ffff667224 */ /* 0x000fe400078e0a66 */
[----:B------:R-:W-:Y:S02]  /*3690*/  IMAD.MOV R101, RZ, RZ, -R101 ;  /* 0x000000ffff657224 */ /* 0x000fe400078e0a65 */
[----:B------:R-:W-:Y:S01]  /*36a0*/  IMAD.HI.U32 R103, R13, R106, RZ ;  /* 0x0000006a0d677227 */ /* 0x000fe200078e00ff */
[----:B------:R2:W-:Y:S01]  /*36b0*/  STL [R1+0xd44], R3 ;  /* 0x000d440301007387 */ /* 0x0005e20000100800 */
[----:B-1----:R-:W-:-:S02]  /*36c0*/  LOP3.LUT R2, R0, 0xdc, RZ, 0xfc, !PT ;  /* 0x000000dc00027812 */ /* 0x002fc400078efcff */
[C---:B------:R-:W-:Y:S01]  /*36d0*/  IMAD R102, R251.reuse, R102, R108 ;  /* 0x00000066fb667224 */ /* 0x040fe200078e026c */
[----:B------:R-:W-:Y:S01]  /*36e0*/  IABS R108, R3 ;  /* 0x00000003006c7213 */ /* 0x000fe20000000000 */
[----:B------:R-:W-:Y:S01]  /*36f0*/  IMAD R101, R251, R101, R104 ;  /* 0x00000065fb657224 */ /* 0x000fe200078e0268 */
[----:B------:R-:W-:Y:S01]  /*3700*/  IABS R112, R2 ;  /* 0x0000000200707213 */ /* 0x000fe20000000000 */
[----:B------:R1:W-:Y:S01]  /*3710*/  STL [R1+0xd58], R2 ;  /* 0x000d580201007387 */ /* 0x0003e20000100800 */
[----:B------:R-:W-:Y:S01]  /*3720*/  IMAD.HI.U32 R104, R13, R110, RZ ;  /* 0x0000006e0d687227 */ /* 0x000fe200078e00ff */
[----:B--2---:R-:W-:-:S03]  /*3730*/  LOP3.LUT R3, R0, 0xe0, RZ, 0xfc, !PT ;  /* 0x000000e000037812 */ /* 0x004fc600078efcff */
[----:B------:R-:W-:Y:S02]  /*3740*/  IMAD.MOV R103, RZ, RZ, -R103 ;  /* 0x000000ffff677224 */ /* 0x000fe400078e0a67 */
[----:B------:R-:W-:Y:S01]  /*3750*/  IMAD.MOV R104, RZ, RZ, -R104 ;  /* 0x000000ffff687224 */ /* 0x000fe200078e0a68 */
[----:B------:R-:W-:Y:S01]  /*3760*/  IABS R109, R3 ;  /* 0x00000003006d7213 */ /* 0x000fe20000000000 */
[----:B------:R-:W-:Y:S01]  /*3770*/  IMAD R103, R251, R103, R106 ;  /* 0x00000067fb677224 */ /* 0x000fe200078e026a */
[----:B-1----:R-:W-:Y:S01]  /*3780*/  LOP3.LUT R2, R0, 0xde, RZ, 0xfc, !PT ;  /* 0x000000de00027812 */ /* 0x002fe200078efcff */
[----:B------:R-:W-:-:S03]  /*3790*/  IMAD.HI.U32 R105, R13, R108, RZ ;  /* 0x0000006c0d697227 */ /* 0x000fc600078e00ff */
[----:B------:R-:W-:Y:S01]  /*37a0*/  IABS R114, R2 ;  /* 0x0000000200727213 */ /* 0x000fe20000000000 */
[----:B------:R1:W-:Y:S01]  /*37b0*/  STL [R1+0xd70], R2 ;  /* 0x000d700201007387 */ /* 0x0003e20000100800 */
[----:B------:R-:W-:-:S03]  /*37c0*/  IMAD.HI.U32 R106, R13, R112, RZ ;  /* 0x000000700d6a7227 */ /* 0x000fc600078e00ff */
[----:B------:R2:W-:Y:S01]  /*37d0*/  STL [R1+0xd74], R3 ;  /* 0x000d740301007387 */ /* 0x0005e20000100800 */
[C---:B------:R-:W-:Y:S02]  /*37e0*/  IMAD R104, R251.reuse, R104, R110 ;  /* 0x00000068fb687224 */ /* 0x040fe400078e026e */
[----:B------:R-:W-:Y:S02]  /*37f0*/  IMAD.MOV R105, RZ, RZ, -R105 ;  /* 0x000000ffff697224 */ /* 0x000fe400078e0a69 */
[----:B------:R-:W-:Y:S01]  /*3800*/  IMAD.MOV R106, RZ, RZ, -R106 ;  /* 0x000000ffff6a7224 */ /* 0x000fe200078e0a6a */
[C---:B-1----:R-:W-:Y:S01]  /*3810*/  LOP3.LUT R2, R0.reuse, 0xe2, RZ, 0xfc, !PT ;  /* 0x000000e200027812 */ /* 0x042fe200078efcff */
[C---:B------:R-:W-:Y:S02]  /*3820*/  IMAD R105, R251.reuse, R105, R108 ;  /* 0x00000069fb697224 */ /* 0x040fe400078e026c */
[----:B------:R-:W-:Y:S01]  /*3830*/  IMAD.MOV.U32 R108, RZ, RZ, R109 ;  /* 0x000000ffff6c7224 */ /* 0x000fe200078e006d */
[----:B------:R-:W-:Y:S01]  /*3840*/  IABS R110, R2 ;  /* 0x00000002006e7213 */ /* 0x000fe20000000000 */
[----:B------:R-:W-:Y:S01]  /*3850*/  IMAD R106, R251, R106, R112 ;  /* 0x0000006afb6a7224 */ /* 0x000fe200078e0270 */
[----:B--2---:R-:W-:Y:S01]  /*3860*/  LOP3.LUT R3, R0, 0xe4, RZ, 0xfc, !PT ;  /* 0x000000e400037812 */ /* 0x004fe200078efcff */
[----:B------:R1:W-:Y:S01]  /*3870*/  STL [R1+0xd7c], R2 ;  /* 0x000d7c0201007387 */ /* 0x0003e20000100800 */
[----:B------:R-:W-:-:S02]  /*3880*/  IMAD.HI.U32 R109, R13, R108, RZ ;  /* 0x0000006c0d6d7227 */ /* 0x000fc400078e00ff */
[----:B------:R-:W-:Y:S01]  /*3890*/  IABS R113, R3 ;  /* 0x0000000300717213 */ /* 0x000fe20000000000 */
[----:B------:R2:W-:Y:S01]  /*38a0*/  STL [R1+0xd88], R3 ;  /* 0x000d880301007387 */ /* 0x0005e20000100800 */
[----:B------:R-:W-:Y:S02]  /*38b0*/  IMAD.MOV.U32 R112, RZ, RZ, R110 ;  /* 0x000000ffff707224 */ /* 0x000fe400078e006e */
[----:B------:R-:W-:Y:S01]  /*38c0*/  IMAD.HI.U32 R107, R13, R114, RZ ;  /* 0x000000720d6b7227 */ /* 0x000fe200078e00ff */
[----:B-1----:R-:W-:-:S03]  /*38d0*/  LOP3.LUT R2, R0, 0xe6, RZ, 0xfc, !PT ;  /* 0x000000e600027812 */ /* 0x002fc600078efcff */
[----:B------:R-:W-:Y:S01]  /*38e0*/  IMAD.HI.U32 R110, R13, R112, RZ ;  /* 0x000000700d6e7227 */ /* 0x000fe200078e00ff */
[----:B------:R-:W-:-:S03]  /*38f0*/  IABS R116, R2 ;  /* 0x0000000200747213 */ /* 0x000fc60000000000 */
[----:B------:R-:W-:Y:S01]  /*3900*/  IMAD.MOV R109, RZ, RZ, -R109 ;  /* 0x000000ffff6d7224 */ /* 0x000fe200078e0a6d */
[----:B------:R1:W-:Y:S01]  /*3910*/  STL [R1+0xd94], R2 ;  /* 0x000d940201007387 */ /* 0x0003e20000100800 */
[----:B------:R-:W-:Y:S01]  /*3920*/  IMAD.MOV R111, RZ, RZ, -R110 ;  /* 0x000000ffff6f7224 */ /* 0x000fe200078e0a6e */
[C---:B--2---:R-:W-:Y:S01]  /*3930*/  LOP3.LUT R3, R0.reuse, 0xea, RZ, 0xfc, !PT ;  /* 0x000000ea00037812 */ /* 0x044fe200078efcff */
[----:B------:R-:W-:Y:S02]  /*3940*/  IMAD.MOV R107, RZ, RZ, -R107 ;  /* 0x000000ffff6b7224 */ /* 0x000fe400078e0a6b */
[----:B------:R-:W-:Y:S01]  /*3950*/  IMAD.MOV.U32 R110, RZ, RZ, R113 ;  /* 0x000000ffff6e7224 */ /* 0x000fe200078e0071 */
[----:B------:R-:W-:Y:S01]  /*3960*/  IABS R113, R3 ;  /* 0x0000000300717213 */ /* 0x000fe20000000000 */
[C---:B------:R-:W-:Y:S02]  /*3970*/  IMAD R108, R251.reuse, R109, R108 ;  /* 0x0000006dfb6c7224 */ /* 0x040fe400078e026c */
[C---:B------:R-:W-:Y:S01]  /*3980*/  IMAD R109, R251.reuse, R111, R112 ;  /* 0x0000006ffb6d7224 */ /* 0x040fe200078e0270 */
[----:B-1----:R-:W-:Y:S01]  /*3990*/  LOP3.LUT R2, R0, 0xe8, RZ, 0xfc, !PT ;  /* 0x000000e800027812 */ /* 0x002fe200078efcff */
[----:B------:R-:W-:-:S02]  /*39a0*/  IMAD R107, R251, R107, R114 ;  /* 0x0000006bfb6b7224 */ /* 0x000fc400078e0272 */
[C---:B------:R-:W-:Y:S01]  /*39b0*/  IMAD.HI.U32 R111, R13.reuse, R110, RZ ;  /* 0x0000006e0d6f7227 */ /* 0x040fe200078e00ff */
[----:B------:R-:W-:Y:S01]  /*39c0*/  IABS R112, R2 ;  /* 0x0000000200707213 */ /* 0x000fe20000000000 */
[----:B------:R1:W-:Y:S02]  /*39d0*/  STL [R1+0xdac], R2 ;  /* 0x000dac0201007387 */ /* 0x0003e40000100800 */
[C---:B------:R-:W-:Y:S02]  /*39e0*/  IMAD.HI.U32 R114, R13.reuse, R116, RZ ;  /* 0x000000740d727227 */ /* 0x040fe400078e00ff */
[----:B------:R2:W-:Y:S02]  /*39f0*/  STL [R1+0xdb0], R3 ;  /* 0x000db00301007387 */ /* 0x0005e40000100800 */
[----:B------:R-:W-:Y:S02]  /*3a00*/  IMAD.MOV R117, RZ, RZ, -R111 ;  /* 0x000000ffff757224 */ /* 0x000fe400078e0a6f */
[----:B------:R-:W-:Y:S01]  /*3a10*/  IMAD.MOV R111, RZ, RZ, -R114 ;  /* 0x000000ffff6f7224 */ /* 0x000fe200078e0a72 */
[----:B-1----:R-:W-:Y:S01]  /*3a20*/  LOP3.LUT R2, R0, 0xec, RZ, 0xfc, !PT ;  /* 0x000000ec00027812 */ /* 0x002fe200078efcff */
[----:B------:R-:W-:-:S03]  /*3a30*/  IMAD.HI.U32 R115, R13, R112, RZ ;  /* 0x000000700d737227 */ /* 0x000fc600078e00ff */
[----:B------:R-:W-:Y:S01]  /*3a40*/  IABS R114, R2 ;  /* 0x0000000200727213 */ /* 0x000fe20000000000 */
[----:B------:R1:W-:Y:S01]  /*3a50*/  STL [R1+0xdbc], R2 ;  /* 0x000dbc0201007387 */ /* 0x0003e20000100800 */
[C---:B--2---:R-:W-:Y:S01]  /*3a60*/  LOP3.LUT R3, R0.reuse, 0xee, RZ, 0xfc, !PT ;  /* 0x000000ee00037812 */ /* 0x044fe200078efcff */
[----:B------:R-:W-:Y:S02]  /*3a70*/  IMAD R110, R251, R117, R110 ;  /* 0x00000075fb6e7224 */ /* 0x000fe400078e026e */
[----:B------:R-:W-:Y:S02]  /*3a80*/  IMAD.MOV R115, RZ, RZ, -R115 ;  /* 0x000000ffff737224 */ /* 0x000fe400078e0a73 */
[----:B------:R-:W-:Y:S01]  /*3a90*/  IMAD.HI.U32 R117, R13, R114, RZ ;  /* 0x000000720d757227 */ /* 0x000fe200078e00ff */
[----:B------:R2:W-:Y:S01]  /*3aa0*/  STL [R1+0xdc8], R3 ;  /* 0x000dc80301007387 */ /* 0x0005e20000100800 */
[----:B-1----:R-:W-:Y:S02]  /*3ab0*/  LOP3.LUT R2, R0, 0xf0, RZ, 0xfc, !PT ;  /* 0x000000f000027812 */ /* 0x002fe400078efcff */
[----:B------:R-:W-:-:S02]  /*3ac0*/  IMAD R111, R251, R111, R116 ;  /* 0x0000006ffb6f7224 */ /* 0x000fc400078e0274 */
[----:B------:R-:W-:Y:S01]  /*3ad0*/  IMAD R112, R251, R115, R112 ;  /* 0x00000073fb707224 */ /* 0x000fe200078e0270 */
[----:B------:R-:W-:Y:S01]  /*3ae0*/  IABS R116, R2 ;  /* 0x0000000200747213 */ /* 0x000fe20000000000 */
[----:B------:R1:W-:Y:S01]  /*3af0*/  STL [R1+0xe00], R2 ;  /* 0x000e000201007387 */ /* 0x0003e20000100800 */
[----:B------:R-:W-:Y:S01]  /*3b00*/  IMAD.MOV R117, RZ, RZ, -R117 ;  /* 0x000000ffff757224 */ /* 0x000fe200078e0a75 */
[----:B------:R-:W-:Y:S01]  /*3b10*/  IABS R115, R3 ;  /* 0x0000000300737213 */ /* 0x000fe20000000000 */
[----:B------:R-:W-:Y:S01]  /*3b20*/  IMAD.HI.U32 R118, R13, R113, RZ ;  /* 0x000000710d767227 */ /* 0x000fe200078e00ff */
[----:B--2---:R-:W-:-:S03]  /*3b30*/  LOP3.LUT R3, R0, 0xf4, RZ, 0xfc, !PT ;  /* 0x000000f400037812 */ /* 0x004fc600078efcff */
[----:B------:R-:W-:Y:S02]  /*3b40*/  IMAD R114, R251, R117, R114 ;  /* 0x00000075fb727224 */ /* 0x000fe400078e0272 */
[----:B------:R-:W-:Y:S01]  /*3b50*/  IMAD.MOV R118, RZ, RZ, -R118 ;  /* 0x000000ffff767224 */ /* 0x000fe200078e0a76 */
[----:B-1----:R-:W-:Y:S01]  /*3b60*/  LOP3.LUT R2, R0, 0xf2, RZ, 0xfc, !PT ;  /* 0x000000f200027812 */ /* 0x002fe200078efcff */
[----:B------:R-:W-:-:S03]  /*3b70*/  IMAD.HI.U32 R122, R13, R115, RZ ;  /* 0x000000730d7a7227 */ /* 0x000fc600078e00ff */
[----:B------:R-:W-:Y:S01]  /*3b80*/  IABS R117, R2 ;  /* 0x0000000200757213 */ /* 0x000fe20000000000 */
[----:B------:R1:W-:Y:S01]  /*3b90*/  STL [R1+0xdfc], R2 ;  /* 0x000dfc0201007387 */ /* 0x0003e20000100800 */
[----:B------:R-:W-:-:S03]  /*3ba0*/  IMAD.HI.U32 R121, R13, R116, RZ ;  /* 0x000000740d797227 */ /* 0x000fc600078e00ff */
[----:B------:R2:W-:Y:S01]  /*3bb0*/  STL [R1+0xdec], R3 ;  /* 0x000dec0301007387 */ /* 0x0005e20000100800 */
[----:B------:R-:W-:Y:S01]  /*3bc0*/  IMAD R113, R251, R118, R113 ;  /* 0x00000076fb717224 */ /* 0x000fe200078e0271 */
[----:B------:R-:W-:Y:S01]  /*3bd0*/  IABS R118, R3 ;  /* 0x0000000300767213 */ /* 0x000fe20000000000 */
        /* <DEDUP_REMOVED lines=668> */
[----:B------:R-:W-:Y:S02]  /*65a0*/  IMAD.HI.U32 R232, R13, R229, RZ ;  /* 0x000000e50de87227 */ /* 0x000fe400078e00ff */
[----:B------:R2:W-:Y:S02]  /*65b0*/  STL [R1+0xae0], R3 ;  /* 0x000ae00301007387 */ /* 0x0005e40000100800 */
[----:B------:R-:W-:Y:S01]  /*65c0*/  IMAD R226, R251, R231, R226 ;  /* 0x000000e7fbe27224 */ /* 0x000fe200078e02e2 */
[----:B-1----:R-:W-:Y:S01]  /*65d0*/  LOP3.LUT R2, R0, 0x1d6, RZ, 0xfc, !PT ;  /* 0x000001d600027812 */ /* 0x002fe200078efcff */
[----:B------:R-:W-:-:S02]  /*65e0*/  IMAD.MOV R230, RZ, RZ, -R230 ;  /* 0x000000ffffe67224 */ /* 0x000fc400078e0ae6 */
[----:B------:R-:W-:Y:S01]  /*65f0*/  IMAD.MOV R232, RZ, RZ, -R232 ;  /* 0x000000ffffe87224 */ /* 0x000fe200078e0ae8 */
[----:B------:R-:W-:Y:S01]  /*6600*/  IABS R231, R2 ;  /* 0x0000000200e77213 */ /* 0x000fe20000000000 */
[----:B------:R1:W-:Y:S01]  /*6610*/  STL [R1+0xad8], R2 ;  /* 0x000ad80201007387 */ /* 0x0003e20000100800 */
[----:B------:R-:W-:-:S04]  /*6620*/  IMAD.HI.U32 R233, R13, R228, RZ ;  /* 0x000000e40de97227 */ /* 0x000fc800078e00ff */
[C---:B------:R-:W-:Y:S01]  /*6630*/  IMAD R227, R251.reuse, R230, R227 ;  /* 0x000000e6fbe37224 */ /* 0x040fe200078e02e3 */
[----:B------:R-:W-:Y:S01]  /*6640*/  IABS R230, R3 ;  /* 0x0000000300e67213 */ /* 0x000fe20000000000 */
[----:B------:R-:W-:Y:S01]  /*6650*/  IMAD R229, R251, R232, R229 ;  /* 0x000000e8fbe57224 */ /* 0x000fe200078e02e5 */
[C---:B--2---:R-:W-:Y:S01]  /*6660*/  LOP3.LUT R3, R0.reuse, 0x1da, RZ, 0xfc, !PT ;  /* 0x000001da00037812 */ /* 0x044fe200078efcff */
[----:B------:R-:W-:Y:S01]  /*6670*/  IMAD.MOV R233, RZ, RZ, -R233 ;  /* 0x000000ffffe97224 */ /* 0x000fe200078e0ae9 */
[----:B-1----:R-:W-:Y:S01]  /*6680*/  LOP3.LUT R2, R0, 0x1d8, RZ, 0xfc, !PT ;  /* 0x000001d800027812 */ /* 0x002fe200078efcff */
[----:B------:R-:W-:-:S03]  /*6690*/  IMAD.HI.U32 R236, R13, R231, RZ ;  /* 0x000000e70dec7227 */ /* 0x000fc600078e00ff */
[----:B------:R-:W-:Y:S01]  /*66a0*/  IABS R232, R2 ;  /* 0x0000000200e87213 */ /* 0x000fe20000000000 */
[----:B------:R1:W-:Y:S01]  /*66b0*/  STL [R1+0xad4], R2 ;  /* 0x000ad40201007387 */ /* 0x0003e20000100800 */
[----:B------:R-:W-:Y:S01]  /*66c0*/  IMAD R228, R251, R233, R228 ;  /* 0x000000e9fbe47224 */ /* 0x000fe200078e02e4 */
[----:B------:R-:W-:Y:S01]  /*66d0*/  IABS R233, R3 ;  /* 0x0000000300e97213 */ /* 0x000fe20000000000 */
[C---:B------:R-:W-:Y:S01]  /*66e0*/  IMAD.HI.U32 R237, R13.reuse, R230, RZ ;  /* 0x000000e60ded7227 */ /* 0x040fe200078e00ff */
[----:B------:R2:W-:Y:S03]  /*66f0*/  STL [R1+0xad0], R3 ;  /* 0x000ad00301007387 */ /* 0x0005e60000100800 */
[----:B------:R-:W-:Y:S01]  /*6700*/  IMAD.HI.U32 R235, R13, R232, RZ ;  /* 0x000000e80deb7227 */ /* 0x000fe200078e00ff */
[----:B-1----:R-:W-:-:S03]  /*6710*/  LOP3.LUT R2, R0, 0x1dc, RZ, 0xfc, !PT ;  /* 0x000001dc00027812 */ /* 0x002fc600078efcff */
[----:B------:R-:W-:Y:S02]  /*6720*/  IMAD.MOV R236, RZ, RZ, -R236 ;  /* 0x000000ffffec7224 */ /* 0x000fe400078e0aec */
[----:B------:R-:W-:Y:S01]  /*6730*/  IMAD.MOV R237, RZ, RZ, -R237 ;  /* 0x000000ffffed7224 */ /* 0x000fe200078e0aed */
[----:B------:R-:W-:Y:S01]  /*6740*/  IABS R234, R2 ;  /* 0x0000000200ea7213 */ /* 0x000fe20000000000 */
[----:B------:R1:W-:Y:S01]  /*6750*/  STL [R1+0xacc], R2 ;  /* 0x000acc0201007387 */ /* 0x0003e20000100800 */
[----:B--2---:R-:W-:Y:S01]  /*6760*/  LOP3.LUT R3, R0, 0x1de, RZ, 0xfc, !PT ;  /* 0x000001de00037812 */ /* 0x004fe200078efcff */
[----:B------:R-:W-:Y:S02]  /*6770*/  IMAD.MOV R235, RZ, RZ, -R235 ;  /* 0x000000ffffeb7224 */ /* 0x000fe400078e0aeb */
[C---:B------:R-:W-:Y:S02]  /*6780*/  IMAD R231, R251.reuse, R236, R231 ;  /* 0x000000ecfbe77224 */ /* 0x040fe400078e02e7 */
[----:B------:R2:W-:Y:S01]  /*6790*/  STL [R1+0xac8], R3 ;  /* 0x000ac80301007387 */ /* 0x0005e20000100800 */
[----:B------:R-:W-:-:S02]  /*67a0*/  IMAD R230, R251, R237, R230 ;  /* 0x000000edfbe67224 */ /* 0x000fc400078e02e6 */
[----:B------:R-:W-:Y:S01]  /*67b0*/  IMAD.HI.U32 R237, R13, R234, RZ ;  /* 0x000000ea0ded7227 */ /* 0x000fe200078e00ff */
[----:B-1----:R-:W-:-:S03]  /*67c0*/  LOP3.LUT R2, R0, 0x1e0, RZ, 0xfc, !PT ;  /* 0x000001e000027812 */ /* 0x002fc600078efcff */
[----:B------:R-:W-:Y:S01]  /*67d0*/  IMAD R232, R251, R235, R232 ;  /* 0x000000ebfbe87224 */ /* 0x000fe200078e02e8 */
[----:B------:R-:W-:Y:S01]  /*67e0*/  IABS R236, R2 ;  /* 0x0000000200ec7213 */ /* 0x000fe20000000000 */
[----:B------:R1:W-:Y:S01]  /*67f0*/  STL [R1+0xac4], R2 ;  /* 0x000ac40201007387 */ /* 0x0003e20000100800 */
[----:B------:R-:W-:Y:S01]  /*6800*/  IABS R235, R3 ;  /* 0x0000000300eb7213 */ /* 0x000fe20000000000 */
[----:B------:R-:W-:Y:S01]  /*6810*/  IMAD.MOV R237, RZ, RZ, -R237 ;  /* 0x000000ffffed7224 */ /* 0x000fe200078e0aed */
[----:B--2---:R-:W-:Y:S01]  /*6820*/  LOP3.LUT R3, R0, 0x1e4, RZ, 0xfc, !PT ;  /* 0x000001e400037812 */ /* 0x004fe200078efcff */
[----:B------:R-:W-:-:S04]  /*6830*/  IMAD.HI.U32 R238, R13, R233, RZ ;  /* 0x000000e90dee7227 */ /* 0x000fc800078e00ff */
        /* <DEDUP_REMOVED lines=9> */
[----:B------:R-:W-:Y:S01]  /*68d0*/  IMAD.MOV R237, RZ, RZ, -R237 ;  /* 0x000000ffffed7224 */ /* 0x000fe200078e0aed */
[C---:B-1----:R-:W-:Y:S01]  /*68e0*/  LOP3.LUT R2, R0.reuse, 0x1e6, RZ, 0xfc, !PT ;  /* 0x000001e600027812 */ /* 0x042fe200078efcff */
[----:B------:R-:W-:Y:S01]  /*68f0*/  IMAD R233, R251, R238, R233 ;  /* 0x000000eefbe97224 */ /* 0x000fe200078e02e9 */
[----:B------:R-:W-:Y:S01]  /*6900*/  IABS R238, R3 ;  /* 0x0000000300ee7213 */ /* 0x000fe20000000000 */
[----:B------:R-:W-:Y:S01]  /*6910*/  IMAD.HI.U32 R242, R13, R240, RZ ;  /* 0x000000f00df27227 */ /* 0x000fe200078e00ff */
[----:B------:R-:W-:Y:S01]  /*6920*/  IABS R241, R2 ;  /* 0x0000000200f17213 */ /* 0x000fe20000000000 */
[----:B------:R1:W-:Y:S01]  /*6930*/  STL [R1+0xab8], R2 ;  /* 0x000ab80201007387 */ /* 0x0003e20000100800 */
[----:B--2---:R-:W-:Y:S01]  /*6940*/  LOP3.LUT R3, R0, 0x1e8, RZ, 0xfc, !PT ;  /* 0x000001e800037812 */ /* 0x004fe200078efcff */
[----:B------:R-:W-:-:S02]  /*6950*/  IMAD R235, R251, R239, R235 ;  /* 0x000000effbeb7224 */ /* 0x000fc400078e02eb */
[----:B------:R-:W-:Y:S02]  /*6960*/  IMAD.MOV.U32 R239, RZ, RZ, R241 ;  /* 0x000000ffffef7224 */ /* 0x000fe400078e00f1 */
[----:B------:R-:W-:Y:S01]  /*6970*/  IMAD R236, R251, R237, R236 ;  /* 0x000000edfbec7224 */ /* 0x000fe200078e02ec */
[----:B------:R2:W-:Y:S01]  /*6980*/  STL [R1+0xab4], R3 ;  /* 0x000ab40301007387 */ /* 0x0005e20000100800 */
[----:B------:R-:W-:Y:S02]  /*6990*/  IMAD.MOV R237, RZ, RZ, -R242 ;  /* 0x000000ffffed7224 */ /* 0x000fe400078e0af2 */
[----:B------:R-:W-:Y:S01]  /*69a0*/  IMAD.HI.U32 R243, R13, R239, RZ ;  /* 0x000000ef0df37227 */ /* 0x000fe200078e00ff */
[----:B-1----:R-:W-:-:S03]  /*69b0*/  LOP3.LUT R2, R0, 0x1ea, RZ, 0xfc, !PT ;  /* 0x000001ea00027812 */ /* 0x002fc600078efcff */
[----:B------:R-:W-:Y:S01]  /*69c0*/  IMAD.HI.U32 R241, R13, R238, RZ ;  /* 0x000000ee0df17227 */ /* 0x000fe200078e00ff */
[----:B------:R-:W-:Y:S01]  /*69d0*/  IABS R242, R2 ;  /* 0x0000000200f27213 */ /* 0x000fe20000000000 */
[----:B------:R1:W-:Y:S02]  /*69e0*/  STL [R1+0xab0], R2 ;  /* 0x000ab00201007387 */ /* 0x0003e40000100800 */
[C---:B------:R-:W-:Y:S01]  /*69f0*/  IMAD R237, R251.reuse, R237, R240 ;  /* 0x000000edfbed7224 */ /* 0x040fe200078e02f0 */
[----:B------:R-:W-:Y:S01]  /*6a00*/  IABS R240, R3 ;  /* 0x0000000300f07213 */ /* 0x000fe20000000000 */
[----:B------:R-:W-:Y:S01]  /*6a10*/  IMAD.MOV R243, RZ, RZ, -R243 ;  /* 0x000000fffff37224 */ /* 0x000fe200078e0af3 */
[----:B--2---:R-:W-:Y:S01]  /*6a20*/  LOP3.LUT R3, R0, 0x1ec, RZ, 0xfc, !PT ;  /* 0x000001ec00037812 */ /* 0x004fe200078efcff */
[----:B------:R-:W-:Y:S02]  /*6a30*/  IMAD.MOV R241, RZ, RZ, -R241 ;  /* 0x000000fffff17224 */ /* 0x000fe400078e0af1 */
[----:B------:R-:W-:-:S02]  /*6a40*/  IMAD R239, R251, R243, R239 ;  /* 0x000000f3fbef7224 */ /* 0x000fc400078e02ef */
[----:B------:R-:W-:Y:S01]  /*6a50*/  IMAD R238, R251, R241, R238 ;  /* 0x000000f1fbee7224 */ /* 0x000fe200078e02ee */
[----:B------:R2:W-:Y:S01]  /*6a60*/  STL [R1+0xaac], R3 ;  /* 0x000aac0301007387 */ /* 0x0005e20000100800 */
[----:B------:R-:W-:-:S03]  /*6a70*/  IMAD.HI.U32 R243, R13, R240, RZ ;  /* 0x000000f00df37227 */ /* 0x000fc600078e00ff */
[----:B------:R4:W-:Y:S01]  /*6a80*/  STL [R1+0xaa8], R4 ;  /* 0x000aa80401007387 */ /* 0x0009e20000100800 */
[----:B------:R-:W-:Y:S01]  /*6a90*/  IMAD.MOV.U32 R241, RZ, RZ, R242 ;  /* 0x000000fffff17224 */ /* 0x000fe200078e00f2 */
[----:B------:R-:W-:Y:S01]  /*6aa0*/  IABS R242, R3 ;  /* 0x0000000300f27213 */ /* 0x000fe20000000000 */
[----:B-1----:R-:W-:Y:S01]  /*6ab0*/  IMAD.MOV.U32 R2, RZ, RZ, R244 ;  /* 0x000000ffff027224 */ /* 0x002fe200078e00f4 */
[----:B------:R-:W-:Y:S01]  /*6ac0*/  IABS R244, R4 ;  /* 0x0000000400f47213 */ /* 0x000fe20000000000 */
[----:B------:R-:W-:Y:S01]  /*6ad0*/  IMAD.MOV R243, RZ, RZ, -R243 ;  /* 0x000000fffff37224 */ /* 0x000fe200078e0af3 */
[----:B--2---:R-:W-:Y:S01]  /*6ae0*/  LOP3.LUT R3, R0, 0x1f0, RZ, 0xfc, !PT ;  /* 0x000001f000037812 */ /* 0x004fe200078efcff */
[----:B------:R-:W-:-:S03]  /*6af0*/  IMAD.HI.U32 R245, R13, R241, RZ ;  /* 0x000000f10df57227 */ /* 0x000fc600078e00ff */
[----:B------:R-:W-:Y:S01]  /*6b00*/  IABS R246, R3 ;  /* 0x0000000300f67213 */ /* 0x000fe20000000000 */
[----:B------:R-:W-:Y:S01]  /*6b10*/  IMAD R240, R251, R243, R240 ;  /* 0x000000f3fbf07224 */ /* 0x000fe200078e02f0 */
[----:B------:R1:W-:Y:S01]  /*6b20*/  STL [R1+0xaa4], R3 ;  /* 0x000aa40301007387 */ /* 0x0003e20000100800 */
[----:B------:R-:W-:Y:S01]  /*6b30*/  IMAD.MOV R245, RZ, RZ, -R245 ;  /* 0x000000fffff57224 */ /* 0x000fe200078e0af5 */
[C---:B----4-:R-:W-:Y:S01]  /*6b40*/  LOP3.LUT R4, R0.reuse, 0x1f2, RZ, 0xfc, !PT ;  /* 0x000001f200047812 */ /* 0x050fe200078efcff */
[----:B------:R-:W-:Y:S02]  /*6b50*/  IMAD.MOV.U32 R243, RZ, RZ, R244 ;  /* 0x000000fffff37224 */ /* 0x000fe400078e00f4 */
[----:B------:R-:W-:Y:S02]  /*6b60*/  IMAD.HI.U32 R247, R13, R242, RZ ;  /* 0x000000f20df77227 */ /* 0x000fe400078e00ff */
[----:B------:R2:W-:Y:S02]  /*6b70*/  STL [R1+0xa9c], R4 ;  /* 0x000a9c0401007387 */ /* 0x0005e40000100800 */
[----:B------:R-:W-:Y:S01]  /*6b80*/  IMAD.MOV.U32 R244, RZ, RZ, R246 ;  /* 0x000000fffff47224 */ /* 0x000fe200078e00f6 */
[----:B-1----:R-:W-:Y:S01]  /*6b90*/  LOP3.LUT R3, R0, 0x1f4, RZ, 0xfc, !PT ;  /* 0x000001f400037812 */ /* 0x002fe200078efcff */
[----:B------:R-:W-:-:S02]  /*6ba0*/  IMAD R241, R251, R245, R241 ;  /* 0x000000f5fbf17224 */ /* 0x000fc400078e02f1 */
[----:B------:R-:W-:Y:S02]  /*6bb0*/  IMAD.HI.U32 R246, R13, R243, RZ ;  /* 0x000000f30df67227 */ /* 0x000fe400078e00ff */
[----:B------:R-:W-:Y:S02]  /*6bc0*/  STL [R1+0xa98], R3 ;  /* 0x000a980301007387 */ /* 0x000fe40000100800 */
[----:B------:R-:W-:Y:S01]  /*6bd0*/  IMAD.MOV.U32 R5, RZ, RZ, R2 ;  /* 0x000000ffff057224 */ /* 0x000fe200078e0002 */
[----:B------:R-:W-:Y:S01]  /*6be0*/  LOP3.LUT R2, R0, 0x1f6, RZ, 0xfc, !PT ;  /* 0x000001f600027812 */ /* 0x000fe200078efcff */
[----:B------:R-:W-:Y:S01]  /*6bf0*/  IMAD.MOV R245, RZ, RZ, -R247 ;  /* 0x000000fffff57224 */ /* 0x000fe200078e0af7 */
[----:B------:R-:W-:Y:S01]  /*6c00*/  IABS R247, R3 ;  /* 0x0000000300f77213 */ /* 0x000fe20000000000 */
[----:B------:R-:W-:Y:S02]  /*6c10*/  IMAD.MOV R246, RZ, RZ, -R246 ;  /* 0x000000fffff67224 */ /* 0x000fe400078e0af6 */
[----:B------:R-:W-:Y:S01]  /*6c20*/  IMAD R242, R251, R245, R242 ;  /* 0x000000f5fbf27224 */ /* 0x000fe200078e02f2 */
[----:B------:R-:W-:Y:S01]  /*6c30*/  IABS R245, R4 ;  /* 0x0000000400f57213 */ /* 0x000fe20000000000 */
[----:B------:R1:W-:Y:S01]  /*6c40*/  STL [R1+0xa94], R2 ;  /* 0x000a940201007387 */ /* 0x0003e20000100800 */
[----:B------:R-:W-:Y:S01]  /*6c50*/  IMAD.HI.U32 R248, R13, R244, RZ ;  /* 0x000000f40df87227 */ /* 0x000fe200078e00ff */
[----:B------:R-:W-:-:S02]  /*6c60*/  LOP3.LUT R6, R249, 0x3f, RZ, 0xc0, !PT ;  /* 0x0000003ff9067812 */ /* 0x000fc400078ec0ff */
[----:B--2---:R-:W2:Y:S01]  /*6c70*/  LDL.LU R4, [R1+0x20] ;  /* 0x0000200001047983 */ /* 0x004ea20000300800 */
[C---:B------:R-:W-:Y:S02]  /*6c80*/  IMAD R243, R251.reuse, R246, R243 ;  /* 0x000000f6fbf37224 */ /* 0x040fe400078e02f3 */
[----:B------:R-:W-:Y:S01]  /*6c90*/  IMAD.MOV.U32 R246, RZ, RZ, R247 ;  /* 0x000000fffff67224 */ /* 0x000fe200078e00f7 */
[----:B------:R-:W-:Y:S01]  /*6ca0*/  IABS R247, R2 ;  /* 0x0000000200f77213 */ /* 0x000fe20000000000 */
[----:B------:R-:W-:Y:S01]  /*6cb0*/  IMAD.MOV R248, RZ, RZ, -R248 ;  /* 0x000000fffff87224 */ /* 0x000fe200078e0af8 */
[----:B-1----:R-:W4:Y:S01]  /*6cc0*/  LDL.LU R2, [R1+0x1c] ;  /* 0x00001c0001027983 */ /* 0x002f220000300800 */
[----:B------:R-:W-:Y:S01]  /*6cd0*/  LOP3.LUT R3, R0, 0x1f8, RZ, 0xfc, !PT ;  /* 0x000001f800037812 */ /* 0x000fe200078efcff */
[----:B------:R-:W-:Y:S02]  /*6ce0*/  IMAD R6, R250, 0x40, R6 ;  /* 0x00000040fa067824 */ /* 0x000fe400078e0206 */
[----:B------:R-:W-:Y:S01]  /*6cf0*/  IMAD R244, R251, R248, R244 ;  /* 0x000000f8fbf47224 */ /* 0x000fe200078e02f4 */
[----:B------:R-:W-:Y:S01]  /*6d00*/  IABS R250, R3 ;  /* 0x0000000300fa7213 */ /* 0x000fe20000000000 */
[C---:B------:R-:W-:Y:S01]  /*6d10*/  IMAD.HI.U32 R248, R13.reuse, R245, RZ ;  /* 0x000000f50df87227 */ /* 0x040fe200078e00ff */
[----:B------:R1:W-:Y:S03]  /*6d20*/  STL [R1+0xa90], R3 ;  /* 0x000a900301007387 */ /* 0x0003e60000100800 */
[----:B------:R-:W-:-:S04]  /*6d30*/  IMAD.HI.U32 R249, R13, R246, RZ ;  /* 0x000000f60df97227 */ /* 0x000fc800078e00ff */
[----:B------:R-:W-:Y:S01]  /*6d40*/  IMAD.MOV R248, RZ, RZ, -R248 ;  /* 0x000000fffff87224 */ /* 0x000fe200078e0af8 */
[----:B-1----:R-:W3:Y:S04]  /*6d50*/  LDL.LU R3, [R1+0x18] ;  /* 0x0000180001037983 */ /* 0x002ee80000300800 */
[----:B------:R1:W-:Y:S04]  /*6d60*/  STL [R1+0x9fc], R6 ;  /* 0x0009fc0601007387 */ /* 0x0003e80000100800 */
[----:B------:R-:W3:Y:S01]  /*6d70*/  LDL.LU R9, [R1+0x14] ;  /* 0x0000140001097983 */ /* 0x000ee20000300800 */
[----:B------:R-:W-:Y:S01]  /*6d80*/  IMAD.MOV R249, RZ, RZ, -R249 ;  /* 0x000000fffff97224 */ /* 0x000fe200078e0af9 */
[----:B------:R-:W-:Y:S01]  /*6d90*/  LOP3.LUT R10, R0, 0x1fa, RZ, 0xfc, !PT ;  /* 0x000001fa000a7812 */ /* 0x000fe200078efcff */
[----:B------:R-:W-:Y:S01]  /*6da0*/  IMAD R245, R251, R248, R245 ;  /* 0x000000f8fbf57224 */ /* 0x000fe200078e02f5 */
[----:B-1----:R-:W-:Y:S01]  /*6db0*/  IABS R6, R6 ;  /* 0x0000000600067213 */ /* 0x002fe20000000000 */
[----:B------:R-:W-:-:S04]  /*6dc0*/  IMAD.HI.U32 R7, R13, R247, RZ ;  /* 0x000000f70d077227 */ /* 0x000fc800078e00ff */
[----:B------:R-:W-:Y:S02]  /*6dd0*/  IMAD.MOV.U32 R248, RZ, RZ, R250 ;  /* 0x000000fffff87224 */ /* 0x000fe400078e00fa */
[----:B------:R-:W-:Y:S02]  /*6de0*/  IMAD.MOV.U32 R250, RZ, RZ, R6 ;  /* 0x000000fffffa7224 */ /* 0x000fe400078e0006 */
[----:B------:R-:W-:Y:S01]  /*6df0*/  IMAD R246, R251, R249, R246 ;  /* 0x000000f9fbf67224 */ /* 0x000fe200078e02f6 */
[----:B------:R1:W-:Y:S01]  /*6e00*/  STL [R1+0xa8c], R10 ;  /* 0x000a8c0a01007387 */ /* 0x0003e20000100800 */
[----:B------:R-:W-:Y:S02]  /*6e10*/  IMAD.MOV R249, RZ, RZ, -R7 ;  /* 0x000000fffff97224 */ /* 0x000fe400078e0a07 */
[----:B------:R-:W-:-:S04]  /*6e20*/  IMAD.HI.U32 R6, R13, R248, RZ ;  /* 0x000000f80d067227 */ /* 0x000fc800078e00ff */
[----:B------:R-:W-:Y:S02]  /*6e30*/  IMAD.HI.U32 R7, R5, R250, RZ ;  /* 0x000000fa05077227 */ /* 0x000fe400078e00ff */
[----:B------:R-:W3:Y:S02]  /*6e40*/  LDL.LU R5, [R1+0x10] ;  /* 0x0000100001057983 */ /* 0x000ee40000300800 */
[----:B------:R-:W-:Y:S02]  /*6e50*/  IMAD.MOV R11, RZ, RZ, -R6 ;  /* 0x000000ffff0b7224 */ /* 0x000fe400078e0a06 */
[----:B------:R-:W3:Y:S01]  /*6e60*/  LDL.LU R8, [R1+0xc] ;  /* 0x00000c0001087983 */ /* 0x000ee20000300800 */
[----:B------:R-:W-:Y:S01]  /*6e70*/  IMAD R247, R251, R249, R247 ;  /* 0x000000f9fbf77224 */ /* 0x000fe200078e02f7 */
[----:B------:R-:W-:Y:S02]  /*6e80*/  IABS R249, R10 ;  /* 0x0000000a00f97213 */ /* 0x000fe40000000000 */
[----:B------:R-:W3:Y:S01]  /*6e90*/  LDL.LU R6, [R1+0x8] ;  /* 0x0000080001067983 */ /* 0x000ee20000300800 */
[----:B-1----:R-:W-:-:S03]  /*6ea0*/  IMAD.MOV R10, RZ, RZ, -R7 ;  /* 0x000000ffff0a7224 */ /* 0x002fc600078e0a07 */
[----:B------:R-:W3:Y:S04]  /*6eb0*/  LDL.LU R7, [R1+0x4] ;  /* 0x0000040001077983 */ /* 0x000ee80000300800 */
[----:B------:R-:W3:Y:S01]  /*6ec0*/  LDL.LU R12, [R1] ;  /* 0x00000000010c7983 */ /* 0x000ee20000300800 */
[----:B------:R-:W-:Y:S01]  /*6ed0*/  IMAD R10, R252, R10, R250 ;  /* 0x0000000afc0a7224 */ /* 0x000fe200078e02fa */
[----:B------:R-:W-:-:S04]  /*6ee0*/  ISETP.GT.U32.AND P3, PT, R251, R27, PT ;  /* 0x0000001bfb00720c */ /* 0x000fc80003f64070 */
[----:B------:R-:W-:Y:S01]  /*6ef0*/  ISETP.GT.U32.AND P4, PT, R252, R10, PT ;  /* 0x0000000afc00720c */ /* 0x000fe20003f84070 */
[----:B------:R-:W-:-:S08]  /*6f00*/  IMAD.HI.U32 R250, R13, R249, RZ ;  /* 0x000000f90dfa7227 */ /* 0x000fd000078e00ff */
[----:B------:R-:W-:-:S04]  /*6f10*/  @!P3 IMAD.IADD R27, R27, 0x1, -R251 ;  /* 0x000000011b1bb824 */ /* 0x000fc800078e0afb */
[----:B------:R-:W-:Y:S02]  /*6f20*/  @!P4 IMAD.IADD R10, R10, 0x1, -R252 ;  /* 0x000000010a0ac824 */ /* 0x000fe400078e0afc */
[----:B------:R-:W-:Y:S01]  /*6f30*/  IMAD R248, R251, R11, R248 ;  /* 0x0000000bfbf87224 */ /* 0x000fe200078e02f8 */
[----:B------:R-:W-:Y:S01]  /*6f40*/  LOP3.LUT R11, R0, 0x1fc, RZ, 0xfc, !PT ;  /* 0x000001fc000b7812 */ /* 0x000fe200078efcff */
[----:B------:R-:W-:-:S04]  /*6f50*/  IMAD.MOV R250, RZ, RZ, -R250 ;  /* 0x000000fffffa7224 */ /* 0x000fc800078e0afa */
[----:B------:R-:W-:Y:S01]  /*6f60*/  IMAD R249, R251, R250, R249 ;  /* 0x000000fafbf97224 */ /* 0x000fe200078e02f9 */
[----:B------:R1:W-:Y:S01]  /*6f70*/  STL [R1+0xa88], R11 ;  /* 0x000a880b01007387 */ /* 0x0003e20000100800 */
[----:B------:R-:W-:-:S03]  /*6f80*/  IABS R250, R11 ;  /* 0x0000000b00fa7213 */ /* 0x000fc60000000000 */
[----:B-1----:R-:W3:Y:S04]  /*6f90*/  LDL.LU R11, [R1+0x101c] ;  /* 0x00101c00010b7983 */ /* 0x002ee80000300800 */
[----:B------:R1:W-:Y:S04]  /*6fa0*/  STL [R1+0x24], R10 ;  /* 0x0000240a01007387 */ /* 0x0003e80000100800 */
[----:B-1----:R-:W3:Y:S01]  /*6fb0*/  LDL.LU R10, [R1+0x1018] ;  /* 0x00101800010a7983 */ /* 0x002ee20000300800 */
[C---:B--2---:R-:W-:Y:S02]  /*6fc0*/  ISETP.GT.U32.AND P0, PT, R251.reuse, R4, PT ;  /* 0x00000004fb00720c */ /* 0x044fe40003f04070 */
[----:B----4-:R-:W-:-:S11]  /*6fd0*/  ISETP.GT.U32.AND P1, PT, R251, R2, PT ;  /* 0x00000002fb00720c */ /* 0x010fd60003f24070 */
[--C-:B------:R-:W-:Y:S01]  /*6fe0*/  @!P0 IMAD.IADD R4, R4, 0x1, -R251.reuse ;  /* 0x0000000104048824 */ /* 0x100fe200078e0afb */
[----:B---3--:R-:W-:Y:S01]  /*6ff0*/  ISETP.GT.U32.AND P5, PT, R251, R3, PT ;  /* 0x00000003fb00720c */ /* 0x008fe20003fa4070 */
[----:B------:R-:W-:-:S03]  /*7000*/  @!P1 IMAD.IADD R2, R2, 0x1, -R251 ;  /* 0x0000000102029824 */ /* 0x000fc600078e0afb */
[C---:B------:R-:W-:Y:S02]  /*7010*/  ISETP.GT.U32.AND P1, PT, R251.reuse, R4, PT ;  /* 0x00000004fb00720c */ /* 0x040fe40003f24070 */
[C---:B------:R-:W-:Y:S02]  /*7020*/  ISETP.GT.U32.AND P2, PT, R251.reuse, R9, PT ;  /* 0x00000009fb00720c */ /* 0x040fe40003f44070 */
[----:B------:R-:W-:-:S05]  /*7030*/  ISETP.GT.U32.AND P0, PT, R251, R2, PT ;  /* 0x00000002fb00720c */ /* 0x000fca0003f04070 */
[----:B------:R-:W-:-:S04]  /*7040*/  @!P5 IMAD.IADD R3, R3, 0x1, -R251 ;  /* 0x000000010303d824 */ /* 0x000fc800078e0afb */
[--C-:B------:R-:W-:Y:S01]  /*7050*/  @!P1 IMAD.IADD R4, R4, 0x1, -R251.reuse ;  /* 0x0000000104049824 */ /* 0x100fe200078e0afb */
[----:B------:R-:W-:Y:S01]  /*7060*/  ISETP.GT.U32.AND P6, PT, R251, R3, PT ;  /* 0x00000003fb00720c */ /* 0x000fe20003fc4070 */
[----:B------:R-:W-:-:S05]  /*7070*/  @!P2 IMAD.IADD R9, R9, 0x1, -R251 ;  /* 0x000000010909a824 */ /* 0x000fca00078e0afb */
[C---:B------:R-:W-:Y:S02]  /*7080*/  ISETP.GT.U32.AND P4, PT, R251.reuse, R9, PT ;  /* 0x00000009fb00720c */ /* 0x040fe40003f84070 */
[C---:B------:R-:W-:Y:S02]  /*7090*/  ISETP.GT.U32.AND P5, PT, R251.reuse, R5, PT ;  /* 0x00000005fb00720c */ /* 0x040fe40003fa4070 */
[C---:B------:R-:W-:Y:S02]  /*70a0*/  ISETP.GT.U32.AND P3, PT, R251.reuse, R8, PT ;  /* 0x00000008fb00720c */ /* 0x040fe40003f64070 */
[C---:B------:R-:W-:Y:S02]  /*70b0*/  ISETP.GT.U32.AND P2, PT, R251.reuse, R6, PT ;  /* 0x00000006fb00720c */ /* 0x040fe40003f44070 */
[----:B------:R-:W-:Y:S01]  /*70c0*/  ISETP.GT.U32.AND P1, PT, R251, R7, PT ;  /* 0x00000007fb00720c */ /* 0x000fe20003f24070 */
[----:B------:R-:W-:-:S06]  /*70d0*/  @!P0 IMAD.IADD R2, R2, 0x1, -R251 ;  /* 0x0000000102028824 */ /* 0x000fcc00078e0afb */
[--C-:B------:R-:W-:Y:S01]  /*70e0*/  @!P5 IMAD.IADD R5, R5, 0x1, -R251.reuse ;  /* 0x000000010505d824 */ /* 0x100fe200078e0afb */
[----:B------:R-:W-:Y:S01]  /*70f0*/  ISETP.GT.U32.AND P0, PT, R251, R12, PT ;  /* 0x0000000cfb00720c */ /* 0x000fe20003f04070 */
[--C-:B------:R-:W-:Y:S01]  /*7100*/  @!P3 IMAD.IADD R8, R8, 0x1, -R251.reuse ;  /* 0x000000010808b824 */ /* 0x100fe200078e0afb */
[----:B------:R1:W-:Y:S01]  /*7110*/  STL [R1+0x20], R4 ;  /* 0x0000200401007387 */ /* 0x0003e20000100800 */
[--C-:B------:R-:W-:Y:S01]  /*7120*/  @!P6 IMAD.IADD R3, R3, 0x1, -R251.reuse ;  /* 0x000000010303e824 */ /* 0x100fe200078e0afb */
[----:B------:R-:W-:Y:S01]  /*7130*/  ISETP.GT.U32.AND P6, PT, R251, R5, PT ;  /* 0x00000005fb00720c */ /* 0x000fe20003fc4070 */
[--C-:B------:R-:W-:Y:S02]  /*7140*/  @!P2 IMAD.IADD R6, R6, 0x1, -R251.reuse ;  /* 0x000000010606a824 */ /* 0x100fe400078e0afb */
[--C-:B------:R-:W-:Y:S01]  /*7150*/  @!P4 IMAD.IADD R9, R9, 0x1, -R251.reuse ;  /* 0x000000010909c824 */ /* 0x100fe200078e0afb */
[----:B------:R-:W-:Y:S01]  /*7160*/  ISETP.GT.U32.AND P4, PT, R251, R8, PT ;  /* 0x00000008fb00720c */ /* 0x000fe20003f84070 */
[----:B------:R-:W-:Y:S01]  /*7170*/  @!P1 IMAD.IADD R7, R7, 0x1, -R251 ;  /* 0x0000000107079824 */ /* 0x000fe200078e0afb */
[----:B-1----:R-:W2:Y:S01]  /*7180*/  LDL.LU R4, [R1+0x1014] ;  /* 0x0010140001047983 */ /* 0x002ea20000300800 */
[----:B------:R-:W-:-:S03]  /*7190*/  ISETP.GT.U32.AND P1, PT, R251, R6, PT ;  /* 0x00000006fb00720c */ /* 0x000fc60003f24070 */
[----:B------:R1:W-:Y:S01]  /*71a0*/  STL [R1+0x1c], R2 ;  /* 0x00001c0201007387 */ /* 0x0003e20000100800 */
[--C-:B------:R-:W-:Y:S01]  /*71b0*/  @!P0 IMAD.IADD R12, R12, 0x1, -R251.reuse ;  /* 0x000000010c0c8824 */ /* 0x100fe200078e0afb */
[----:B------:R-:W-:Y:S02]  /*71c0*/  ISETP.GT.U32.AND P0, PT, R251, R7, PT ;  /* 0x00000007fb00720c */ /* 0x000fe40003f04070 */
[----:B-1----:R-:W3:Y:S04]  /*71d0*/  LDL.LU R2, [R1+0x1010] ;  /* 0x0010100001027983 */ /* 0x002ee80000300800 */
[----:B------:R1:W-:Y:S01]  /*71e0*/  STL [R1+0x18], R3 ;  /* 0x0000180301007387 */ /* 0x0003e20000100800 */
[----:B------:R-:W-:-:S03]  /*71f0*/  @!P6 IMAD.IADD R5, R5, 0x1, -R251 ;  /* 0x000000010505e824 */ /* 0x000fc600078e0afb */
[----:B-1----:R-:W4:Y:S01]  /*7200*/  LDL.LU R3, [R1+0x100c] ;  /* 0x00100c0001037983 */ /* 0x002f220000300800 */
[--C-:B------:R-:W-:Y:S02]  /*7210*/  @!P4 IMAD.IADD R8, R8, 0x1, -R251.reuse ;  /* 0x000000010808c824 */ /* 0x100fe400078e0afb */
[--C-:B------:R-:W-:Y:S01]  /*7220*/  @!P1 IMAD.IADD R6, R6, 0x1, -R251.reuse ;  /* 0x0000000106069824 */ /* 0x100fe200078e0afb */
[----:B------:R1:W-:Y:S01]  /*7230*/  STL [R1+0x14], R9 ;  /* 0x0000140901007387 */ /* 0x0003e20000100800 */
[----:B------:R-:W-:-:S03]  /*7240*/  @!P0 IMAD.IADD R7, R7, 0x1, -R251 ;  /* 0x0000000107078824 */ /* 0x000fc600078e0afb */
[----:B-1----:R-:W4:Y:S04]  /*7250*/  LDL.LU R9, [R1+0x1008] ;  /* 0x0010080001097983 */ /* 0x002f280000300800 */
[----:B------:R1:W-:Y:S04]  /*7260*/  STL [R1+0x10], R5 ;  /* 0x0000100501007387 */ /* 0x0003e80000100800 */
[----:B-1----:R-:W4:Y:S04]  /*7270*/  LDL.LU R5, [R1+0x1004] ;  /* 0x0010040001057983 */ /* 0x002f280000300800 */
[----:B------:R1:W-:Y:S04]  /*7280*/  STL [R1+0xc], R8 ;  /* 0x00000c0801007387 */ /* 0x0003e80000100800 */
[----:B-1----:R-:W4:Y:S04]  /*7290*/  LDL.LU R8, [R1+0x1000] ;  /* 0x0010000001087983 */ /* 0x002f280000300800 */
[----:B------:R1:W-:Y:S04]  /*72a0*/  STL [R1+0x8], R6 ;  /* 0x0000080601007387 */ /* 0x0003e80000100800 */
[----:B-1----:R-:W4:Y:S04]  /*72b0*/  LDL.LU R6, [R1+0xffc] ;  /* 0x000ffc0001067983 */ /* 0x002f280000300800 */
[----:B------:R1:W-:Y:S04]  /*72c0*/  STL [R1+0x4], R7 ;  /* 0x0000040701007387 */ /* 0x0003e80000100800 */
[----:B-1----:R-:W4:Y:S01]  /*72d0*/  LDL.LU R7, [R1+0xff8] ;  /* 0x000ff80001077983 */ /* 0x002f220000300800 */
[----:B------:R-:W-:-:S13]  /*72e0*/  ISETP.GT.U32.AND P6, PT, R251, R12, PT ;  /* 0x0000000cfb00720c */ /* 0x000fda0003fc4070 */
[----:B------:R-:W-:Y:S01]  /*72f0*/  @!P6 IMAD.IADD R12, R12, 0x1, -R251 ;  /* 0x000000010c0ce824 */ /* 0x000fe200078e0afb */
[C---:B--2---:R-:W-:Y:S02]  /*7300*/  ISETP.GT.U32.AND P2, PT, R251.reuse, R4, PT ;  /* 0x00000004fb00720c */ /* 0x044fe40003f44070 */
[C---:B---3--:R-:W-:Y:S02]  /*7310*/  ISETP.GT.U32.AND P5, PT, R251.reuse, R2, PT ;  /* 0x00000002fb00720c */ /* 0x048fe40003fa4070 */
[----:B----4-:R-:W-:-:S11]  /*7320*/  ISETP.GT.U32.AND P3, PT, R251, R3, PT ;  /* 0x00000003fb00720c */ /* 0x010fd60003f64070 */
[--C-:B------:R-:W-:Y:S02]  /*7330*/  @!P5 IMAD.IADD R2, R2, 0x1, -R251.reuse ;  /* 0x000000010202d824 */ /* 0x100fe400078e0afb */
[--C-:B------:R-:W-:Y:S02]  /*7340*/  @!P2 IMAD.IADD R4, R4, 0x1, -R251.reuse ;  /* 0x000000010404a824 */ /* 0x100fe400078e0afb */
[----:B------:R-:W-:Y:S01]  /*7350*/  @!P3 IMAD.IADD R3, R3, 0x1, -R251 ;  /* 0x000000010303b824 */ /* 0x000fe200078e0afb */
[----:B------:R-:W-:-:S04]  /*7360*/  ISETP.GT.U32.AND P3, PT, R251, R2, PT ;  /* 0x00000002fb00720c */ /* 0x000fc80003f64070 */
[C---:B------:R-:W-:Y:S02]  /*7370*/  ISETP.GT.U32.AND P4, PT, R251.reuse, R3, PT ;  /* 0x00000003fb00720c */ /* 0x040fe40003f84070 */
[----:B------:R-:W-:-:S07]  /*7380*/  ISETP.GT.U32.AND P2, PT, R251, R4, PT ;  /* 0x00000004fb00720c */ /* 0x000fce0003f44070 */
[----:B------:R-:W-:-:S04]  /*7390*/  @!P3 IMAD.IADD R2, R2, 0x1, -R251 ;  /* 0x000000010202b824 */ /* 0x000fc800078e0afb */
[--C-:B------:R-:W-:Y:S01]  /*73a0*/  @!P4 IMAD.IADD R3, R3, 0x1, -R251.reuse ;  /* 0x000000010303c824 */ /* 0x100fe200078e0afb */
[C---:B------:R-:W-:Y:S01]  /*73b0*/  ISETP.GT.U32.AND P4, PT, R251.reuse, R10, PT ;  /* 0x0000000afb00720c */ /* 0x040fe20003f84070 */
[----:B------:R-:W-:Y:S01]  /*73c0*/  @!P2 IMAD.IADD R4, R4, 0x1, -R251 ;  /* 0x000000010404a824 */ /* 0x000fe200078e0afb */
[C---:B------:R-:W-:Y:S02]  /*73d0*/  ISETP.GT.U32.AND P3, PT, R251.reuse, R9, PT ;  /* 0x00000009fb00720c */ /* 0x040fe40003f64070 */
[C---:B------:R-:W-:Y:S02]  /*73e0*/  ISETP.GT.U32.AND P5, PT, R251.reuse, R5, PT ;  /* 0x00000005fb00720c */ /* 0x040fe40003fa4070 */
[C---:B------:R-:W-:Y:S02]  /*73f0*/  ISETP.GT.U32.AND P6, PT, R251.reuse, R8, PT ;  /* 0x00000008fb00720c */ /* 0x040fe40003fc4070 */
[C---:B------:R-:W-:Y:S02]  /*7400*/  ISETP.GT.U32.AND P1, PT, R251.reuse, R6, PT ;  /* 0x00000006fb00720c */ /* 0x040fe40003f24070 */
[----:B------:R-:W-:-:S11]  /*7410*/  ISETP.GT.U32.AND P0, PT, R251, R7, PT ;  /* 0x00000007fb00720c */ /* 0x000fd60003f04070 */
[----:B------:R-:W-:Y:S01]  /*7420*/  @!P1 IMAD.IADD R6, R6, 0x1, -R251 ;  /* 0x0000000106069824 */ /* 0x000fe200078e0afb */
[----:B------:R-:W-:-:S04]  /*7430*/  ISETP.GT.U32.AND P1, PT, R251, R11, PT ;  /* 0x0000000bfb00720c */ /* 0x000fc80003f24070 */
[----:B------:R-:W-:Y:S01]  /*7440*/  ISETP.GT.U32.AND P2, PT, R251, R6, PT ;  /* 0x00000006fb00720c */ /* 0x000fe20003f44070 */
[--C-:B------:R-:W-:Y:S02]  /*7450*/  @!P0 IMAD.IADD R7, R7, 0x1, -R251.reuse ;  /* 0x0000000107078824 */ /* 0x100fe400078e0afb */
[----:B------:R-:W-:-:S03]  /*7460*/  @!P6 IMAD.IADD R8, R8, 0x1, -R251 ;  /* 0x000000010808e824 */ /* 0x000fc600078e0afb */
[C---:B------:R-:W-:Y:S01]  /*7470*/  ISETP.GT.U32.AND P0, PT, R251.reuse, R7, PT ;  /* 0x00000007fb00720c */ /* 0x040fe20003f04070 */
[--C-:B------:R-:W-:Y:S01]  /*7480*/  @!P4 IMAD.IADD R10, R10, 0x1, -R251.reuse ;  /* 0x000000010a0ac824 */ /* 0x100fe200078e0afb */
[----:B------:R-:W-:Y:S01]  /*7490*/  ISETP.GT.U32.AND P6, PT, R251, R14, PT ;  /* 0x0000000efb00720c */ /* 0x000fe20003fc4070 */
[--C-:B------:R-:W-:Y:S01]  /*74a0*/  @!P3 IMAD.IADD R9, R9, 0x1, -R251.reuse ;  /* 0x000000010909b824 */ /* 0x100fe200078e0afb */
[----:B------:R-:W-:Y:S01]  /*74b0*/  ISETP.GT.U32.AND P3, PT, R251, R15, PT ;  /* 0x0000000ffb00720c */ /* 0x000fe20003f64070 */
[--C-:B------:R-:W-:Y:S01]  /*74c0*/  @!P1 IMAD.IADD R11, R11, 0x1, -R251.reuse ;  /* 0x000000010b0b9824 */ /* 0x100fe200078e0afb */
[C---:B------:R-:W-:Y:S01]  /*74d0*/  ISETP.GT.U32.AND P1, PT, R251.reuse, R16, PT ;  /* 0x00000010fb00720c */ /* 0x040fe20003f24070 */
[--C-:B------:R-:W-:Y:S01]  /*74e0*/  @!P2 IMAD.IADD R6, R6, 0x1, -R251.reuse ;  /* 0x000000010606a824 */ /* 0x100fe200078e0afb */
[----:B------:R-:W-:Y:S01]  /*74f0*/  ISETP.GT.U32.AND P2, PT, R251, R10, PT ;  /* 0x0000000afb00720c */ /* 0x000fe20003f44070 */
[----:B------:R-:W-:-:S04]  /*7500*/  @!P5 IMAD.IADD R5, R5, 0x1, -R251 ;  /* 0x000000010505d824 */ /* 0x000fc800078e0afb */
[--C-:B------:R-:W-:Y:S01]  /*7510*/  @!P0 IMAD.IADD R7, R7, 0x1, -R251.reuse ;  /* 0x0000000107078824 */ /* 0x100fe200078e0afb */
[C---:B------:R-:W-:Y:S02]  /*7520*/  ISETP.GT.U32.AND P5, PT, R251.reuse, R5, PT ;  /* 0x00000005fb00720c */ /* 0x040fe40003fa4070 */
[C---:B------:R-:W-:Y:S01]  /*7530*/  ISETP.GT.U32.AND P0, PT, R251.reuse, R17, PT ;  /* 0x00000011fb00720c */ /* 0x040fe20003f04070 */
[--C-:B------:R-:W-:Y:S01]  /*7540*/  @!P6 IMAD.IADD R14, R14, 0x1, -R251.reuse ;  /* 0x000000010e0ee824 */ /* 0x100fe200078e0afb */
[----:B------:R-:W-:Y:S01]  /*7550*/  ISETP.GT.U32.AND P4, PT, R251, R9, PT ;  /* 0x00000009fb00720c */ /* 0x000fe20003f84070 */
[--C-:B------:R-:W-:Y:S02]  /*7560*/  @!P3 IMAD.IADD R15, R15, 0x1, -R251.reuse ;  /* 0x000000010f0fb824 */ /* 0x100fe400078e0afb */
[--C-:B------:R-:W-:Y:S01]  /*7570*/  @!P2 IMAD.IADD R10, R10, 0x1, -R251.reuse ;  /* 0x000000010a0aa824 */ /* 0x100fe200078e0afb */
[C---:B------:R-:W-:Y:S01]  /*7580*/  ISETP.GT.U32.AND P3, PT, R251.reuse, R14, PT ;  /* 0x0000000efb00720c */ /* 0x040fe20003f64070 */
[----:B------:R-:W-:Y:S01]  /*7590*/  @!P1 IMAD.IADD R16, R16, 0x1, -R251 ;  /* 0x0000000110109824 */ /* 0x000fe200078e0afb */
[----:B------:R-:W-:-:S02]  /*75a0*/  ISETP.GT.U32.AND P2, PT, R251, R19, PT ;  /* 0x00000013fb00720c */ /* 0x000fc40003f44070 */
[----:B------:R-:W-:Y:S01]  /*75b0*/  ISETP.GT.U32.AND P1, PT, R251, R20, PT ;  /* 0x00000014fb00720c */ /* 0x000fe20003f24070 */
[--C-:B------:R-:W-:Y:S01]  /*75c0*/  @!P5 IMAD.IADD R5, R5, 0x1, -R251.reuse ;  /* 0x000000010505d824 */ /* 0x100fe200078e0afb */
[----:B------:R-:W-:Y:S01]  /*75d0*/  ISETP.GT.U32.AND P5, PT, R251, R8, PT ;  /* 0x00000008fb00720c */ /* 0x000fe20003fa4070 */
[--C-:B------:R-:W-:Y:S01]  /*75e0*/  @!P0 IMAD.IADD R17, R17, 0x1, -R251.reuse ;  /* 0x0000000111118824 */ /* 0x100fe200078e0afb */
[----:B------:R-:W-:Y:S01]  /*75f0*/  ISETP.GT.U32.AND P6, PT, R251, R11, PT ;  /* 0x0000000bfb00720c */ /* 0x000fe20003fc4070 */
[--C-:B------:R-:W-:Y:S01]  /*7600*/  @!P4 IMAD.IADD R9, R9, 0x1, -R251.reuse ;  /* 0x000000010909c824 */ /* 0x100fe200078e0afb */
[C---:B------:R-:W-:Y:S02]  /*7610*/  ISETP.GT.U32.AND P4, PT, R251.reuse, R15, PT ;  /* 0x0000000ffb00720c */ /* 0x040fe40003f84070 */
[C---:B------:R-:W-:Y:S01]  /*7620*/  ISETP.GT.U32.AND P0, PT, R251.reuse, R17, PT ;  /* 0x00000011fb00720c */ /* 0x040fe20003f04070 */
[--C-:B------:R-:W-:Y:S01]  /*7630*/  @!P3 IMAD.IADD R14, R14, 0x1, -R251.reuse ;  /* 0x000000010e0eb824 */ /* 0x100fe200078e0afb */
[----:B------:R-:W-:Y:S01]  /*7640*/  ISETP.GT.U32.AND P3, PT, R251, R21, PT ;  /* 0x00000015fb00720c */ /* 0x000fe20003f64070 */
[--C-:B------:R-:W-:Y:S01]  /*7650*/  @!P2 IMAD.IADD R19, R19, 0x1, -R251.reuse ;  /* 0x000000011313a824 */ /* 0x100fe200078e0afb */
[----:B------:R-:W-:Y:S01]  /*7660*/  ISETP.GT.U32.AND P2, PT, R251, R24, PT ;  /* 0x00000018fb00720c */ /* 0x000fe20003f44070 */
[----:B------:R-:W-:-:S02]  /*7670*/  @!P1 IMAD.IADD R20, R20, 0x1, -R251 ;  /* 0x0000000114149824 */ /* 0x000fc400078e0afb */
[--C-:B------:R-:W-:Y:S01]  /*7680*/  @!P5 IMAD.IADD R8, R8, 0x1, -R251.reuse ;  /* 0x000000010808d824 */ /* 0x100fe200078e0afb */
[C---:B------:R-:W-:Y:S02]  /*7690*/  ISETP.GT.U32.AND P5, PT, R251.reuse, R18, PT ;  /* 0x00000012fb00720c */ /* 0x040fe40003fa4070 */
[----:B------:R-:W-:Y:S01]  /*76a0*/  ISETP.GT.U32.AND P1, PT, R251, R20, PT ;  /* 0x00000014fb00720c */ /* 0x000fe20003f24070 */
[--C-:B------:R-:W-:Y:S01]  /*76b0*/  @!P6 IMAD.IADD R11, R11, 0x1, -R251.reuse ;  /* 0x000000010b0be824 */ /* 0x100fe200078e0afb */
[----:B------:R-:W-:Y:S01]  /*76c0*/  ISETP.GT.U32.AND P6, PT, R251, R16, PT ;  /* 0x00000010fb00720c */ /* 0x000fe20003fc4070 */
        /* <DEDUP_REMOVED lines=8> */
[----:B------:R-:W-:-:S02]  /*7750*/  @!P5 IMAD.IADD R18, R18, 0x1, -R251 ;  /* 0x000000011212d824 */ /* 0x000fc400078e0afb */
[--C-:B------:R-:W-:Y:S01]  /*7760*/  @!P1 IMAD.IADD R20, R20, 0x1, -R251.reuse ;  /* 0x0000000114149824 */ /* 0x100fe200078e0afb */
[C---:B------:R-:W-:Y:S02]  /*7770*/  ISETP.GT.U32.AND P1, PT, R251.reuse, R30, PT ;  /* 0x0000001efb00720c */ /* 0x040fe40003f24070 */
[C---:B------:R-:W-:Y:S01]  /*7780*/  ISETP.GT.U32.AND P5, PT, R251.reuse, R23, PT ;  /* 0x00000017fb00720c */ /* 0x040fe20003fa4070 */
[--C-:B------:R-:W-:Y:S01]  /*7790*/  @!P6 IMAD.IADD R16, R16, 0x1, -R251.reuse ;  /* 0x000000011010e824 */ /* 0x100fe200078e0afb */
[C---:B------:R-:W-:Y:S01]  /*77a0*/  ISETP.GT.U32.AND P6, PT, R251.reuse, R18, PT ;  /* 0x00000012fb00720c */ /* 0x040fe20003fc4070 */
[--C-:B------:R-:W-:Y:S01]  /*77b0*/  @!P4 IMAD.IADD R22, R22, 0x1, -R251.reuse ;  /* 0x000000011616c824 */ /* 0x100fe200078e0afb */
[----:B------:R-:W-:Y:S01]  /*77c0*/  ISETP.GT.U32.AND P4, PT, R251, R26, PT ;  /* 0x0000001afb00720c */ /* 0x000fe20003f84070 */
[--C-:B------:R-:W-:Y:S01]  /*77d0*/  @!P0 IMAD.IADD R19, R19, 0x1, -R251.reuse ;  /* 0x0000000113138824 */ /* 0x100fe200078e0afb */
[----:B------:R-:W-:Y:S01]  /*77e0*/  ISETP.GT.U32.AND P0, PT, R251, R29, PT ;  /* 0x0000001dfb00720c */ /* 0x000fe20003f04070 */
[--C-:B------:R-:W-:Y:S01]  /*77f0*/  @!P3 IMAD.IADD R25, R25, 0x1, -R251.reuse ;  /* 0x000000011919b824 */ /* 0x100fe200078e0afb */
[----:B------:R-:W-:Y:S01]  /*7800*/  ISETP.GT.U32.AND P3, PT, R251, R27, PT ;  /* 0x0000001bfb00720c */ /* 0x000fe20003f64070 */
[----:B------:R-:W-:-:S02]  /*7810*/  @!P2 IMAD.IADD R28, R28, 0x1, -R251 ;  /* 0x000000011c1ca824 */ /* 0x000fc400078e0afb */
[--C-:B------:R-:W-:Y:S01]  /*7820*/  @!P1 IMAD.IADD R30, R30, 0x1, -R251.reuse ;  /* 0x000000011e1e9824 */ /* 0x100fe200078e0afb */
[----:B------:R-:W-:Y:S01]  /*7830*/  ISETP.GT.U32.AND P2, PT, R251, R25, PT ;  /* 0x00000019fb00720c */ /* 0x000fe20003f44070 */
[--C-:B------:R-:W-:Y:S01]  /*7840*/  @!P5 IMAD.IADD R23, R23, 0x1, -R251.reuse ;  /* 0x000000011717d824 */ /* 0x100fe200078e0afb */
[C---:B------:R-:W-:Y:S02]  /*7850*/  ISETP.GT.U32.AND P1, PT, R251.reuse, R28, PT ;  /* 0x0000001cfb00720c */ /* 0x040fe40003f24070 */
[C---:B------:R-:W-:Y:S01]  /*7860*/  ISETP.GT.U32.AND P5, PT, R251.reuse, R21, PT ;  /* 0x00000015fb00720c */ /* 0x040fe20003fa4070 */
        /* <DEDUP_REMOVED lines=25> */
[C---:B------:R-:W-:Y:S01]  /*7a00*/  ISETP.GT.U32.AND P2, PT, R251.reuse, R40, PT ;  /* 0x00000028fb00720c */ /* 0x040fe20003f44070 */
[--C-:B------:R-:W-:Y:S01]  /*7a10*/  @!P5 IMAD.IADD R24, R24, 0x1, -R251.reuse ;  /* 0x000000011818d824 */ /* 0x100fe200078e0afb */
[C---:B------:R-:W-:Y:S01]  /*7a20*/  ISETP.GT.U32.AND P5, PT, R251.reuse, R32, PT ;  /* 0x00000020fb00720c */ /* 0x040fe20003fa4070 */
[--C-:B------:R-:W-:Y:S01]  /*7a30*/  @!P6 IMAD.IADD R30, R30, 0x1, -R251.reuse ;  /* 0x000000011e1ee824 */ /* 0x100fe200078e0afb */
[----:B------:R-:W-:Y:S01]  /*7a40*/  ISETP.GT.U32.AND P6, PT, R251, R37, PT ;  /* 0x00000025fb00720c */ /* 0x000fe20003fc4070 */
[--C-:B------:R-:W-:Y:S01]  /*7a50*/  @!P4 IMAD.IADD R31, R31, 0x1, -R251.reuse ;  /* 0x000000011f1fc824 */ /* 0x100fe200078e0afb */
[C---:B------:R-:W-:Y:S01]  /*7a60*/  ISETP.GT.U32.AND P4, PT, R251.reuse, R38, PT ;  /* 0x00000026fb00720c */ /* 0x040fe20003f84070 */
        /* <DEDUP_REMOVED lines=9> */
[----:B------:R-:W-:Y:S01]  /*7b00*/  ISETP.GT.U32.AND P5, PT, R251, R39, PT ;  /* 0x00000027fb00720c */ /* 0x000fe20003fa4070 */
[----:B------:R-:W-:-:S02]  /*7b10*/  @!P6 IMAD.IADD R37, R37, 0x1, -R251 ;  /* 0x000000012525e824 */ /* 0x000fc400078e0afb */
        /* <DEDUP_REMOVED lines=54> */
[----:B------:R-:W-:-:S03]  /*7e80*/  @!P4 IMAD.IADD R52, R52, 0x1, -R251 ;  /* 0x000000013434c824 */ /* 0x000fc600078e0afb */
        /* <DEDUP_REMOVED lines=9> */
[----:B------:R-:W-:Y:S01]  /*7f20*/  @!P5 IMAD.IADD R53, R53, 0x1, -R251 ;  /* 0x000000013535d824 */ /* 0x000fe200078e0afb */
[----:B------:R-:W-:-:S03]  /*7f30*/  ISETP.GT.U32.AND P5, PT, R251, R47, PT ;  /* 0x0000002ffb00720c */ /* 0x000fc60003fa4070 */
        /* <DEDUP_REMOVED lines=118> */
[----:B------:R-:W-:Y:S01]  /*86a0*/  @!P5 IMAD.IADD R75, R75, 0x1, -R251 ;  /* 0x000000014b4bd824 */ /* 0x000fe200078e0afb */
[----:B------:R-:W-:-:S02]  /*86b0*/  ISETP.GT.U32.AND P2, PT, R251, R90, PT ;  /* 0x0000005afb00720c */ /* 0x000fc40003f44070 */
        /* <DEDUP_REMOVED lines=123> */
[----:B------:R-:W-:Y:S01]  /*8e70*/  ISETP.GT.U32.AND P5, PT, R251, R117, PT ;  /* 0x00000075fb00720c */ /* 0x000fe20003fa4070 */
[--C-:B------:R-:W-:Y:S02]  /*8e80*/  @!P6 IMAD.IADD R115, R115, 0x1, -R251.reuse ;  /* 0x000000017373e824 */ /* 0x100fe400078e0afb */
[--C-:B------:R-:W-:Y:S01]  /*8e90*/  @!P4 IMAD.IADD R116, R116, 0x1, -R251.reuse ;  /* 0x000000017474c824 */ /* 0x100fe200078e0afb */
[C---:B------:R-:W-:Y:S02]  /*8ea0*/  ISETP.GT.U32.AND P4, PT, R251.reuse, R110, PT ;  /* 0x0000006efb00720c */ /* 0x040fe40003f84070 */
        /* <DEDUP_REMOVED lines=73> */
[--C-:B------:R-:W-:Y:S01]  /*9340*/  @!P2 IMAD.IADD R136, R136, 0x1, -R251.reuse ;  /* 0x000000018888a824 */ /* 0x100fe200078e0afb */
[----:B------:R-:W-:Y:S01]  /*9350*/  ISETP.GT.U32.AND P2, PT, R251, R143, PT ;  /* 0x0000008ffb00720c */ /* 0x000fe20003f44070 */
        /* <DEDUP_REMOVED lines=91> */
[--C-:B------:R-:W-:Y:S02]  /*9910*/  @!P6 IMAD.IADD R154, R154, 0x1, -R251.reuse ;  /* 0x000000019a9ae824 */ /* 0x100fe400078e0afb */
[--C-:B------:R-:W-:Y:S01]  /*9920*/  @!P1 IMAD.IADD R156, R156, 0x1, -R251.reuse ;  /* 0x000000019c9c9824 */ /* 0x100fe200078e0afb */
[----:B------:R-:W-:Y:S01]  /*9930*/  ISETP.GT.U32.AND P1, PT, R251, R163, PT ;  /* 0x000000a3fb00720c */ /* 0x000fe20003f24070 */
        /* <DEDUP_REMOVED lines=141> */
[----:B------:R-:W-:Y:S01]  /*a210*/  ISETP.GT.U32.AND P5, PT, R251, R196, PT ;  /* 0x000000c4fb00720c */ /* 0x000fe20003fa4070 */
[--C-:B------:R-:W-:Y:S02]  /*a220*/  @!P4 IMAD.IADD R195, R195, 0x1, -R251.reuse ;  /* 0x00000001c3c3c824 */ /* 0x100fe400078e0afb */
[--C-:B------:R-:W-:Y:S01]  /*a230*/  @!P0 IMAD.IADD R190, R190, 0x1, -R251.reuse ;  /* 0x00000001bebe8824 */ /* 0x100fe200078e0afb */
[C---:B------:R-:W-:Y:S02]  /*a240*/  ISETP.GT.U32.AND P4, PT, R251.reuse, R189, PT ;  /* 0x000000bdfb00720c */ /* 0x040fe40003f84070 */
[C---:B------:R-:W-:Y:S01]  /*a250*/  ISETP.GT.U32.AND P0, PT, R251.reuse, R197, PT ;  /* 0x000000c5fb00720c */ /* 0x040fe20003f04070 */
        /* <DEDUP_REMOVED lines=50> */
[----:B------:R1:W-:Y:S01]  /*a580*/  STL [R1], R12 ;  /* 0x0000000c01007387 */ /* 0x0003e20000100800 */
[--C-:B------:R-:W-:Y:S02]  /*a590*/  @!P4 IMAD.IADD R209, R209, 0x1, -R251.reuse ;  /* 0x00000001d1d1c824 */ /* 0x100fe400078e0afb */
[----:B------:R-:W-:Y:S01]  /*a5a0*/  @!P0 IMAD.IADD R204, R204, 0x1, -R251 ;  /* 0x00000001cccc8824 */ /* 0x000fe200078e0afb */
[----:B------:R-:W-:-:S02]  /*a5b0*/  ISETP.GT.U32.AND P4, PT, R251, R203, PT ;  /* 0x000000cbfb00720c */ /* 0x000fc40003f84070 */
[C---:B------:R-:W-:Y:S01]  /*a5c0*/  ISETP.GT.U32.AND P0, PT, R251.reuse, R211, PT ;  /* 0x000000d3fb00720c */ /* 0x040fe20003f04070 */
[--C-:B------:R-:W-:Y:S01]  /*a5d0*/  @!P3 IMAD.IADD R202, R202, 0x1, -R251.reuse ;  /* 0x00000001cacab824 */ /* 0x100fe200078e0afb */
[----:B-1----:R-:W1:Y:S01]  /*a5e0*/  S2R R12, SR_TID.X ;  /* 0x00000000000c7919 */ /* 0x002e620000002100 */
[C---:B------:R-:W-:Y:S01]  /*a5f0*/  ISETP.GT.U32.AND P3, PT, R251.reuse, R208, PT ;  /* 0x000000d0fb00720c */ /* 0x040fe20003f64070 */
[--C-:B------:R-:W-:Y:S01]  /*a600*/  @!P1 IMAD.IADD R206, R206, 0x1, -R251.reuse ;  /* 0x00000001cece9824 */ /* 0x100fe200078e0afb */
[----:B------:R-:W-:Y:S01]  /*a610*/  ISETP.GT.U32.AND P1, PT, R251, R213, PT ;  /* 0x000000d5fb00720c */ /* 0x000fe20003f24070 */
[--C-:B------:R-:W-:Y:S01]  /*a620*/  @!P2 IMAD.IADD R207, R207, 0x1, -R251.reuse ;  /* 0x00000001cfcfa824 */ /* 0x100fe200078e0afb */
[C---:B------:R-:W-:Y:S01]  /*a630*/  ISETP.GT.U32.AND P2, PT, R251.reuse, R214, PT ;  /* 0x000000d6fb00720c */ /* 0x040fe20003f44070 */
[--C-:B------:R-:W-:Y:S01]  /*a640*/  @!P5 IMAD.IADD R210, R210, 0x1, -R251.reuse ;  /* 0x00000001d2d2d824 */ /* 0x100fe200078e0afb */
[----:B------:R-:W-:Y:S02]  /*a650*/  ISETP.GT.U32.AND P5, PT, R251, R204, PT ;  /* 0x000000ccfb00720c */ /* 0x000fe40003fa4070 */
[--C-:B------:R-:W-:Y:S01]  /*a660*/  @!P4 IMAD.IADD R203, R203, 0x1, -R251.reuse ;  /* 0x00000001cbcbc824 */ /* 0x100fe200078e0afb */
[----:B------:R-:W-:Y:S01]  /*a670*/  ISETP.GT.U32.AND P4, PT, R251, R209, PT ;  /* 0x000000d1fb00720c */ /* 0x000fe20003f84070 */
[----:B------:R-:W-:Y:S01]  /*a680*/  @!P0 IMAD.IADD R211, R211, 0x1, -R251 ;  /* 0x00000001d3d38824 */ /* 0x000fe200078e0afb */
[----:B------:R-:W-:-:S02]  /*a690*/  ISETP.GT.U32.AND P0, PT, R251, R205, PT ;  /* 0x000000cdfb00720c */ /* 0x000fc40003f04070 */
        /* <DEDUP_REMOVED lines=13> */
[----:B------:R-:W-:Y:S01]  /*a770*/  @!P3 IMAD.IADD R215, R215, 0x1, -R251 ;  /* 0x00000001d7d7b824 */ /* 0x000fe200078e0afb */
[----:B------:R-:W-:Y:S01]  /*a780*/  ISETP.GT.U32.AND P3, PT, R251, R222, PT ;  /* 0x000000defb00720c */ /* 0x000fe20003f64070 */
[----:B------:R-:W-:Y:S01]  /*a790*/  IMAD.HI.U32 R13, R13, R250, RZ ;  /* 0x000000fa0d0d7227 */ /* 0x000fe200078e00ff */
[----:B-1----:R-:W-:-:S03]  /*a7a0*/  SHF.R.U32.HI R12, RZ, 0x6, R12 ;  /* 0x00000006ff0c7819 */ /* 0x002fc6000001160c */
[--C-:B------:R-:W-:Y:S01]  /*a7b0*/  @!P6 IMAD.IADD R200, R200, 0x1, -R251.reuse ;  /* 0x00000001c8c8e824 */ /* 0x100fe200078e0afb */
[C---:B------:R-:W-:Y:S01]  /*a7c0*/  ISETP.GT.U32.AND P6, PT, R251.reuse, R212, PT ;  /* 0x000000d4fb00720c */ /* 0x040fe20003fc4070 */
[----:B------:R-:W-:Y:S01]  /*a7d0*/  @!P1 IMAD.IADD R220, R220, 0x1, -R251 ;  /* 0x00000001dcdc9824 */ /* 0x000fe200078e0afb */
[----:B------:R-:W-:Y:S01]  /*a7e0*/  SGXT.U32 R12, R12, 0x1 ;  /* 0x000000010c0c781a */ /* 0x000fe20000000000 */
[----:B------:R-:W-:Y:S01]  /*a7f0*/  IMAD.MOV R13, RZ, RZ, -R13 ;  /* 0x000000ffff0d7224 */ /* 0x000fe200078e0a0d */
[----:B------:R-:W-:Y:S01]  /*a800*/  ISETP.GT.U32.AND P1, PT, R251, R214, PT ;  /* 0x000000d6fb00720c */ /* 0x000fe20003f24070 */
[--C-:B------:R-:W-:Y:S01]  /*a810*/  @!P2 IMAD.IADD R221, R221, 0x1, -R251.reuse ;  /* 0x00000001dddda824 */ /* 0x100fe200078e0afb */
[C---:B------:R-:W-:Y:S01]  /*a820*/  ISETP.GT.U32.AND P2, PT, R251.reuse, R215, PT ;  /* 0x000000d7fb00720c */ /* 0x040fe20003f44070 */
[----:B------:R-:W-:Y:S01]  /*a830*/  @!P5 IMAD.IADD R210, R210, 0x1, -R251 ;  /* 0x00000001d2d2d824 */ /* 0x000fe200078e0afb */
[C---:B------:R-:W-:Y:S01]  /*a840*/  ISETP.GT.U32.AND P5, PT, R251.reuse, R217, PT ;  /* 0x000000d9fb00720c */ /* 0x040fe20003fa4070 */
[----:B------:R-:W-:Y:S01]  /*a850*/  STL [R1+0xfec], R2 ;  /* 0x000fec0201007387 */ /* 0x000fe20000100800 */
[----:B------:R-:W-:-:S02]  /*a860*/  IMAD R250, R251, R13, R250 ;  /* 0x0000000dfbfa7224 */ /* 0x000fc400078e02fa */
[----:B------:R-:W-:Y:S01]  /*a870*/  IMAD.U32 R13, RZ, RZ, UR4 ;  /* 0x00000004ff0d7e24 */ /* 0x000fe2000f8e00ff */
[----:B------:R1:W-:Y:S01]  /*a880*/  STL [R1+0xff0], R3 ;  /* 0x000ff00301007387 */ /* 0x0003e20000100800 */
[--C-:B------:R-:W-:Y:S01]  /*a890*/  @!P4 IMAD.IADD R216, R216, 0x1, -R251.reuse ;  /* 0x00000001d8d8c824 */ /* 0x100fe200078e0afb */
[----:B------:R-:W-:Y:S01]  /*a8a0*/  ISETP.GT.U32.AND P4, PT, R251, R223, PT ;  /* 0x000000dffb00720c */ /* 0x000fe20003f84070 */
[--C-:B------:R-:W-:Y:S01]  /*a8b0*/  @!P0 IMAD.IADD R211, R211, 0x1, -R251.reuse ;  /* 0x00000001d3d38824 */ /* 0x100fe200078e0afb */
[C---:B------:R-:W-:Y:S01]  /*a8c0*/  ISETP.GT.U32.AND P0, PT, R251.reuse, R218, PT ;  /* 0x000000dafb00720c */ /* 0x040fe20003f04070 */
[--C-:B------:R-:W-:Y:S02]  /*a8d0*/  @!P3 IMAD.IADD R222, R222, 0x1, -R251.reuse ;  /* 0x00000001dedeb824 */ /* 0x100fe400078e0afb */
[----:B-1----:R-:W-:Y:S01]  /*a8e0*/  IMAD R3, R12, UR4, RZ ;  /* 0x000000040c037c24 */ /* 0x002fe2000f8e02ff */
[----:B------:R-:W-:Y:S01]  /*a8f0*/  ISETP.GT.U32.AND P3, PT, R251, R216, PT ;  /* 0x000000d8fb00720c */ /* 0x000fe20003f64070 */
[----:B------:R-:W-:-:S02]  /*a900*/  @!P6 IMAD.IADD R212, R212, 0x1, -R251 ;  /* 0x00000001d4d4e824 */ /* 0x000fc400078e0afb */
[----:B------:R-:W-:Y:S01]  /*a910*/  IMAD R3, R13, 0x2, R3 ;  /* 0x000000020d037824 */ /* 0x000fe200078e0203 */
[C---:B------:R-:W-:Y:S01]  /*a920*/  ISETP.GT.U32.AND P6, PT, R251.reuse, R219, PT ;  /* 0x000000dbfb00720c */ /* 0x040fe20003fc4070 */
[----:B------:R-:W-:Y:S01]  /*a930*/  @!P1 IMAD.IADD R214, R214, 0x1, -R251 ;  /* 0x00000001d6d69824 */ /* 0x000fe200078e0afb */
[----:B------:R-:W-:Y:S01]  /*a940*/  ISETP.GT.U32.AND P1, PT, R251, R220, PT ;  /* 0x000000dcfb00720c */ /* 0x000fe20003f24070 */
[----:B------:R-:W-:Y:S02]  /*a950*/  IMAD R3, R13, 0x2, R3 ;  /* 0x000000020d037824 */ /* 0x000fe400078e0203 */
[--C-:B------:R-:W-:Y:S01]  /*a960*/  @!P2 IMAD.IADD R215, R215, 0x1, -R251.reuse ;  /* 0x00000001d7d7a824 */ /* 0x100fe200078e0afb */
[----:B------:R-:W-:Y:S01]  /*a970*/  ISETP.GT.U32.AND P2, PT, R251, R221, PT ;  /* 0x000000ddfb00720c */ /* 0x000fe20003f44070 */
[--C-:B------:R-:W-:Y:S01]  /*a980*/  @!P5 IMAD.IADD R217, R217, 0x1, -R251.reuse ;  /* 0x00000001d9d9d824 */ /* 0x100fe200078e0afb */
[----:B------:R-:W-:Y:S01]  /*a990*/  ISETP.GT.U32.AND P5, PT, R251, R224, PT ;  /* 0x000000e0fb00720c */ /* 0x000fe20003fa4070 */
[----:B------:R-:W-:Y:S01]  /*a9a0*/  STL [R1+0xff4], R4 ;  /* 0x000ff40401007387 */ /* 0x000fe20000100800 */
[----:B------:R-:W-:-:S03]  /*a9b0*/  @!P4 IMAD.IADD R223, R223, 0x1, -R251 ;  /* 0x00000001dfdfc824 */ /* 0x000fc600078e0afb */
[----:B------:R1:W-:Y:S01]  /*a9c0*/  STL [R1+0x50c], R3 ;  /* 0x00050c0301007387 */ /* 0x0003e20000100800 */
[--C-:B------:R-:W-:Y:S01]  /*a9d0*/  @!P0 IMAD.IADD R218, R218, 0x1, -R251.reuse ;  /* 0x00000001dada8824 */ /* 0x100fe200078e0afb */
[C---:B------:R-:W-:Y:S02]  /*a9e0*/  ISETP.GT.U32.AND P4, PT, R251.reuse, R217, PT ;  /* 0x000000d9fb00720c */ /* 0x040fe40003f84070 */
[----:B------:R-:W-:Y:S01]  /*a9f0*/  ISETP.GT.U32.AND P0, PT, R251, R225, PT ;  /* 0x000000e1fb00720c */ /* 0x000fe20003f04070 */
[----:B------:R-:W-:Y:S02]  /*aa00*/  @!P3 IMAD.IADD R216, R216, 0x1, -R251 ;  /* 0x00000001d8d8b824 */ /* 0x000fe400078e0afb */
[----:B-1----:R-:W-:Y:S01]  /*aa10*/  IMAD R3, R13, 0x2, R3 ;  /* 0x000000020d037824 */ /* 0x002fe200078e0203 */
[----:B------:R-:W-:Y:S01]  /*aa20*/  ISETP.GT.U32.AND P3, PT, R251, R222, PT ;  /* 0x000000defb00720c */ /* 0x000fe20003f64070 */
[----:B------:R-:W-:Y:S01]  /*aa30*/  @!P6 IMAD.IADD R219, R219, 0x1, -R251 ;  /* 0x00000001dbdbe824 */ /* 0x000fe200078e0afb */
[----:B------:R-:W-:-:S02]  /*aa40*/  ISETP.GT.U32.AND P6, PT, R251, R213, PT ;  /* 0x000000d5fb00720c */ /* 0x000fc40003fc4070 */
[----:B------:R1:W-:Y:S01]  /*aa50*/  STL [R1+0x518], R3 ;  /* 0x0005180301007387 */ /* 0x0003e20000100800 */
[--C-:B------:R-:W-:Y:S01]  /*aa60*/  @!P1 IMAD.IADD R220, R220, 0x1, -R251.reuse ;  /* 0x00000001dcdc9824 */ /* 0x100fe200078e0afb */
[----:B------:R-:W-:Y:S01]  /*aa70*/  ISETP.GT.U32.AND P1, PT, R251, R227, PT ;  /* 0x000000e3fb00720c */ /* 0x000fe20003f24070 */
[--C-:B------:R-:W-:Y:S01]  /*aa80*/  @!P2 IMAD.IADD R221, R221, 0x1, -R251.reuse ;  /* 0x00000001dddda824 */ /* 0x100fe200078e0afb */
[----:B------:R-:W-:Y:S01]  /*aa90*/  ISETP.GT.U32.AND P2, PT, R251, R228, PT ;  /* 0x000000e4fb00720c */ /* 0x000fe20003f44070 */
[----:B------:R-:W-:Y:S02]  /*aaa0*/  @!P5 IMAD.IADD R224, R224, 0x1, -R251 ;  /* 0x00000001e0e0d824 */ /* 0x000fe400078e0afb */
[----:B-1----:R-:W-:Y:S01]  /*aab0*/  IMAD R3, R13, 0x2, R3 ;  /* 0x000000020d037824 */ /* 0x002fe200078e0203 */
[----:B------:R-:W-:Y:S01]  /*aac0*/  ISETP.GT.U32.AND P5, PT, R251, R218, PT ;  /* 0x000000dafb00720c */ /* 0x000fe20003fa4070 */
[----:B------:R-:W-:-:S03]  /*aad0*/  @!P4 IMAD.IADD R217, R217, 0x1, -R251 ;  /* 0x00000001d9d9c824 */ /* 0x000fc600078e0afb */
[----:B------:R1:W-:Y:S01]  /*aae0*/  STL [R1+0x408], R3 ;  /* 0x0004080301007387 */ /* 0x0003e20000100800 */
[----:B------:R-:W-:Y:S01]  /*aaf0*/  @!P0 IMAD.IADD R225, R225, 0x1, -R251 ;  /* 0x00000001e1e18824 */ /* 0x000fe200078e0afb */
[C---:B------:R-:W-:Y:S02]  /*ab00*/  ISETP.GT.U32.AND P4, PT, R251.reuse, R223, PT ;  /* 0x000000dffb00720c */ /* 0x040fe40003f84070 */
[----:B------:R-:W-:Y:S01]  /*ab10*/  ISETP.GT.U32.AND P0, PT, R251, R219, PT ;  /* 0x000000dbfb00720c */ /* 0x000fe20003f04070 */
[----:B-1----:R-:W-:Y:S02]  /*ab20*/  IMAD R3, R13, 0x2, R3 ;  /* 0x000000020d037824 */ /* 0x002fe400078e0203 */
[--C-:B------:R-:W-:Y:S01]  /*ab30*/  @!P3 IMAD.IADD R222, R222, 0x1, -R251.reuse ;  /* 0x00000001dedeb824 */ /* 0x100fe200078e0afb */
[----:B------:R-:W-:Y:S02]  /*ab40*/  ISETP.GT.U32.AND P3, PT, R251, R229, PT ;  /* 0x000000e5fb00720c */ /* 0x000fe40003f64070 */
[----:B------:R1:W-:Y:S01]  /*ab50*/  STL [R1+0x40c], R3 ;  /* 0x00040c0301007387 */ /* 0x0003e20000100800 */
[--C-:B------:R-:W-:Y:S01]  /*ab60*/  @!P6 IMAD.IADD R213, R213, 0x1, -R251.reuse ;  /* 0x00000001d5d5e824 */ /* 0x100fe200078e0afb */
[----:B------:R-:W-:Y:S01]  /*ab70*/  ISETP.GT.U32.AND P6, PT, R251, R225, PT ;  /* 0x000000e1fb00720c */ /* 0x000fe20003fc4070 */
[--C-:B------:R-:W-:Y:S01]  /*ab80*/  @!P1 IMAD.IADD R227, R227, 0x1, -R251.reuse ;  /* 0x00000001e3e39824 */ /* 0x100fe200078e0afb */
[----:B------:R-:W-:Y:S01]  /*ab90*/  ISETP.GT.U32.AND P1, PT, R251, R234, PT ;  /* 0x000000eafb00720c */ /* 0x000fe20003f24070 */
[----:B------:R-:W-:-:S02]  /*aba0*/  @!P2 IMAD.IADD R228, R228, 0x1, -R251 ;  /* 0x00000001e4e4a824 */ /* 0x000fc400078e0afb */
[----:B-1----:R-:W-:Y:S01]  /*abb0*/  IMAD R3, R13, 0x2, R3 ;  /* 0x000000020d037824 */ /* 0x002fe200078e0203 */
[C---:B------:R-:W-:Y:S01]  /*abc0*/  ISETP.GT.U32.AND P2, PT, R251.reuse, R235, PT ;  /* 0x000000ebfb00720c */ /* 0x040fe20003f44070 */
[--C-:B------:R-:W-:Y:S01]  /*abd0*/  @!P5 IMAD.IADD R218, R218, 0x1, -R251.reuse ;  /* 0x00000001dadad824 */ /* 0x100fe200078e0afb */
[----:B------:R-:W-:Y:S02]  /*abe0*/  ISETP.GT.U32.AND P5, PT, R251, R224, PT ;  /* 0x000000e0fb00720c */ /* 0x000fe40003fa4070 */
[----:B------:R1:W-:Y:S01]  /*abf0*/  STL [R1+0x418], R3 ;  /* 0x0004180301007387 */ /* 0x0003e20000100800 */
[--C-:B------:R-:W-:Y:S01]  /*ac00*/  @!P4 IMAD.IADD R223, R223, 0x1, -R251.reuse ;  /* 0x00000001dfdfc824 */ /* 0x100fe200078e0afb */
[----:B------:R-:W-:Y:S01]  /*ac10*/  ISETP.GT.U32.AND P4, PT, R251, R230, PT ;  /* 0x000000e6fb00720c */ /* 0x000fe20003f84070 */
[----:B------:R-:W-:Y:S01]  /*ac20*/  @!P0 IMAD.IADD R219, R219, 0x1, -R251 ;  /* 0x00000001dbdb8824 */ /* 0x000fe200078e0afb */
[----:B------:R-:W-:Y:S01]  /*ac30*/  ISETP.GT.U32.AND P0, PT, R251, R226, PT ;  /* 0x000000e2fb00720c */ /* 0x000fe20003f04070 */
[----:B-1----:R-:W-:-:S02]  /*ac40*/  IMAD R3, R13, 0x2, R3 ;  /* 0x000000020d037824 */ /* 0x002fc400078e0203 */
        /* <DEDUP_REMOVED lines=10> */
[C---:B------:R-:W-:Y:S01]  /*acf0*/  ISETP.GT.U32.AND P2, PT, R251.reuse, R229, PT ;  /* 0x000000e5fb00720c */ /* 0x040fe20003f44070 */
[----:B------:R-:W-:Y:S01]  /*ad00*/  @!P5 IMAD.IADD R224, R224, 0x1, -R251 ;  /* 0x00000001e0e0d824 */ /* 0x000fe200078e0afb */
[----:B------:R-:W-:Y:S01]  /*ad10*/  ISETP.GT.U32.AND P5, PT, R251, R231, PT ;  /* 0x000000e7fb00720c */ /* 0x000fe20003fa4070 */
[----:B-1----:R-:W-:-:S02]  /*ad20*/  IMAD R3, R13, 0x2, R3 ;  /* 0x000000020d037824 */ /* 0x002fc400078e0203 */
[--C-:B------:R-:W-:Y:S01]  /*ad30*/  @!P4 IMAD.IADD R230, R230, 0x1, -R251.reuse ;  /* 0x00000001e6e6c824 */ /* 0x100fe200078e0afb */
[C---:B------:R-:W-:Y:S02]  /*ad40*/  ISETP.GT.U32.AND P4, PT, R251.reuse, R237, PT ;  /* 0x000000edfb00720c */ /* 0x040fe40003f84070 */
[----:B------:R1:W-:Y:S01]  /*ad50*/  STL [R1+0x42c], R3 ;  /* 0x00042c0301007387 */ /* 0x0003e20000100800 */
[--C-:B------:R-:W-:Y:S02]  /*ad60*/  @!P0 IMAD.IADD R226, R226, 0x1, -R251.reuse ;  /* 0x00000001e2e28824 */ /* 0x100fe400078e0afb */
[--C-:B------:R-:W-:Y:S01]  /*ad70*/  @!P3 IMAD.IADD R236, R236, 0x1, -R251.reuse ;  /* 0x00000001ececb824 */ /* 0x100fe200078e0afb */
[----:B------:R-:W-:Y:S01]  /*ad80*/  ISETP.GT.U32.AND P3, PT, R251, R230, PT ;  /* 0x000000e6fb00720c */ /* 0x000fe20003f64070 */
[----:B------:R-:W-:Y:S02]  /*ad90*/  @!P6 IMAD.IADD R232, R232, 0x1, -R251 ;  /* 0x00000001e8e8e824 */ /* 0x000fe400078e0afb */
[----:B-1----:R-:W-:Y:S01]  /*ada0*/  IMAD R3, R13, 0x2, R3 ;  /* 0x000000020d037824 */ /* 0x002fe200078e0203 */
[----:B------:R-:W-:Y:S01]  /*adb0*/  ISETP.GT.U32.AND P6, PT, R251, R226, PT ;  /* 0x000000e2fb00720c */ /* 0x000fe20003fc4070 */
[----:B------:R-:W-:-:S03]  /*adc0*/  @!P1 IMAD.IADD R228, R228, 0x1, -R251 ;  /* 0x00000001e4e49824 */ /* 0x000fc600078e0afb */
[----:B------:R1:W-:Y:S01]  /*add0*/  STL [R1+0x450], R3 ;  /* 0x0004500301007387 */ /* 0x0003e20000100800 */
[----:B------:R-:W-:Y:S01]  /*ade0*/  ISETP.GT.U32.AND P1, PT, R251, R234, PT ;  /* 0x000000eafb00720c */ /* 0x000fe20003f24070 */
[--C-:B------:R-:W-:Y:S01]  /*adf0*/  @!P2 IMAD.IADD R229, R229, 0x1, -R251.reuse ;  /* 0x00000001e5e5a824 */ /* 0x100fe200078e0afb */
[----:B------:R-:W-:Y:S01]  /*ae00*/  ISETP.GT.U32.AND P2, PT, R251, R235, PT ;  /* 0x000000ebfb00720c */ /* 0x000fe20003f44070 */
[----:B------:R-:W-:Y:S01]  /*ae10*/  @!P5 IMAD.IADD R231, R231, 0x1, -R251 ;  /* 0x00000001e7e7d824 */ /* 0x000fe200078e0afb */
[----:B------:R-:W-:Y:S01]  /*ae20*/  ISETP.GT.U32.AND P5, PT, R251, R238, PT ;  /* 0x000000eefb00720c */ /* 0x000fe20003fa4070 */
[----:B-1----:R-:W-:Y:S02]  /*ae30*/  IMAD R3, R13, 0x2, R3 ;  /* 0x000000020d037824 */ /* 0x002fe400078e0203 */
[----:B------:R-:W-:-:S03]  /*ae40*/  @!P4 IMAD.IADD R237, R237, 0x1, -R251 ;  /* 0x00000001ededc824 */ /* 0x000fc600078e0afb */
[----:B------:R1:W-:Y:S01]  /*ae50*/  STL [R1+0x454], R3 ;  /* 0x0004540301007387 */ /* 0x0003e20000100800 */
[C---:B------:R-:W-:Y:S01]  /*ae60*/  ISETP.GT.U32.AND P4, PT, R251.reuse, R231, PT ;  /* 0x000000e7fb00720c */ /* 0x040fe20003f84070 */
[----:B------:R-:W-:Y:S01]  /*ae70*/  @!P3 IMAD.IADD R230, R230, 0x1, -R251 ;  /* 0x00000001e6e6b824 */ /* 0x000fe200078e0afb */
[----:B------:R-:W-:Y:S01]  /*ae80*/  ISETP.GT.U32.AND P3, PT, R251, R236, PT ;  /* 0x000000ecfb00720c */ /* 0x000fe20003f64070 */
[----:B-1----:R-:W-:Y:S02]  /*ae90*/  IMAD R3, R13, 0x2, R3 ;  /* 0x000000020d037824 */ /* 0x002fe400078e0203 */
[----:B------:R-:W-:-:S03]  /*aea0*/  @!P6 IMAD.IADD R226, R226, 0x1, -R251 ;  /* 0x00000001e2e2e824 */ /* 0x000fc600078e0afb */
[----:B------:R1:W-:Y:S01]  /*aeb0*/  STL [R1+0x458], R3 ;  /* 0x0004580301007387 */ /* 0x0003e20000100800 */
[C---:B------:R-:W-:Y:S01]  /*aec0*/  ISETP.GT.U32.AND P6, PT, R251.reuse, R237, PT ;  /* 0x000000edfb00720c */ /* 0x040fe20003fc4070 */
[----:B------:R-:W-:Y:S01]  /*aed0*/  ULEA UR7, UR10, UR7, 0x18 ;  /* 0x000000070a077291 */ /* 0x000fe2000f8ec0ff */
[--C-:B------:R-:W-:Y:S01]  /*aee0*/  @!P1 IMAD.IADD R234, R234, 0x1, -R251.reuse ;  /* 0x00000001eaea9824 */ /* 0x100fe200078e0afb */
[----:B------:R-:W-:Y:S01]  /*aef0*/  ISETP.GT.U32.AND P1, PT, R251, R241, PT ;  /* 0x000000f1fb00720c */ /* 0x000fe20003f24070 */
[----:B------:R-:W-:Y:S02]  /*af00*/  @!P2 IMAD.IADD R235, R235, 0x1, -R251 ;  /* 0x00000001ebeba824 */ /* 0x000fe400078e0afb */
[----:B-1----:R-:W-:Y:S01]  /*af10*/  IMAD R3, R13, 0x2, R3 ;  /* 0x000000020d037824 */ /* 0x002fe200078e0203 */
[----:B------:R-:W-:Y:S01]  /*af20*/  ISETP.GT.U32.AND P2, PT, R251, R242, PT ;  /* 0x000000f2fb00720c */ /* 0x000fe20003f44070 */
[--C-:B------:R-:W-:Y:S02]  /*af30*/  @!P5 IMAD.IADD R238, R238, 0x1, -R251.reuse ;  /* 0x00000001eeeed824 */ /* 0x100fe400078e0afb */
[----:B------:R-:W1:Y:S04]  /*af40*/  LDS R2, [UR7] ;  /* 0x00000007ff027984 */ /* 0x000e680008000800 */
[----:B------:R2:W-:Y:S01]  /*af50*/  STL [R1+0x45c], R3 ;  /* 0x00045c0301007387 */ /* 0x0005e20000100800 */
[----:B------:R-:W-:Y:S01]  /*af60*/  @!P4 IMAD.IADD R231, R231, 0x1, -R251 ;  /* 0x00000001e7e7c824 */ /* 0x000fe200078e0afb */
[----:B------:R-:W-:Y:S01]  /*af70*/  ISETP.GT.U32.AND P4, PT, R251, R238, PT ;  /* 0x000000eefb00720c */ /* 0x000fe20003f84070 */
[----:B--2---:R-:W-:-:S02]  /*af80*/  IMAD R3, R13, 0x2, R3 ;  /* 0x000000020d037824 */ /* 0x004fc400078e0203 */
[----:B------:R-:W-:-:S03]  /*af90*/  @!P3 IMAD.IADD R236, R236, 0x1, -R251 ;  /* 0x00000001ececb824 */ /* 0x000fc600078e0afb */
[----:B------:R2:W-:Y:S01]  /*afa0*/  STL [R1+0x460], R3 ;  /* 0x0004600301007387 */ /* 0x0005e20000100800 */
[----:B------:R-:W-:Y:S01]  /*afb0*/  ISETP.GT.U32.AND P3, PT, R251, R243, PT ;  /* 0x000000f3fb00720c */ /* 0x000fe20003f64070 */
[--C-:B------:R-:W-:Y:S01]  /*afc0*/  @!P6 IMAD.IADD R237, R237, 0x1, -R251.reuse ;  /* 0x00000001edede824 */ /* 0x100fe200078e0afb */
[----:B------:R-:W-:Y:S01]  /*afd0*/  ISETP.GT.U32.AND P6, PT, R251, R244, PT ;  /* 0x000000f4fb00720c */ /* 0x000fe20003fc4070 */
[----:B------:R-:W-:Y:S02]  /*afe0*/  @!P1 IMAD.IADD R241, R241, 0x1, -R251 ;  /* 0x00000001f1f19824 */ /* 0x000fe400078e0afb */
[----:B--2---:R-:W-:Y:S01]  /*aff0*/  IMAD R3, R13, 0x2, R3 ;  /* 0x000000020d037824 */ /* 0x004fe200078e0203 */
[----:B------:R-:W-:Y:S01]  /*b000*/  ISETP.GT.U32.AND P1, PT, R251, R248, PT ;  /* 0x000000f8fb00720c */ /* 0x000fe20003f24070 */
[----:B------:R-:W-:-:S03]  /*b010*/  @!P2 IMAD.IADD R242, R242, 0x1, -R251 ;  /* 0x00000001f2f2a824 */ /* 0x000fc600078e0afb */
[----:B------:R2:W-:Y:S01]  /*b020*/  STL [R1+0x464], R3 ;  /* 0x0004640301007387 */ /* 0x0005e20000100800 */
[----:B------:R-:W-:Y:S01]  /*b030*/  ISETP.GT.U32.AND P2, PT, R251, R249, PT ;  /* 0x000000f9fb00720c */ /* 0x000fe20003f44070 */
[----:B------:R-:W3:Y:S01]  /*b040*/  S2R R12, SR_TID.X ;  /* 0x00000000000c7919 */ /* 0x000ee20000002100 */
[----:B--2---:R-:W-:Y:S02]  /*b050*/  IMAD R3, R13, 0x2, R3 ;  /* 0x000000020d037824 */ /* 0x004fe400078e0203 */
[--C-:B------:R-:W-:Y:S01]  /*b060*/  @!P4 IMAD.IADD R238, R238, 0x1, -R251.reuse ;  /* 0x00000001eeeec824 */ /* 0x100fe200078e0afb */
[----:B------:R-:W-:Y:S02]  /*b070*/  ISETP.GT.U32.AND P4, PT, R251, R245, PT ;  /* 0x000000f5fb00720c */ /* 0x000fe40003f84070 */
[----:B------:R2:W-:Y:S01]  /*b080*/  STL [R1+0x488], R3 ;  /* 0x0004880301007387 */ /* 0x0005e20000100800 */
[--C-:B------:R-:W-:Y:S01]  /*b090*/  @!P3 IMAD.IADD R243, R243, 0x1, -R251.reuse ;  /* 0x00000001f3f3b824 */ /* 0x100fe200078e0afb */
[----:B------:R-:W-:Y:S01]  /*b0a0*/  ISETP.GT.U32.AND P3, PT, R251, R250, PT ;  /* 0x000000fafb00720c */ /* 0x000fe20003f64070 */
[----:B------:R-:W-:-:S02]  /*b0b0*/  @!P6 IMAD.IADD R244, R244, 0x1, -R251 ;  /* 0x00000001f4f4e824 */ /* 0x000fc400078e0afb */
[----:B--2---:R-:W-:Y:S02]  /*b0c0*/  IMAD R3, R13, 0x2, R3 ;  /* 0x000000020d037824 */ /* 0x004fe400078e0203 */
[----:B------:R-:W-:-:S03]  /*b0d0*/  @!P1 IMAD.IADD R248, R248, 0x1, -R251 ;  /* 0x00000001f8f89824 */ /* 0x000fc600078e0afb */
[----:B------:R2:W-:Y:S01]  /*b0e0*/  STL [R1+0x48c], R3 ;  /* 0x00048c0301007387 */ /* 0x0005e20000100800 */
[----:B------:R-:W-:Y:S01]  /*b0f0*/  ISETP.GT.U32.AND P1, PT, R251, R243, PT ;  /* 0x000000f3fb00720c */ /* 0x000fe20003f24070 */
[----:B------:R-:W-:Y:S01]  /*b100*/  @!P2 IMAD.IADD R249, R249, 0x1, -R251 ;  /* 0x00000001f9f9a824 */ /* 0x000fe200078e0afb */
[----:B------:R-:W-:Y:S01]  /*b110*/  ISETP.GT.U32.AND P2, PT, R251, R244, PT ;  /* 0x000000f4fb00720c */ /* 0x000fe20003f44070 */
[----:B--2---:R-:W-:Y:S02]  /*b120*/  IMAD R3, R13, 0x2, R3 ;  /* 0x000000020d037824 */ /* 0x004fe400078e0203 */
[----:B------:R-:W-:-:S03]  /*b130*/  @!P4 IMAD.IADD R245, R245, 0x1, -R251 ;  /* 0x00000001f5f5c824 */ /* 0x000fc600078e0afb */
[----:B------:R2:W-:Y:S04]  /*b140*/  STL [R1+0x498], R3 ;  /* 0x0004980301007387 */ /* 0x0005e80000100800 */
[----:B------:R-:W4:Y:S01]  /*b150*/  LDL R4, [R1+0x24] ;  /* 0x0000240001047983 */ /* 0x000f220000100800 */
[----:B------:R-:W-:Y:S02]  /*b160*/  @!P3 IMAD.IADD R250, R250, 0x1, -R251 ;  /* 0x00000001fafab824 */ /* 0x000fe400078e0afb */
[----:B--2---:R-:W-:Y:S01]  /*b170*/  IMAD R3, R13, 0x2, R3 ;  /* 0x000000020d037824 */ /* 0x004fe200078e0203 */
[----:B------:R-:W-:-:S04]  /*b180*/  ISETP.GT.U32.AND P3, PT, R251, R245, PT ;  /* 0x000000f5fb00720c */ /* 0x000fc80003f64070 */
[----:B------:R2:W-:Y:S01]  /*b190*/  STL [R1+0x49c], R3 ;  /* 0x00049c0301007387 */ /* 0x0005e20000100800 */
[--C-:B------:R-:W-:Y:S02]  /*b1a0*/  @!P1 IMAD.IADD R243, R243, 0x1, -R251.reuse ;  /* 0x00000001f3f39824 */ /* 0x100fe400078e0afb */
[----:B------:R-:W-:Y:S02]  /*b1b0*/  @!P2 IMAD.IADD R244, R244, 0x1, -R251 ;  /* 0x00000001f4f4a824 */ /* 0x000fe400078e0afb */
[----:B--2---:R-:W-:Y:S01]  /*b1c0*/  IMAD R3, R13, 0x2, R3 ;  /* 0x000000020d037824 */ /* 0x004fe200078e0203 */
[----:B-1----:R-:W-:-:S04]  /*b1d0*/  R2UR UR8, R2 ;  /* 0x00000000020872ca */ /* 0x002fc800000e0000 */
[----:B------:R1:W-:Y:S01]  /*b1e0*/  STL [R1+0x4a0], R3 ;  /* 0x0004a00301007387 */ /* 0x0003e20000100800 */
[----:B---3--:R-:W-:-:S03]  /*b1f0*/  SHF.R.U32.HI R12, RZ, 0x5, R12 ;  /* 0x00000005ff0c7819 */ /* 0x008fc6000001160c */
[----:B------:R2:W-:Y:S01]  /*b200*/  STL [R1+0xfe8], R243 ;  /* 0x000fe8f301007387 */ /* 0x0005e20000100800 */
[----:B-1----:R-:W-:-:S03]  /*b210*/  IMAD R3, R13, 0x2, R3 ;  /* 0x000000020d037824 */ /* 0x002fc600078e0203 */
[----:B------:R-:W-:Y:S01]  /*b220*/  STL [R1+0xfe4], R244 ;  /* 0x000fe4f401007387 */ /* 0x000fe20000100800 */
[----:B------:R-:W-:-:S03]  /*b230*/  @!P3 IMAD.IADD R245, R245, 0x1, -R251 ;  /* 0x00000001f5f5b824 */ /* 0x000fc600078e0afb */
[----:B------:R-:W3:Y:S04]  /*b240*/  LDL R2, [R1+0xa04] ;  /* 0x000a040001027983 */ /* 0x000ee80000100800 */
[----:B------:R1:W-:Y:S01]  /*b250*/  STL [R1+0x4a4], R3 ;  /* 0x0004a40301007387 */ /* 0x0003e20000100800 */
[----:B------:R-:W-:-:S03]  /*b260*/  R2UR UR17, R12 ;  /* 0x000000000c1172ca */ /* 0x000fc600000e0000 */
[----:B------:R-:W3:Y:S04]  /*b270*/  LDL R12, [R1+0xa08] ;  /* 0x000a0800010c7983 */ /* 0x000ee80000100800 */
[----:B--2---:R-:W2:Y:S01]  /*b280*/  LDL R243, [R1+0xa0c] ;  /* 0x000a0c0001f37983 */ /* 0x004ea20000100800 */
[----:B-1----:R-:W-:-:S03]  /*b290*/  IMAD R3, R13, 0x2, R3 ;  /* 0x000000020d037824 */ /* 0x002fc600078e0203 */
[----:B------:R-:W2:Y:S04]  /*b2a0*/  LDL R244, [R1+0xa10] ;  /* 0x000a100001f47983 */ /* 0x000ea80000100800 */
[----:B------:R-:W-:Y:S04]  /*b2b0*/  STL [R1+0x4d0], R3 ;  /* 0x0004d00301007387 */ /* 0x000fe80000100800 */
[----:B------:R1:W-:Y:S04]  /*b2c0*/  STL [R1+0xfe0], R245 ;  /* 0x000fe0f501007387 */ /* 0x0003e80000100800 */
[----:B-1----:R-:W2:Y:S01]  /*b2d0*/  LDL R245, [R1+0xa00] ;  /* 0x000a000001f57983 */ /* 0x002ea20000100800 */
[----:B------:R-:W-:Y:S01]  /*b2e0*/  BAR.SYNC.DEFER_BLOCKING 0x0 ;  /* 0x0000000000007b1d */ /* 0x000fe20000010000 */
[----:B------:R-:W-:-:S13]  /*b2f0*/  ISETP.GT.U32.AND P0, PT, R251, R233, PT ;  /* 0x000000e9fb00720c */ /* 0x000fda0003f04070 */
[----:B------:R-:W-:Y:S01]  /*b300*/  @!P0 IMAD.IADD R233, R233, 0x1, -R251 ;  /* 0x00000001e9e98824 */ /* 0x000fe200078e0afb */
[C---:B------:R-:W-:Y:S02]  /*b310*/  ISETP.GT.U32.AND P0, PT, R251.reuse, R227, PT ;  /* 0x000000e3fb00720c */ /* 0x040fe40003f04070 */
[----:B------:R-:W-:-:S11]  /*b320*/  ISETP.GT.U32.AND P5, PT, R251, R232, PT ;  /* 0x000000e8fb00720c */ /* 0x000fd60003fa4070 */
[--C-:B------:R-:W-:Y:S01]  /*b330*/  @!P0 IMAD.IADD R227, R227, 0x1, -R251.reuse ;  /* 0x00000001e3e38824 */ /* 0x100fe200078e0afb */
[C---:B------:R-:W-:Y:S01]  /*b340*/  ISETP.GT.U32.AND P0, PT, R251.reuse, R233, PT ;  /* 0x000000e9fb00720c */ /* 0x040fe20003f04070 */
[----:B------:R-:W-:Y:S01]  /*b350*/  @!P5 IMAD.IADD R232, R232, 0x1, -R251 ;  /* 0x00000001e8e8d824 */ /* 0x000fe200078e0afb */
[----:B------:R-:W-:-:S11]  /*b360*/  ISETP.GT.U32.AND P5, PT, R251, R239, PT ;  /* 0x000000effb00720c */ /* 0x000fd60003fa4070 */
[--C-:B------:R-:W-:Y:S01]  /*b370*/  @!P0 IMAD.IADD R233, R233, 0x1, -R251.reuse ;  /* 0x00000001e9e98824 */ /* 0x100fe200078e0afb */
[----:B------:R-:W-:Y:S01]  /*b380*/  ISETP.GT.U32.AND P0, PT, R251, R240, PT ;  /* 0x000000f0fb00720c */ /* 0x000fe20003f04070 */
[----:B------:R-:W-:Y:S01]  /*b390*/  @!P5 IMAD.IADD R239, R239, 0x1, -R251 ;  /* 0x00000001efefd824 */ /* 0x000fe200078e0afb */
[----:B------:R-:W-:-:S11]  /*b3a0*/  ISETP.GT.U32.AND P5, PT, R251, R246, PT ;  /* 0x000000f6fb00720c */ /* 0x000fd60003fa4070 */
[--C-:B------:R-:W-:Y:S01]  /*b3b0*/  @!P0 IMAD.IADD R240, R240, 0x1, -R251.reuse ;  /* 0x00000001f0f08824 */ /* 0x100fe200078e0afb */
[C---:B------:R-:W-:Y:S01]  /*b3c0*/  ISETP.GT.U32.AND P0, PT, R251.reuse, R247, PT ;  /* 0x000000f7fb00720c */ /* 0x040fe20003f04070 */
[----:B------:R-:W-:Y:S01]  /*b3d0*/  @!P5 IMAD.IADD R246, R246, 0x1, -R251 ;  /* 0x00000001f6f6d824 */ /* 0x000fe200078e0afb */
[----:B------:R-:W-:-:S11]  /*b3e0*/  ISETP.GT.U32.AND P5, PT, R251, R241, PT ;  /* 0x000000f1fb00720c */ /* 0x000fd60003fa4070 */
[--C-:B------:R-:W-:Y:S01]  /*b3f0*/  @!P0 IMAD.IADD R247, R247, 0x1, -R251.reuse ;  /* 0x00000001f7f78824 */ /* 0x100fe200078e0afb */
[----:B------:R-:W-:Y:S01]  /*b400*/  ISETP.GT.U32.AND P0, PT, R251, R242, PT ;  /* 0x000000f2fb00720c */ /* 0x000fe20003f04070 */
[----:B------:R-:W-:-:S03]  /*b410*/  @!P5 IMAD.IADD R241, R241, 0x1, -R251 ;  /* 0x00000001f1f1d824 */ /* 0x000fc600078e0afb */
[----:B------:R-:W-:-:S09]  /*b420*/  ISETP.GT.U32.AND P5, PT, R251, R247, PT ;  /* 0x000000f7fb00720c */ /* 0x000fd20003fa4070 */
[--C-:B------:R-:W-:Y:S01]  /*b430*/  @!P0 IMAD.IADD R242, R242, 0x1, -R251.reuse ;  /* 0x00000001f2f28824 */ /* 0x100fe200078e0afb */
[C---:B------:R-:W-:Y:S02]  /*b440*/  ISETP.GT.U32.AND P0, PT, R251.reuse, R248, PT ;  /* 0x000000f8fb00720c */ /* 0x040fe40003f04070 */
[----:B------:R-:W-:Y:S01]  /*b450*/  ISETP.GT.U32.AND P6, PT, R251, R239, PT ;  /* 0x000000effb00720c */ /* 0x000fe20003fc4070 */
[----:B------:R-:W-:-:S05]  /*b460*/  @!P5 IMAD.IADD R247, R247, 0x1, -R251 ;  /* 0x00000001f7f7d824 */ /* 0x000fca00078e0afb */
[----:B------:R-:W-:Y:S05]  /*b470*/  STL [R1+0xfd4], R247 ;  /* 0x000fd4f701007387 */ /* 0x000fea0000100800 */
[----:B------:R-:W-:-:S05]  /*b480*/  @!P0 IMAD.IADD R248, R248, 0x1, -R251 ;  /* 0x00000001f8f88824 */ /* 0x000fca00078e0afb */
[----:B------:R1:W-:Y:S01]  /*b490*/  STL [R1+0xfd8], R248 ;  /* 0x000fd8f801007387 */ /* 0x0003e20000100800 */
[----:B------:R-:W-:Y:S01]  /*b4a0*/  @!P6 IMAD.IADD R239, R239, 0x1, -R251 ;  /* 0x00000001efefe824 */ /* 0x000fe200078e0afb */
[C---:B------:R-:W-:Y:S01]  /*b4b0*/  ISETP.GT.U32.AND P6, PT, R251.reuse, R249, PT ;  /* 0x000000f9fb00720c */ /* 0x040fe20003fc4070 */
[----:B-1----:R-:W1:Y:S01]  /*b4c0*/  S2R R248, SR_TID.X ;  /* 0x0000000000f87919 */ /* 0x002e620000002100 */
[----:B------:R-:W-:-:S11]  /*b4d0*/  ISETP.GT.U32.AND P4, PT, R251, R240, PT ;  /* 0x000000f0fb00720c */ /* 0x000fd60003f84070 */
[----:B------:R-:W-:Y:S02]  /*b4e0*/  @!P6 IMAD.IADD R249, R249, 0x1, -R251 ;  /* 0x00000001f9f9e824 */ /* 0x000fe400078e0afb */
[----:B------:R-:W-:-:S03]  /*b4f0*/  IMAD R3, R13, 0x2, R3 ;  /* 0x000000020d037824 */ /* 0x000fc600078e0203 */
[----:B------:R-:W-:Y:S01]  /*b500*/  STL [R1+0xfdc], R249 ;  /* 0x000fdcf901007387 */ /* 0x000fe20000100800 */
[--C-:B------:R-:W-:Y:S01]  /*b510*/  @!P4 IMAD.IADD R240, R240, 0x1, -R251.reuse ;  /* 0x00000001f0f0c824 */ /* 0x100fe200078e0afb */
[----:B------:R-:W-:Y:S02]  /*b520*/  ISETP.GT.U32.AND P4, PT, R251, R246, PT ;  /* 0x000000f6fb00720c */ /* 0x000fe40003f84070 */
[----:B------:R-:W2:Y:S11]  /*b530*/  LDL R247, [R1+0xa14] ;  /* 0x000a140001f77983 */ /* 0x000eb60000100800 */
[----:B------:R-:W-:Y:S01]  /*b540*/  @!P4 IMAD.IADD R246, R246, 0x1, -R251 ;  /* 0x00000001f6f6c824 */ /* 0x000fe200078e0afb */
[----:B----4-:R-:W-:-:S13]  /*b550*/  ISETP.GT.U32.AND P2, PT, R252, R4, PT ;  /* 0x00000004fc00720c */ /* 0x010fda0003f44070 */
[----:B------:R-:W-:-:S05]  /*b560*/  @!P2 IMAD.IADD R4, R4, 0x1, -R252 ;  /* 0x000000010404a824 */ /* 0x000fca00078e0afc */
[----:B------:R4:W-:Y:S01]  /*b570*/  @!P2 STL [R1+0x24], R4 ;  /* 0x000024040100a387 */ /* 0x0009e20000100800 */
[----:B------:R-:W-:-:S03]  /*b580*/  ISETP.GE.AND P2, PT, R0, RZ, PT ;  /* 0x000000ff0000720c */ /* 0x000fc60003f46270 */
[----:B----4-:R-:W4:Y:S04]  /*b590*/  LDL R4, [R1+0xa18] ;  /* 0x000a180001047983 */ /* 0x010f280000100800 */
[----:B------:R1:W-:Y:S04]  /*b5a0*/  STL [R1+0x4d4], R3 ;  /* 0x0004d40301007387 */ /* 0x0003e80000100800 */
[----:B------:R3:W-:Y:S01]  /*b5b0*/  STL [R1+0xe68], R0 ;  /* 0x000e680001007387 */ /* 0x0007e20000100800 */
[----:B-1----:R-:W-:Y:S01]  /*b5c0*/  IMAD R3, R13, 0x2, R3 ;  /* 0x000000020d037824 */ /* 0x002fe200078e0203 */
[----:B---3--:R-:W-:-:S03]  /*b5d0*/  LOP3.LUT R0, R248, 0x3f, RZ, 0xc0, !PT ;  /* 0x0000003ff8007812 */ /* 0x008fc600078ec0ff */
[----:B------:R-:W-:Y:S01]  /*b5e0*/  IMAD R248, R13, 0x2, R3 ;  /* 0x000000020df87824 */ /* 0x000fe200078e0203 */
[----:B------:R-:W-:Y:S02]  /*b5f0*/  ISETP.GE.AND P4, PT, R2, RZ, PT ;  /* 0x000000ff0200720c */ /* 0x000fe40003f86270 */
[----:B--2---:R-:W-:Y:S02]  /*b600*/  ISETP.GE.AND P0, PT, R243, RZ, PT ;  /* 0x000000fff300720c */ /* 0x004fe40003f06270 */
[----:B------:R-:W-:Y:S02]  /*b610*/  ISETP.GE.AND P5, PT, R245, RZ, PT ;  /* 0x000000fff500720c */ /* 0x000fe40003fa6270 */
[----:B------:R-:W2:Y:S04]  /*b620*/  LDL R245, [R1+0xa20] ;  /* 0x000a200001f57983 */ /* 0x000ea80000100800 */
[----:B------:R1:W-:Y:S04]  /*b630*/  STL [R1+0x4f8], R3 ;  /* 0x0004f80301007387 */ /* 0x0003e80000100800 */
[----:B-1----:R-:W3:Y:S04]  /*b640*/  LDL R3, [R1+0xa1c] ;  /* 0x000a1c0001037983 */ /* 0x002ee80000100800 */
[----:B------:R-:W-:Y:S04]  /*b650*/  STL [R1+0x4fc], R248 ;  /* 0x0004fcf801007387 */ /* 0x000fe80000100800 */
[----:B------:R-:W2:Y:S04]  /*b660*/  LDL R2, [R1+0xa24] ;  /* 0x000a240001027983 */ /* 0x000ea80000100800 */
[----:B------:R1:W-:Y:S04]  /*b670*/  STL [R1+0xfac], R0 ;  /* 0x000fac0001007387 */ /* 0x0003e80000100800 */
[----:B-1----:R-:W2:Y:S04]  /*b680*/  LDL.LU R0, [R1+0x4fc] ;  /* 0x0004fc0001007983 */ /* 0x002ea80000300800 */
[----:B------:R-:W3:Y:S04]  /*b690*/  LDL R249, [R1+0xa2c] ;  /* 0x000a2c0001f97983 */ /* 0x000ee80000100800 */
[----:B------:R-:W3:Y:S04]  /*b6a0*/  LDL.LU R248, [R1+0x20] ;  /* 0x0000200001f87983 */ /* 0x000ee80000300800 */
[----:B------:R-:W4:Y:S04]  /*b6b0*/  LDL R252, [R1+0xa28] ;  /* 0x000a280001fc7983 */ /* 0x000f280000100800 */
[----:B------:R-:W4:Y:S01]  /*b6c0*/  LDL.LU R243, [R1+0x1c] ;  /* 0x00001c0001f37983 */ /* 0x000f220000300800 */
[----:B------:R-:W-:Y:S01]  /*b6d0*/  ISETP.GE.AND P3, PT, R12, RZ, PT ;  /* 0x000000ff0c00720c */ /* 0x000fe20003f66270 */
[----:B--2---:R-:W-:-:S02]  /*b6e0*/  IMAD R12, R13, 0x2, R0 ;  /* 0x000000020d0c7824 */ /* 0x004fc400078e0200 */
[----:B---3--:R-:W-:Y:S01]  /*b6f0*/  @!P2 IMAD.MOV R248, RZ, RZ, -R248 ;  /* 0x000000fffff8a224 */ /* 0x008fe200078e0af8 */
[----:B------:R-:W-:-:S04]  /*b700*/  ISETP.GE.AND P2, PT, R244, RZ, PT ;  /* 0x000000fff400720c */ /* 0x000fc80003f46270 */
[----:B------:R1:W-:Y:S01]  /*b710*/  STL [R1+0x20], R248 ;  /* 0x000020f801007387 */ /* 0x0003e20000100800 */
[----:B----4-:R-:W-:Y:S01]  /*b720*/  @!P5 IMAD.MOV R243, RZ, RZ, -R243 ;  /* 0x000000fffff3d224 */ /* 0x010fe200078e0af3 */
[----:B------:R-:W-:Y:S02]  /*b730*/  ISETP.GE.AND P5, PT, R247, RZ, PT ;  /* 0x000000fff700720c */ /* 0x000fe40003fa6270 */
[----:B-1----:R-:W2:Y:S04]  /*b740*/  LDL R248, [R1+0xa34] ;  /* 0x000a340001f87983 */ /* 0x002ea80000100800 */
[----:B------:R-:W-:Y:S04]  /*b750*/  STL [R1+0x508], R12 ;  /* 0x0005080c01007387 */ /* 0x000fe80000100800 */
[----:B------:R-:W3:Y:S04]  /*b760*/  LDL.LU R244, [R1+0x18] ;  /* 0x0000180001f47983 */ /* 0x000ee80000300800 */
[----:B------:R1:W-:Y:S04]  /*b770*/  STL [R1+0x1c], R243 ;  /* 0x00001cf301007387 */ /* 0x0003e80000100800 */
[----:B-1----:R-:W4:Y:S04]  /*b780*/  LDL R243, [R1+0xa30] ;  /* 0x000a300001f37983 */ /* 0x002f280000100800 */
[----:B------:R-:W2:Y:S01]  /*b790*/  LDL.LU R247, [R1+0x14] ;  /* 0x0000140001f77983 */ /* 0x000ea20000300800 */
[----:B---3--:R-:W-:Y:S01]  /*b7a0*/  @!P4 IMAD.MOV R244, RZ, RZ, -R244 ;  /* 0x000000fffff4c224 */ /* 0x008fe200078e0af4 */
[----:B------:R-:W-:-:S04]  /*b7b0*/  ISETP.GE.AND P4, PT, R4, RZ, PT ;  /* 0x000000ff0400720c */ /* 0x000fc80003f86270 */
[----:B------:R1:W-:Y:S04]  /*b7c0*/  STL [R1+0x18], R244 ;  /* 0x000018f401007387 */ /* 0x0003e80000100800 */
[----:B-1----:R-:W3:Y:S01]  /*b7d0*/  LDL R244, [R1+0xa44] ;  /* 0x000a440001f47983 */ /* 0x002ee20000100800 */
[----:B--2---:R-:W-:-:S03]  /*b7e0*/  @!P3 IMAD.MOV R247, RZ, RZ, -R247 ;  /* 0x000000fffff7b224 */ /* 0x004fc600078e0af7 */
[----:B------:R-:W2:Y:S04]  /*b7f0*/  LDL.LU R4, [R1+0x10] ;  /* 0x0000100001047983 */ /* 0x000ea80000300800 */
[----:B------:R1:W-:Y:S04]  /*b800*/  STL [R1+0x14], R247 ;  /* 0x000014f701007387 */ /* 0x0003e80000100800 */
[----:B-1----:R-:W3:Y:S01]  /*b810*/  LDL.LU R247, [R1+0xc] ;  /* 0x00000c0001f77983 */ /* 0x002ee20000300800 */
[----:B------:R-:W-:-:S03]  /*b820*/  ISETP.GE.AND P3, PT, R245, RZ, PT ;  /* 0x000000fff500720c */ /* 0x000fc60003f66270 */
[----:B------:R-:W4:Y:S01]  /*b830*/  LDL R245, [R1+0xa48] ;  /* 0x000a480001f57983 */ /* 0x000f220000100800 */
[----:B--2---:R-:W-:Y:S01]  /*b840*/  @!P0 IMAD.MOV R4, RZ, RZ, -R4 ;  /* 0x000000ffff048224 */ /* 0x004fe200078e0a04 */
[----:B------:R-:W-:-:S04]  /*b850*/  ISETP.GE.AND P0, PT, R3, RZ, PT ;  /* 0x000000ff0300720c */ /* 0x000fc80003f06270 */
[----:B------:R1:W-:Y:S01]  /*b860*/  STL [R1+0x10], R4 ;  /* 0x0000100401007387 */ /* 0x0003e20000100800 */
[----:B---3--:R-:W-:-:S03]  /*b870*/  @!P2 IMAD.MOV R247, RZ, RZ, -R247 ;  /* 0x000000fffff7a224 */ /* 0x008fc600078e0af7 */
[----:B-1----:R-:W2:Y:S01]  /*b880*/  LDL.LU R4, [R1+0xff4] ;  /* 0x000ff40001047983 */ /* 0x002ea20000300800 */
[----:B------:R-:W-:-:S03]  /*b890*/  ISETP.GE.AND P2, PT, R2, RZ, PT ;  /* 0x000000ff0200720c */ /* 0x000fc60003f46270 */
[----:B------:R-:W3:Y:S04]  /*b8a0*/  LDL.LU R3, [R1+0x8] ;  /* 0x0000080001037983 */ /* 0x000ee80000300800 */
[----:B------:R1:W-:Y:S04]  /*b8b0*/  STL [R1+0xc], R247 ;  /* 0x00000cf701007387 */ /* 0x0003e80000100800 */
[----:B-1----:R-:W2:Y:S04]  /*b8c0*/  LDL R247, [R1+0xa40] ;  /* 0x000a400001f77983 */ /* 0x002ea80000100800 */
[----:B------:R-:W2:Y:S01]  /*b8d0*/  LDL.LU R2, [R1+0x4] ;  /* 0x0000040001027983 */ /* 0x000ea20000300800 */
[----:B---3--:R-:W-:Y:S01]  /*b8e0*/  @!P5 IMAD.MOV R3, RZ, RZ, -R3 ;  /* 0x000000ffff03d224 */ /* 0x008fe200078e0a03 */
[----:B------:R-:W-:-:S04]  /*b8f0*/  ISETP.GE.AND P5, PT, R249, RZ, PT ;  /* 0x000000fff900720c */ /* 0x000fc80003fa6270 */
[----:B------:R1:W-:Y:S04]  /*b900*/  STL [R1+0x8], R3 ;  /* 0x0000080301007387 */ /* 0x0003e80000100800 */
[----:B-1----:R-:W3:Y:S01]  /*b910*/  LDL.LU R3, [R1+0xff0] ;  /* 0x000ff00001037983 */ /* 0x002ee20000300800 */
[----:B--2---:R-:W-:-:S03]  /*b920*/  @!P4 IMAD.MOV R2, RZ, RZ, -R2 ;  /* 0x000000ffff02c224 */ /* 0x004fc600078e0a02 */
[----:B------:R-:W2:Y:S04]  /*b930*/  LDL.LU R249, [R1] ;  /* 0x0000000001f97983 */ /* 0x000ea80000300800 */
[----:B------:R1:W-:Y:S04]  /*b940*/  STL [R1+0x4], R2 ;  /* 0x0000040201007387 */ /* 0x0003e80000100800 */
[----:B-1----:R-:W3:Y:S01]  /*b950*/  LDL.LU R2, [R1+0xfec] ;  /* 0x000fec0001027983 */ /* 0x002ee20000300800 */
[----:B------:R-:W-:Y:S01]  /*b960*/  ISETP.GE.AND P4, PT, R252, RZ, PT ;  /* 0x000000fffc00720c */ /* 0x000fe20003f86270 */
[----:B--2---:R-:W-:-:S02]  /*b970*/  @!P3 IMAD.MOV R249, RZ, RZ, -R249 ;  /* 0x000000fffff9b224 */ /* 0x004fc400078e0af9 */
[----:B---3--:R-:W-:Y:S02]  /*b980*/  IMAD.MOV.U32 R252, RZ, RZ, R2 ;  /* 0x000000fffffc7224 */ /* 0x008fe400078e0002 */
[----:B------:R-:W2:Y:S02]  /*b990*/  LDL R2, [R1+0xa50] ;  /* 0x000a500001027983 */ /* 0x000ea40000100800 */
[----:B------:R-:W-:Y:S02]  /*b9a0*/  @!P0 IMAD.MOV R252, RZ, RZ, -R252 ;  /* 0x000000fffffc8224 */ /* 0x000fe400078e0afc */
[----:B------:R1:W-:Y:S01]  /*b9b0*/  STL [R1], R249 ;  /* 0x000000f901007387 */ /* 0x0003e20000100800 */
[----:B----4-:R-:W-:-:S03]  /*b9c0*/  ISETP.GE.AND P0, PT, R243, RZ, PT ;  /* 0x000000fff300720c */ /* 0x010fc60003f06270 */
[----:B-1----:R-:W3:Y:S04]  /*b9d0*/  LDL R249, [R1+0xa5c] ;  /* 0x000a5c0001f97983 */ /* 0x002ee80000100800 */
[----:B------:R1:W-:Y:S04]  /*b9e0*/  STL [R1+0xfb0], R252 ;  /* 0x000fb0fc01007387 */ /* 0x0003e80000100800 */
[----:B------:R-:W4:Y:S01]  /*b9f0*/  LDL R243, [R1+0xa58] ;  /* 0x000a580001f37983 */ /* 0x000f220000100800 */
[----:B------:R-:W-:Y:S01]  /*ba00*/  @!P2 IMAD.MOV R3, RZ, RZ, -R3 ;  /* 0x000000ffff03a224 */ /* 0x000fe200078e0a03 */
[----:B------:R-:W-:Y:S01]  /*ba10*/  ISETP.GE.AND P3, PT, R248, RZ, PT ;  /* 0x000000fff800720c */ /* 0x000fe20003f66270 */
[----:B------:R-:W-:Y:S01]  /*ba20*/  @!P5 IMAD.MOV R4, RZ, RZ, -R4 ;  /* 0x000000ffff04d224 */ /* 0x000fe200078e0a04 */
[----:B------:R-:W-:Y:S01]  /*ba30*/  ISETP.GE.AND P2, PT, R244, RZ, PT ;  /* 0x000000fff400720c */ /* 0x000fe20003f46270 */
[----:B------:R-:W-:Y:S01]  /*ba40*/  @!P4 IMAD.MOV R5, RZ, RZ, -R5 ;  /* 0x000000ffff05c224 */ /* 0x000fe200078e0a05 */
[----:B------:R1:W-:Y:S01]  /*ba50*/  STL [R1+0xfb4], R3 ;  /* 0x000fb40301007387 */ /* 0x0003e20000100800 */
[----:B------:R-:W-:-:S03]  /*ba60*/  ISETP.GE.AND P5, PT, R245, RZ, PT ;  /* 0x000000fff500720c */ /* 0x000fc60003fa6270 */
[----:B------:R-:W4:Y:S01]  /*ba70*/  LDL R244, [R1+0xa64] ;  /* 0x000a640001f47983 */ /* 0x000f220000100800 */
[----:B------:R-:W-:-:S03]  /*ba80*/  ISETP.GE.AND P4, PT, R247, RZ, PT ;  /* 0x000000fff700720c */ /* 0x000fc60003f86270 */
[----:B------:R-:W-:Y:S04]  /*ba90*/  STL [R1+0xfb8], R4 ;  /* 0x000fb80401007387 */ /* 0x000fe80000100800 */
[----:B------:R-:W4:Y:S04]  /*baa0*/  LDL R245, [R1+0xa60] ;  /* 0x000a600001f57983 */ /* 0x000f280000100800 */
[----:B------:R-:W4:Y:S04]  /*bab0*/  LDL R248, [R1+0xa74] ;  /* 0x000a740001f87983 */ /* 0x000f280000100800 */
[----:B------:R-:W-:Y:S04]  /*bac0*/  STL [R1+0xfbc], R5 ;  /* 0x000fbc0501007387 */ /* 0x000fe80000100800 */
[----:B------:R-:W4:Y:S01]  /*bad0*/  LDL R247, [R1+0xa78] ;  /* 0x000a780001f77983 */ /* 0x000f220000100800 */
[----:B------:R-:W-:-:S02]  /*bae0*/  @!P3 IMAD.MOV R6, RZ, RZ, -R6 ;  /* 0x000000ffff06b224 */ /* 0x000fc400078e0a06 */
[----:B------:R-:W-:Y:S02]  /*baf0*/  @!P0 IMAD.MOV R7, RZ, RZ, -R7 ;  /* 0x000000ffff078224 */ /* 0x000fe400078e0a07 */
[----:B------:R-:W-:Y:S01]  /*bb00*/  @!P2 IMAD.MOV R8, RZ, RZ, -R8 ;  /* 0x000000ffff08a224 */ /* 0x000fe200078e0a08 */
[----:B------:R-:W-:Y:S04]  /*bb10*/  STL [R1+0xfc0], R6 ;  /* 0x000fc00601007387 */ /* 0x000fe80000100800 */
[----:B-1----:R-:W4:Y:S04]  /*bb20*/  LDL R252, [R1+0xa70] ;  /* 0x000a700001fc7983 */ /* 0x002f280000100800 */
[----:B------:R-:W-:Y:S01]  /*bb30*/  STL [R1+0xfc4], R7 ;  /* 0x000fc40701007387 */ /* 0x000fe20000100800 */
[----:B--2---:R-:W-:-:S03]  /*bb40*/  ISETP.GE.AND P3, PT, R2, RZ, PT ;  /* 0x000000ff0200720c */ /* 0x004fc60003f66270 */
[----:B------:R-:W2:Y:S01]  /*bb50*/  LDL R2, [R1+0xa7c] ;  /* 0x000a7c0001027983 */ /* 0x000ea20000100800 */
[----:B---3--:R-:W-:-:S03]  /*bb60*/  ISETP.GE.AND P0, PT, R249, RZ, PT ;  /* 0x000000fff900720c */ /* 0x008fc60003f06270 */
[----:B------:R-:W3:Y:S04]  /*bb70*/  LDL R249, [R1+0xa6c] ;  /* 0x000a6c0001f97983 */ /* 0x000ee80000100800 */
[----:B------:R-:W-:Y:S01]  /*bb80*/  STL [R1+0xfc8], R8 ;  /* 0x000fc80801007387 */ /* 0x000fe20000100800 */
[----:B----4-:R-:W-:-:S03]  /*bb90*/  ISETP.GE.AND P2, PT, R243, RZ, PT ;  /* 0x000000fff300720c */ /* 0x010fc60003f46270 */
[----:B------:R-:W4:Y:S01]  /*bba0*/  LDL R243, [R1+0xa68] ;  /* 0x000a680001f37983 */ /* 0x000f220000100800 */
[----:B------:R-:W-:Y:S02]  /*bbb0*/  @!P5 IMAD.MOV R9, RZ, RZ, -R9 ;  /* 0x000000ffff09d224 */ /* 0x000fe400078e0a09 */
[----:B------:R-:W-:Y:S02]  /*bbc0*/  @!P4 IMAD.MOV R10, RZ, RZ, -R10 ;  /* 0x000000ffff0ac224 */ /* 0x000fe400078e0a0a */
[----:B------:R-:W-:Y:S01]  /*bbd0*/  @!P3 IMAD.MOV R11, RZ, RZ, -R11 ;  /* 0x000000ffff0bb224 */ /* 0x000fe200078e0a0b */
[----:B------:R-:W-:Y:S01]  /*bbe0*/  STL [R1+0xfcc], R9 ;  /* 0x000fcc0901007387 */ /* 0x000fe20000100800 */
[----:B------:R-:W-:Y:S01]  /*bbf0*/  @!P0 IMAD.MOV R14, RZ, RZ, -R14 ;  /* 0x000000ffff0e8224 */ /* 0x000fe200078e0a0e */
[----:B------:R-:W-:Y:S02]  /*bc00*/  ISETP.GE.AND P5, PT, R244, RZ, PT ;  /* 0x000000fff400720c */ /* 0x000fe40003fa6270 */
[----:B------:R-:W3:Y:S04]  /*bc10*/  LDL R244, [R1+0xa54] ;  /* 0x000a540001f47983 */ /* 0x000ee80000100800 */
[----:B------:R1:W-:Y:S01]  /*bc20*/  STL [R1+0xfd0], R10 ;  /* 0x000fd00a01007387 */ /* 0x0003e20000100800 */
[----:B------:R-:W-:-:S03]  /*bc30*/  ISETP.GE.AND P4, PT, R245, RZ, PT ;  /* 0x000000fff500720c */ /* 0x000fc60003f86270 */
[----:B------:R-:W3:Y:S01]  /*bc40*/  LDL R245, [R1+0xa4c] ;  /* 0x000a4c0001f57983 */ /* 0x000ee20000100800 */
[----:B------:R-:W-:-:S03]  /*bc50*/  ISETP.GE.AND P3, PT, R248, RZ, PT ;  /* 0x000000fff800720c */ /* 0x000fc60003f66270 */
[----:B------:R-:W3:Y:S01]  /*bc60*/  LDL R248, [R1+0xa3c] ;  /* 0x000a3c0001f87983 */ /* 0x000ee20000100800 */
[----:B------:R-:W-:Y:S01]  /*bc70*/  ISETP.GE.AND P0, PT, R247, RZ, PT ;  /* 0x000000fff700720c */ /* 0x000fe20003f06270 */
[----:B------:R-:W-:Y:S02]  /*bc80*/  @!P2 IMAD.MOV R15, RZ, RZ, -R15 ;  /* 0x000000ffff0fa224 */ /* 0x000fe400078e0a0f */
[----:B------:R-:W3:Y:S06]  /*bc90*/  LDL R247, [R1+0xadc] ;  /* 0x000adc0001f77983 */ /* 0x000eec0000100800 */
[----:B------:R-:W-:Y:S01]  /*bca0*/  @!P3 IMAD.MOV R18, RZ, RZ, -R18 ;  /* 0x000000ffff12b224 */ /* 0x000fe200078e0a12 */
[----:B------:R-:W3:Y:S01]  /*bcb0*/  LDL R3, [R1+0xac4] ;  /* 0x000ac40001037983 */ /* 0x000ee20000100800 */
[----:B------:R-:W-:-:S03]  /*bcc0*/  ISETP.GE.AND P2, PT, R252, RZ, PT ;  /* 0x000000fffc00720c */ /* 0x000fc60003f46270 */
[----:B------:R-:W3:Y:S01]  /*bcd0*/  LDL R252, [R1+0xa38] ;  /* 0x000a380001fc7983 */ /* 0x000ee20000100800 */
[----:B----4-:R-:W-:-:S03]  /*bce0*/  ISETP.GE.AND P3, PT, R243, RZ, PT ;  /* 0x000000fff300720c */ /* 0x010fc60003f66270 */
[----:B------:R-:W4:Y:S01]  /*bcf0*/  LDL R243, [R1+0xb0c] ;  /* 0x000b0c0001f37983 */ /* 0x000f220000100800 */
[----:B------:R-:W-:Y:S01]  /*bd00*/  @!P5 IMAD.MOV R16, RZ, RZ, -R16 ;  /* 0x000000ffff10d224 */ /* 0x000fe200078e0a10 */
[----:B--2---:R-:W-:Y:S01]  /*bd10*/  ISETP.GE.AND P5, PT, R2, RZ, PT ;  /* 0x000000ff0200720c */ /* 0x004fe20003fa6270 */
[----:B------:R-:W-:Y:S01]  /*bd20*/  @!P4 IMAD.MOV R17, RZ, RZ, -R17 ;  /* 0x000000ffff11c224 */ /* 0x000fe200078e0a11 */
[----:B---3--:R-:W-:Y:S01]  /*bd30*/  ISETP.GE.AND P4, PT, R249, RZ, PT ;  /* 0x000000fff900720c */ /* 0x008fe20003f86270 */
[----:B------:R-:W2:Y:S04]  /*bd40*/  LDL R2, [R1+0xaf8] ;  /* 0x000af80001027983 */ /* 0x000ea80000100800 */
[----:B------:R-:W3:Y:S01]  /*bd50*/  LDL R249, [R1+0xb04] ;  /* 0x000b040001f97983 */ /* 0x000ee20000100800 */
[----:B------:R-:W-:Y:S01]  /*bd60*/  @!P0 IMAD.MOV R19, RZ, RZ, -R19 ;  /* 0x000000ffff138224 */ /* 0x000fe200078e0a13 */
[----:B------:R-:W-:-:S02]  /*bd70*/  ISETP.GE.AND P0, PT, R244, RZ, PT ;  /* 0x000000fff400720c */ /* 0x000fc40003f06270 */
[----:B------:R-:W3:Y:S02]  /*bd80*/  LDL R244, [R1+0xb18] ;  /* 0x000b180001f47983 */ /* 0x000ee40000100800 */
[----:B------:R-:W-:Y:S02]  /*bd90*/  @!P5 IMAD.MOV R21, RZ, RZ, -R21 ;  /* 0x000000ffff15d224 */ /* 0x000fe400078e0a15 */
[----:B------:R-:W-:Y:S01]  /*bda0*/  @!P4 IMAD.MOV R22, RZ, RZ, -R22 ;  /* 0x000000ffff16c224 */ /* 0x000fe200078e0a16 */
[----:B------:R-:W-:Y:S02]  /*bdb0*/  ISETP.GE.AND P5, PT, R248, RZ, PT ;  /* 0x000000fff800720c */ /* 0x000fe40003fa6270 */
[----:B------:R-:W3:Y:S01]  /*bdc0*/  LDL R248, [R1+0xb20] ;  /* 0x000b200001f87983 */ /* 0x000ee20000100800 */
[----:B------:R-:W-:Y:S01]  /*bdd0*/  @!P2 IMAD.MOV R20, RZ, RZ, -R20 ;  /* 0x000000ffff14a224 */ /* 0x000fe200078e0a14 */
[----:B------:R-:W-:Y:S02]  /*bde0*/  ISETP.GE.AND P2, PT, R245, RZ, PT ;  /* 0x000000fff500720c */ /* 0x000fe40003f46270 */
[----:B------:R-:W3:Y:S01]  /*bdf0*/  LDL R245, [R1+0xb1c] ;  /* 0x000b1c0001f57983 */ /* 0x000ee20000100800 */
[----:B------:R-:W-:-:S03]  /*be00*/  ISETP.GE.AND P4, PT, R247, RZ, PT ;  /* 0x000000fff700720c */ /* 0x000fc60003f86270 */
[----:B------:R-:W3:Y:S01]  /*be10*/  LDL R247, [R1+0xb24] ;  /* 0x000b240001f77983 */ /* 0x000ee20000100800 */
[----:B------:R-:W-:Y:S02]  /*be20*/  @!P3 IMAD.MOV R23, RZ, RZ, -R23 ;  /* 0x000000ffff17b224 */ /* 0x000fe400078e0a17 */
[----:B------:R-:W-:Y:S01]  /*be30*/  @!P5 IMAD.MOV R26, RZ, RZ, -R26 ;  /* 0x000000ffff1ad224 */ /* 0x000fe200078e0a1a */
[----:B------:R-:W-:Y:S02]  /*be40*/  ISETP.GE.AND P3, PT, R252, RZ, PT ;  /* 0x000000fffc00720c */ /* 0x000fe40003f66270 */
[----:B------:R-:W3:Y:S01]  /*be50*/  LDL R252, [R1+0xb30] ;  /* 0x000b300001fc7983 */ /* 0x000ee20000100800 */
[----:B----4-:R-:W-:-:S03]  /*be60*/  ISETP.GE.AND P5, PT, R243, RZ, PT ;  /* 0x000000fff300720c */ /* 0x010fc60003fa6270 */
[----:B------:R-:W4:Y:S01]  /*be70*/  LDL R243, [R1+0xb44] ;  /* 0x000b440001f37983 */ /* 0x000f220000100800 */
[----:B------:R-:W-:Y:S02]  /*be80*/  @!P0 IMAD.MOV R24, RZ, RZ, -R24 ;  /* 0x000000ffff188224 */ /* 0x000fe400078e0a18 */
[----:B------:R-:W-:Y:S01]  /*be90*/  @!P2 IMAD.MOV R25, RZ, RZ, -R25 ;  /* 0x000000ffff19a224 */ /* 0x000fe200078e0a19 */
[----:B--2---:R-:W-:Y:S02]  /*bea0*/  ISETP.GE.AND P0, PT, R2, RZ, PT ;  /* 0x000000ff0200720c */ /* 0x004fe40003f06270 */
[----:B------:R-:W2:Y:S01]  /*beb0*/  LDL R2, [R1+0xb38] ;  /* 0x000b380001027983 */ /* 0x000ea20000100800 */
[----:B---3--:R-:W-:-:S03]  /*bec0*/  ISETP.GE.AND P2, PT, R249, RZ, PT ;  /* 0x000000fff900720c */ /* 0x008fc60003f46270 */
[----:B------:R-:W3:Y:S01]  /*bed0*/  LDL R249, [R1+0xb3c] ;  /* 0x000b3c0001f97983 */ /* 0x000ee20000100800 */
[----:B------:R-:W-:Y:S01]  /*bee0*/  @!P4 IMAD.MOV R27, RZ, RZ, -R27 ;  /* 0x000000ffff1bc224 */ /* 0x000fe200078e0a1b */
[----:B------:R-:W-:Y:S02]  /*bef0*/  ISETP.GE.AND P4, PT, R244, RZ, PT ;  /* 0x000000fff400720c */ /* 0x000fe40003f86270 */
[----:B------:R-:W3:Y:S03]  /*bf00*/  LDL R244, [R1+0xb4c] ;  /* 0x000b4c0001f47983 */ /* 0x000ee60000100800 */
[----:B------:R-:W-:-:S03]  /*bf10*/  @!P0 IMAD.MOV R29, RZ, RZ, -R29 ;  /* 0x000000ffff1d8224 */ /* 0x000fc600078e0a1d */
        /* <DEDUP_REMOVED lines=577> */
[----:B------:R-:W-:Y:S01]  /*e330*/  ISETP.GE.AND P5, PT, R248, RZ, PT ;  /* 0x000000fff800720c */ /* 0x000fe20003fa6270 */
[----:B------:R-:W-:Y:S01]  /*e340*/  @!P2 IMAD.MOV R220, RZ, RZ, -R220 ;  /* 0x000000ffffdca224 */ /* 0x000fe200078e0adc */
[----:B------:R-:W3:Y:S01]  /*e350*/  LDL R248, [R1+0xacc] ;  /* 0x000acc0001f87983 */ /* 0x000ee20000100800 */
[----:B------:R-:W-:-:S03]  /*e360*/  ISETP.GE.AND P4, PT, R247, RZ, PT ;  /* 0x000000fff700720c */ /* 0x000fc60003f86270 */
        /* <DEDUP_REMOVED lines=17> */
[----:B------:R-:W3:Y:S01]  /*e480*/  LDL R244, [R1+0xab0] ;  /* 0x000ab00001f47983 */ /* 0x000ee20000100800 */
[----:B------:R-:W-:Y:S02]  /*e490*/  @!P3 IMAD.MOV R228, RZ, RZ, -R228 ;  /* 0x000000ffffe4b224 */ /* 0x000fe400078e0ae4 */
[----:B------:R-:W-:-:S03]  /*e4a0*/  @!P0 IMAD.MOV R229, RZ, RZ, -R229 ;  /* 0x000000ffffe58224 */ /* 0x000fc600078e0ae5 */
[----:B------:R-:W-:Y:S01]  /*e4b0*/  @!P2 IMAD.MOV R230, RZ, RZ, -R230 ;  /* 0x000000ffffe6a224 */ /* 0x000fe200078e0ae6 */
[----:B------:R-:W-:Y:S02]  /*e4c0*/  ISETP.GE.AND P0, PT, R248, RZ, PT ;  /* 0x000000fff800720c */ /* 0x000fe40003f06270 */
[----:B------:R-:W3:Y:S01]  /*e4d0*/  LDL R248, [R1+0xaa8] ;  /* 0x000aa80001f87983 */ /* 0x000ee20000100800 */
[----:B------:R-:W-:-:S03]  /*e4e0*/  ISETP.GE.AND P2, PT, R247, RZ, PT ;  /* 0x000000fff700720c */ /* 0x000fc60003f46270 */
[----:B------:R-:W3:Y:S01]  /*e4f0*/  LDL R247, [R1+0xaa4] ;  /* 0x000aa40001f77983 */ /* 0x000ee20000100800 */
[----:B------:R-:W-:-:S03]  /*e500*/  ISETP.GE.AND P3, PT, R245, RZ, PT ;  /* 0x000000fff500720c */ /* 0x000fc60003f66270 */
[----:B------:R-:W3:Y:S01]  /*e510*/  LDL R245, [R1+0xaac] ;  /* 0x000aac0001f57983 */ /* 0x000ee20000100800 */
[----:B------:R-:W-:Y:S01]  /*e520*/  @!P4 IMAD.MOV R232, RZ, RZ, -R232 ;  /* 0x000000ffffe8c224 */ /* 0x000fe200078e0ae8 */
[----:B------:R-:W-:Y:S02]  /*e530*/  ISETP.GE.AND P4, PT, R252, RZ, PT ;  /* 0x000000fffc00720c */ /* 0x000fe40003f86270 */
[----:B------:R-:W3:Y:S02]  /*e540*/  LDL R252, [R1+0xa9c] ;  /* 0x000a9c0001fc7983 */ /* 0x000ee40000100800 */
[----:B------:R-:W-:Y:S01]  /*e550*/  @!P2 IMAD.MOV R235, RZ, RZ, -R235 ;  /* 0x000000ffffeba224 */ /* 0x000fe200078e0aeb */
[----:B----4-:R-:W-:Y:S02]  /*e560*/  ISETP.GE.AND P2, PT, R243, RZ, PT ;  /* 0x000000fff300720c */ /* 0x010fe40003f46270 */
[----:B------:R-:W4:Y:S01]  /*e570*/  LDL R243, [R1+0xa98] ;  /* 0x000a980001f37983 */ /* 0x000f220000100800 */
[----:B------:R-:W-:Y:S01]  /*e580*/  @!P5 IMAD.MOV R231, RZ, RZ, -R231 ;  /* 0x000000ffffe7d224 */ /* 0x000fe200078e0ae7 */
[----:B------:R-:W-:Y:S01]  /*e590*/  ISETP.GE.AND P5, PT, R3, RZ, PT ;  /* 0x000000ff0300720c */ /* 0x000fe20003fa6270 */
[----:B------:R-:W-:Y:S01]  /*e5a0*/  @!P3 IMAD.MOV R233, RZ, RZ, -R233 ;  /* 0x000000ffffe9b224 */ /* 0x000fe200078e0ae9 */
[----:B--2---:R-:W-:Y:S01]  /*e5b0*/  ISETP.GE.AND P3, PT, R2, RZ, PT ;  /* 0x000000ff0200720c */ /* 0x004fe20003f66270 */
[----:B------:R-:W-:Y:S01]  /*e5c0*/  @!P0 IMAD.MOV R234, RZ, RZ, -R234 ;  /* 0x000000ffffea8224 */ /* 0x000fe200078e0aea */
[----:B------:R-:W2:Y:S01]  /*e5d0*/  LDL R2, [R1+0x9fc] ;  /* 0x0009fc0001027983 */ /* 0x000ea20000100800 */
[----:B---3--:R-:W-:Y:S01]  /*e5e0*/  ISETP.GE.AND P0, PT, R249, RZ, PT ;  /* 0x000000fff900720c */ /* 0x008fe20003f06270 */
[----:B------:R-:W-:-:S02]  /*e5f0*/  @!P4 IMAD.MOV R237, RZ, RZ, -R237 ;  /* 0x000000ffffedc224 */ /* 0x000fc400078e0aed */
[----:B------:R-:W3:Y:S05]  /*e600*/  LDL R249, [R1+0xa90] ;  /* 0x000a900001f97983 */ /* 0x000eea0000100800 */
[----:B------:R-:W-:Y:S01]  /*e610*/  @!P5 IMAD.MOV R236, RZ, RZ, -R236 ;  /* 0x000000ffffecd224 */ /* 0x000fe200078e0aec */
[----:B------:R-:W-:Y:S01]  /*e620*/  ISETP.GE.AND P5, PT, R244, RZ, PT ;  /* 0x000000fff400720c */ /* 0x000fe20003fa6270 */
[----:B------:R-:W-:Y:S01]  /*e630*/  @!P3 IMAD.MOV R238, RZ, RZ, -R238 ;  /* 0x000000ffffeeb224 */ /* 0x000fe200078e0aee */
[----:B------:R-:W2:Y:S02]  /*e640*/  LDL R244, [R1+0x28] ;  /* 0x0000280001f47983 */ /* 0x000ea40000100800 */
[----:B------:R-:W-:Y:S01]  /*e650*/  @!P0 IMAD.MOV R239, RZ, RZ, -R239 ;  /* 0x000000ffffef8224 */ /* 0x000fe200078e0aef */
[----:B------:R-:W-:-:S02]  /*e660*/  ISETP.GE.AND P3, PT, R248, RZ, PT ;  /* 0x000000fff800720c */ /* 0x000fc40003f66270 */
[----:B------:R-:W3:Y:S01]  /*e670*/  LDL R248, [R1+0xa8c] ;  /* 0x000a8c0001f87983 */ /* 0x000ee20000100800 */
[----:B------:R-:W-:-:S03]  /*e680*/  ISETP.GE.AND P0, PT, R247, RZ, PT ;  /* 0x000000fff700720c */ /* 0x000fc60003f06270 */
[----:B------:R-:W3:Y:S01]  /*e690*/  LDL R247, [R1+0xa88] ;  /* 0x000a880001f77983 */ /* 0x000ee20000100800 */
[----:B------:R-:W-:-:S03]  /*e6a0*/  ISETP.GE.AND P4, PT, R245, RZ, PT ;  /* 0x000000fff500720c */ /* 0x000fc60003f86270 */
[----:B------:R-:W3:Y:S04]  /*e6b0*/  LDL R245, [R1+0xa94] ;  /* 0x000a940001f57983 */ /* 0x000ee80000100800 */
[----:B-1----:R-:W3:Y:S04]  /*e6c0*/  LDL.LU R10, [R1+0x20] ;  /* 0x00002000010a7983 */ /* 0x002ee80000300800 */
[----:B------:R-:W3:Y:S04]  /*e6d0*/  LDL.LU R9, [R1+0x1c] ;  /* 0x00001c0001097983 */ /* 0x000ee80000300800 */
[----:B------:R-:W3:Y:S01]  /*e6e0*/  LDL.LU R8, [R1+0x18] ;  /* 0x0000180001087983 */ /* 0x000ee20000300800 */
[----:B------:R-:W-:-:S03]  /*e6f0*/  @!P2 IMAD.MOV R240, RZ, RZ, -R240 ;  /* 0x000000fffff0a224 */ /* 0x000fc600078e0af0 */
[----:B------:R-:W3:Y:S01]  /*e700*/  LDL.LU R7, [R1+0x14] ;  /* 0x0000140001077983 */ /* 0x000ee20000300800 */
[----:B------:R-:W-:-:S03]  /*e710*/  ISETP.GE.AND P2, PT, R252, RZ, PT ;  /* 0x000000fffc00720c */ /* 0x000fc60003f46270 */
[----:B------:R-:W3:Y:S01]  /*e720*/  LDL.LU R6, [R1+0x10] ;  /* 0x0000100001067983 */ /* 0x000ee20000300800 */
[----:B------:R-:W-:-:S03]  /*e730*/  @!P5 IMAD.MOV R241, RZ, RZ, -R241 ;  /* 0x000000fffff1d224 */ /* 0x000fc600078e0af1 */
[----:B------:R-:W3:Y:S04]  /*e740*/  LDL.LU R5, [R1+0xc] ;  /* 0x00000c0001057983 */ /* 0x000ee80000300800 */
[----:B------:R-:W3:Y:S04]  /*e750*/  LDL.LU R4, [R1+0x8] ;  /* 0x0000080001047983 */ /* 0x000ee80000300800 */
[----:B------:R-:W3:Y:S04]  /*e760*/  LDL.LU R3, [R1+0x4] ;  /* 0x0000040001037983 */ /* 0x000ee80000300800 */
[----:B------:R-:W3:Y:S01]  /*e770*/  LDL.LU R252, [R1] ;  /* 0x0000000001fc7983 */ /* 0x000ee20000300800 */
[----:B----4-:R-:W-:-:S03]  /*e780*/  ISETP.GE.AND P5, PT, R243, RZ, PT ;  /* 0x000000fff300720c */ /* 0x010fc60003fa6270 */
[----:B------:R-:W4:Y:S01]  /*e790*/  LDL.LU R243, [R1+0xfe8] ;  /* 0x000fe80001f37983 */ /* 0x000f220000300800 */
[----:B------:R-:W-:Y:S01]  /*e7a0*/  @!P4 IMAD.MOV R242, RZ, RZ, -R242 ;  /* 0x000000fffff2c224 */ /* 0x000fe200078e0af2 */
[----:B--2---:R-:W-:Y:S02]  /*e7b0*/  ISETP.NE.AND P4, PT, R244, RZ, PT ;  /* 0x000000fff400720c */ /* 0x004fe40003f85270 */
[----:B------:R-:W2:Y:S01]  /*e7c0*/  LDL.LU R244, [R1+0xfe4] ;  /* 0x000fe40001f47983 */ /* 0x000ea20000300800 */
[----:B----4-:R-:W-:Y:S01]  /*e7d0*/  @!P3 IMAD.MOV R243, RZ, RZ, -R243 ;  /* 0x000000fffff3b224 */ /* 0x010fe200078e0af3 */
[----:B---3--:R-:W-:Y:S02]  /*e7e0*/  ISETP.GE.AND P3, PT, R245, RZ, PT ;  /* 0x000000fff500720c */ /* 0x008fe40003f66270 */
[----:B------:R-:W3:Y:S01]  /*e7f0*/  LDL.LU R245, [R1+0xfe0] ;  /* 0x000fe00001f57983 */ /* 0x000ee20000300800 */
[----:B------:R-:W-:Y:S01]  /*e800*/  ISETP.GT.U32.AND P1, PT, R251, R250, PT ;  /* 0x000000fafb00720c */ /* 0x000fe20003f24070 */
[----:B------:R-:W-:Y:S01]  /*e810*/  @!P5 IMAD.MOV R246, RZ, RZ, -R246 ;  /* 0x000000fffff6d224 */ /* 0x000fe200078e0af6 */
[----:B------:R-:W-:-:S02]  /*e820*/  ISETP.GE.AND P6, PT, R247, RZ, PT ;  /* 0x000000fff700720c */ /* 0x000fc40003fc6270 */
[----:B------:R-:W-:-:S09]  /*e830*/  ISETP.GE.AND P5, PT, R2, RZ, PT ;  /* 0x000000ff0200720c */ /* 0x000fd20003fa6270 */
[----:B------:R-:W-:Y:S01]  /*e840*/  @!P1 IMAD.IADD R250, R250, 0x1, -R251 ;  /* 0x00000001fafa9824 */ /* 0x000fe200078e0afb */
[----:B------:R-:W-:Y:S02]  /*e850*/  ISETP.NE.AND P1, PT, RZ, UR11, PT ;  /* 0x0000000bff007c0c */ /* 0x000fe4000bf25270 */
[----:B------:R-:W-:Y:S01]  /*e860*/  LOP3.LUT R251, RZ, UR11, RZ, 0x33, !PT ;  /* 0x0000000bfffb7c12 */ /* 0x000fe2000f8e33ff */
[----:B--2---:R-:W-:Y:S01]  /*e870*/  @!P0 IMAD.MOV R244, RZ, RZ, -R244 ;  /* 0x000000fffff48224 */ /* 0x004fe200078e0af4 */
[----:B------:R-:W-:Y:S01]  /*e880*/  ISETP.GE.AND P0, PT, R249, RZ, PT ;  /* 0x000000fff900720c */ /* 0x000fe20003f06270 */
[----:B---3--:R-:W-:Y:S01]  /*e890*/  @!P2 IMAD.MOV R245, RZ, RZ, -R245 ;  /* 0x000000fffff5a224 */ /* 0x008fe200078e0af5 */
[----:B------:R-:W-:Y:S01]  /*e8a0*/  SEL R10, R251, R10, !P1 ;  /* 0x0000000afb0a7207 */ /* 0x000fe20004800000 */
[----:B------:R-:W2:Y:S01]  /*e8b0*/  LDL.LU R249, [R1+0xfdc] ;  /* 0x000fdc0001f97983 */ /* 0x000ea20000300800 */
[----:B------:R-:W-:Y:S01]  /*e8c0*/  ISETP.GE.AND P2, PT, R248, RZ, PT ;  /* 0x000000fff800720c */ /* 0x000fe20003f46270 */
[----:B------:R-:W-:Y:S01]  /*e8d0*/  IMAD R12, R13, 0x2, R12 ;  /* 0x000000020d0c7824 */ /* 0x000fe200078e020c */
[C---:B------:R-:W-:Y:S01]  /*e8e0*/  SEL R9, R251.reuse, R9, !P1 ;  /* 0x00000009fb097207 */ /* 0x040fe20004800000 */
[----:B------:R-:W3:Y:S01]  /*e8f0*/  LDL.LU R248, [R1+0xfd8] ;  /* 0x000fd80001f87983 */ /* 0x000ee20000300800 */
[C---:B------:R-:W-:Y:S01]  /*e900*/  SEL R8, R251.reuse, R8, !P1 ;  /* 0x00000008fb087207 */ /* 0x040fe20004800000 */
[----:B------:R-:W-:Y:S01]  /*e910*/  @!P6 IMAD.MOV R250, RZ, RZ, -R250 ;  /* 0x000000fffffae224 */ /* 0x000fe200078e0afa */
[----:B------:R-:W1:Y:S01]  /*e920*/  LDCU UR11, c[0x0][0x3b0] ;  /* 0x00007600ff0b77ac */ /* 0x000e620008000800 */
[----:B------:R-:W4:Y:S01]  /*e930*/  LDL.LU R247, [R1+0xfd4] ;  /* 0x000fd40001f77983 */ /* 0x000f220000300800 */
[----:B------:R-:W-:-:S03]  /*e940*/  SEL R7, R251, R7, !P1 ;  /* 0x00000007fb077207 */ /* 0x000fc60004800000 */
[----:B------:R-:W2:Y:S01]  /*e950*/  LDL.LU R2, [R1+0x24] ;  /* 0x0000240001027983 */ /* 0x000ea20000300800 */
[----:B------:R-:W-:-:S03]  /*e960*/  SEL R6, R251, R6, !P1 ;  /* 0x00000006fb067207 */ /* 0x000fc60004800000 */
[----:B------:R1:W-:Y:S01]  /*e970*/  STL [R1+0xd8], R10 ;  /* 0x0000d80a01007387 */ /* 0x0003e20000100800 */
[C---:B------:R-:W-:Y:S02]  /*e980*/  SEL R5, R251.reuse, R5, !P1 ;  /* 0x00000005fb057207 */ /* 0x040fe40004800000 */
[C---:B------:R-:W-:Y:S01]  /*e990*/  SEL R4, R251.reuse, R4, !P1 ;  /* 0x00000004fb047207 */ /* 0x040fe20004800000 */
[----:B-1----:R-:W2:Y:S04]  /*e9a0*/  LDL.LU R10, [R1+0xfd0] ;  /* 0x000fd000010a7983 */ /* 0x002ea80000300800 */
[----:B------:R1:W-:Y:S01]  /*e9b0*/  STL [R1+0xd4], R9 ;  /* 0x0000d40901007387 */ /* 0x0003e20000100800 */
[----:B------:R-:W-:-:S03]  /*e9c0*/  SEL R3, R251, R3, !P1 ;  /* 0x00000003fb037207 */ /* 0x000fc60004800000 */
[----:B-1----:R-:W2:Y:S04]  /*e9d0*/  LDL.LU R9, [R1+0xfcc] ;  /* 0x000fcc0001097983 */ /* 0x002ea80000300800 */
[----:B------:R1:W-:Y:S01]  /*e9e0*/  STL [R1+0xd0], R8 ;  /* 0x0000d00801007387 */ /* 0x0003e20000100800 */
[----:B------:R-:W-:-:S03]  /*e9f0*/  SEL R252, R251, R252, !P1 ;  /* 0x000000fcfbfc7207 */ /* 0x000fc60004800000 */
[----:B-1----:R-:W2:Y:S04]  /*ea00*/  LDL.LU R8, [R1+0xfc8] ;  /* 0x000fc80001087983 */ /* 0x002ea80000300800 */
[----:B------:R1:W-:Y:S04]  /*ea10*/  STL [R1+0xcc], R7 ;  /* 0x0000cc0701007387 */ /* 0x0003e80000100800 */
[----:B-1----:R-:W3:Y:S04]  /*ea20*/  LDL.LU R7, [R1+0xfc4] ;  /* 0x000fc40001077983 */ /* 0x002ee80000300800 */
[----:B------:R1:W-:Y:S04]  /*ea30*/  STL [R1+0xc8], R6 ;  /* 0x0000c80601007387 */ /* 0x0003e80000100800 */
        /* <DEDUP_REMOVED lines=9> */
[----:B--2---:R-:W-:-:S02]  /*ead0*/  SEL R8, R251, R8, !P1 ;  /* 0x00000008fb087207 */ /* 0x004fc40004800000 */
[C---:B---3--:R-:W-:Y:S02]  /*eae0*/  SEL R7, R251.reuse, R7, !P1 ;  /* 0x00000007fb077207 */ /* 0x048fe40004800000 */
[C---:B----4-:R-:W-:Y:S02]  /*eaf0*/  SEL R6, R251.reuse, R6, !P1 ;  /* 0x00000006fb067207 */ /* 0x050fe40004800000 */
[C---:B------:R-:W-:Y:S02]  /*eb00*/  SEL R5, R251.reuse, R5, !P1 ;  /* 0x00000005fb057207 */ /* 0x040fe40004800000 */
[C---:B------:R-:W-:Y:S02]  /*eb10*/  SEL R4, R251.reuse, R4, !P1 ;  /* 0x00000004fb047207 */ /* 0x040fe40004800000 */
[C---:B------:R-:W-:Y:S02]  /*eb20*/  SEL R3, R251.reuse, R3, !P1 ;  /* 0x00000003fb037207 */ /* 0x040fe40004800000 */
[----:B------:R-:W-:-:S05]  /*eb30*/  SEL R252, R251, R252, !P1 ;  /* 0x000000fcfbfc7207 */ /* 0x000fca0004800000 */
[----:B------:R1:W-:Y:S04]  /*eb40*/  STL [R1+0xb4], R252 ;  /* 0x0000b4fc01007387 */ /* 0x0003e80000100800 */
[----:B-1----:R-:W2:Y:S04]  /*eb50*/  LDL.LU R252, [R1+0x4f8] ;  /* 0x0004f80001fc7983 */ /* 0x002ea80000300800 */
[----:B------:R1:W-:Y:S04]  /*eb60*/  STL [R1+0xac], R3 ;  /* 0x0000ac0301007387 */ /* 0x0003e80000100800 */
[----:B-1----:R-:W3:Y:S04]  /*eb70*/  LDL.LU R3, [R1+0x4d4] ;  /* 0x0004d40001037983 */ /* 0x002ee80000300800 */
[----:B------:R1:W-:Y:S04]  /*eb80*/  STL [R1+0xa8], R4 ;  /* 0x0000a80401007387 */ /* 0x0003e80000100800 */
[----:B-1----:R-:W4:Y:S04]  /*eb90*/  LDL.LU R4, [R1+0x50c] ;  /* 0x00050c0001047983 */ /* 0x002f280000300800 */
[----:B------:R1:W-:Y:S02]  /*eba0*/  STL [R1+0xa4], R5 ;  /* 0x0000a40501007387 */ /* 0x0003e40000100800 */
[----:B-1----:R-:W-:-:S02]  /*ebb0*/  IMAD.MOV.U32 R5, RZ, RZ, R0 ;  /* 0x000000ffff057224 */ /* 0x002fc400078e0000 */
[----:B------:R-:W2:Y:S04]  /*ebc0*/  LDL.LU R0, [R1+0xfac] ;  /* 0x000fac0001007983 */ /* 0x000ea80000300800 */
[----:B------:R1:W-:Y:S04]  /*ebd0*/  STL [R1+0xa0], R6 ;  /* 0x0000a00601007387 */ /* 0x0003e80000100800 */
[----:B-1----:R-:W2:Y:S04]  /*ebe0*/  LDL.LU R6, [R1+0x518] ;  /* 0x0005180001067983 */ /* 0x002ea80000300800 */
[----:B------:R1:W-:Y:S04]  /*ebf0*/  STL [R1+0x9c], R7 ;  /* 0x00009c0701007387 */ /* 0x0003e80000100800 */
[----:B------:R1:W-:Y:S02]  /*ec00*/  STL [R1+0x98], R8 ;  /* 0x0000980801007387 */ /* 0x0003e40000100800 */
[----:B-1----:R-:W-:-:S02]  /*ec10*/  SEL R7, R251, R9, !P1 ;  /* 0x00000009fb077207 */ /* 0x002fc40004800000 */
[C---:B------:R-:W-:Y:S02]  /*ec20*/  SEL R9, R251.reuse, R10, !P1 ;  /* 0x0000000afb097207 */ /* 0x040fe40004800000 */
[C---:B------:R-:W-:Y:S01]  /*ec30*/  SEL R8, R251.reuse, R11, !P1 ;  /* 0x0000000bfb087207 */ /* 0x040fe20004800000 */
[----:B------:R1:W-:Y:S04]  /*ec40*/  STL [R1+0x94], R7 ;  /* 0x0000940701007387 */ /* 0x0003e80000100800 */
[----:B------:R-:W-:Y:S01]  /*ec50*/  STL [R1+0x90], R9 ;  /* 0x0000900901007387 */ /* 0x000fe20000100800 */
[----:B-1----:R-:W-:-:S03]  /*ec60*/  SEL R7, R251, R14, !P1 ;  /* 0x0000000efb077207 */ /* 0x002fc60004800000 */
[----:B------:R1:W-:Y:S04]  /*ec70*/  STL [R1+0x8c], R8 ;  /* 0x00008c0801007387 */ /* 0x0003e80000100800 */
[----:B------:R1:W-:Y:S02]  /*ec80*/  STL [R1+0x88], R7 ;  /* 0x0000880701007387 */ /* 0x0003e40000100800 */
[C---:B-1----:R-:W-:Y:S02]  /*ec90*/  SEL R8, R251.reuse, R15, !P1 ;  /* 0x0000000ffb087207 */ /* 0x042fe40004800000 */
[----:B------:R-:W-:-:S03]  /*eca0*/  SEL R7, R251, R16, !P1 ;  /* 0x00000010fb077207 */ /* 0x000fc60004800000 */
[----:B------:R-:W-:Y:S04]  /*ecb0*/  STL [R1+0x84], R8 ;  /* 0x0000840801007387 */ /* 0x000fe80000100800 */
[----:B------:R1:W-:Y:S01]  /*ecc0*/  STL [R1+0x80], R7 ;  /* 0x0000800701007387 */ /* 0x0003e20000100800 */
[C---:B------:R-:W-:Y:S02]  /*ecd0*/  SEL R9, R251.reuse, R18, !P1 ;  /* 0x00000012fb097207 */ /* 0x040fe40004800000 */
[C---:B-1----:R-:W-:Y:S02]  /*ece0*/  SEL R7, R251.reuse, R17, !P1 ;  /* 0x00000011fb077207 */ /* 0x042fe40004800000 */
[----:B------:R-:W-:-:S03]  /*ecf0*/  SEL R8, R251, R19, !P1 ;  /* 0x00000013fb087207 */ /* 0x000fc60004800000 */
[----:B------:R1:W-:Y:S04]  /*ed00*/  STL [R1+0x7c], R7 ;  /* 0x00007c0701007387 */ /* 0x0003e80000100800 */
[----:B------:R1:W-:Y:S02]  /*ed10*/  STL [R1+0x78], R9 ;  /* 0x0000780901007387 */ /* 0x0003e40000100800 */
[C---:B-1----:R-:W-:Y:S02]  /*ed20*/  SEL R7, R251.reuse, R20, !P1 ;  /* 0x00000014fb077207 */ /* 0x042fe40004800000 */
[----:B------:R1:W-:Y:S01]  /*ed30*/  STL [R1+0x74], R8 ;  /* 0x0000740801007387 */ /* 0x0003e20000100800 */
[----:B------:R-:W-:-:S03]  /*ed40*/  SEL R9, R251, R21, !P1 ;  /* 0x00000015fb097207 */ /* 0x000fc60004800000 */
[----:B------:R1:W-:Y:S02]  /*ed50*/  STL [R1+0x70], R7 ;  /* 0x0000700701007387 */ /* 0x0003e40000100800 */
[C---:B-1----:R-:W-:Y:S02]  /*ed60*/  SEL R8, R251.reuse, R22, !P1 ;  /* 0x00000016fb087207 */ /* 0x042fe40004800000 */
[----:B------:R1:W-:Y:S01]  /*ed70*/  STL [R1+0x6c], R9 ;  /* 0x00006c0901007387 */ /* 0x0003e20000100800 */
[----:B------:R-:W-:-:S03]  /*ed80*/  SEL R7, R251, R23, !P1 ;  /* 0x00000017fb077207 */ /* 0x000fc60004800000 */
[----:B------:R1:W-:Y:S04]  /*ed90*/  STL [R1+0x68], R8 ;  /* 0x0000680801007387 */ /* 0x0003e80000100800 */
[----:B------:R1:W-:Y:S02]  /*eda0*/  STL [R1+0x64], R7 ;  /* 0x0000640701007387 */ /* 0x0003e40000100800 */
[C---:B-1----:R-:W-:Y:S02]  /*edb0*/  SEL R9, R251.reuse, R24, !P1 ;  /* 0x00000018fb097207 */ /* 0x042fe40004800000 */
[----:B------:R-:W-:-:S03]  /*edc0*/  SEL R8, R251, R25, !P1 ;  /* 0x00000019fb087207 */ /* 0x000fc60004800000 */
[----:B------:R1:W-:Y:S01]  /*edd0*/  STL [R1+0x60], R9 ;  /* 0x0000600901007387 */ /* 0x0003e20000100800 */
[----:B------:R-:W-:-:S03]  /*ede0*/  SEL R7, R251, R26, !P1 ;  /* 0x0000001afb077207 */ /* 0x000fc60004800000 */
[----:B------:R-:W-:Y:S04]  /*edf0*/  STL [R1+0x5c], R8 ;  /* 0x00005c0801007387 */ /* 0x000fe80000100800 */
[----:B------:R1:W-:Y:S02]  /*ee00*/  STL [R1+0x58], R7 ;  /* 0x0000580701007387 */ /* 0x0003e40000100800 */
[C---:B-1----:R-:W-:Y:S02]  /*ee10*/  SEL R9, R251.reuse, R28, !P1 ;  /* 0x0000001cfb097207 */ /* 0x042fe40004800000 */
[C---:B------:R-:W-:Y:S02]  /*ee20*/  SEL R7, R251.reuse, R27, !P1 ;  /* 0x0000001bfb077207 */ /* 0x040fe40004800000 */
        /* <DEDUP_REMOVED lines=10> */
[----:B------:R1:W-:Y:S01]  /*eed0*/  STL [R1+0x44], R8 ;  /* 0x0000440801007387 */ /* 0x0003e20000100800 */
[----:B------:R-:W-:-:S03]  /*eee0*/  SEL R32, R251, R41, !P1 ;  /* 0x00000029fb207207 */ /* 0x000fc60004800000 */
[----:B------:R1:W-:Y:S02]  /*eef0*/  STL [R1+0x40], R7 ;  /* 0x0000400701007387 */ /* 0x0003e40000100800 */
[C---:B-1----:R-:W-:Y:S02]  /*ef00*/  SEL R9, R251.reuse, R34, !P1 ;  /* 0x00000022fb097207 */ /* 0x042fe40004800000 */
[C---:B------:R-:W-:Y:S02]  /*ef10*/  SEL R33, R251.reuse, R40, !P1 ;  /* 0x00000028fb217207 */ /* 0x040fe40004800000 */
[C---:B------:R-:W-:Y:S02]  /*ef20*/  SEL R8, R251.reuse, R35, !P1 ;  /* 0x00000023fb087207 */ /* 0x040fe40004800000 */
[C---:B------:R-:W-:Y:S02]  /*ef30*/  SEL R41, R251.reuse, R67, !P1 ;  /* 0x00000043fb297207 */ /* 0x040fe40004800000 */
[C---:B------:R-:W-:Y:S01]  /*ef40*/  SEL R7, R251.reuse, R36, !P1 ;  /* 0x00000024fb077207 */ /* 0x040fe20004800000 */
[----:B------:R-:W-:Y:S01]  /*ef50*/  STL [R1+0x3c], R9 ;  /* 0x00003c0901007387 */ /* 0x000fe20000100800 */
[----:B------:R-:W-:-:S02]  /*ef60*/  SEL R34, R251, R39, !P1 ;  /* 0x00000027fb227207 */ /* 0x000fc40004800000 */
[C---:B------:R-:W-:Y:S01]  /*ef70*/  SEL R40, R251.reuse, R68, !P1 ;  /* 0x00000044fb287207 */ /* 0x040fe20004800000 */
[----:B------:R-:W-:Y:S01]  /*ef80*/  STL [R1+0x38], R8 ;  /* 0x0000380801007387 */ /* 0x000fe20000100800 */
[----:B------:R-:W-:-:S03]  /*ef90*/  SEL R39, R251, R69, !P1 ;  /* 0x00000045fb277207 */ /* 0x000fc60004800000 */
[----:B------:R-:W-:Y:S04]  /*efa0*/  STL [R1+0x34], R7 ;  /* 0x0000340701007387 */ /* 0x000fe80000100800 */
[----:B------:R1:W-:Y:S04]  /*efb0*/  STL [R1+0x30], R41 ;  /* 0x0000302901007387 */ /* 0x0003e80000100800 */
[----:B------:R1:W-:Y:S04]  /*efc0*/  STL [R1+0x2c], R40 ;  /* 0x00002c2801007387 */ /* 0x0003e80000100800 */
[----:B------:R1:W-:Y:S02]  /*efd0*/  STL [R1+0x24], R39 ;  /* 0x0000242701007387 */ /* 0x0003e40000100800 */
[----:B-1----:R-:W-:-:S02]  /*efe0*/  SEL R41, R251, R70, !P1 ;  /* 0x00000046fb297207 */ /* 0x002fc40004800000 */
[----:B------:R-:W-:-:S03]  /*eff0*/  SEL R40, R251, R71, !P1 ;  /* 0x00000047fb287207 */ /* 0x000fc60004800000 */
        /* <DEDUP_REMOVED lines=14> */
[----:B------:R1:W-:Y:S01]  /*f0e0*/  STL [R1+0x4], R40 ;  /* 0x0000042801007387 */ /* 0x0003e20000100800 */
[C---:B------:R-:W-:Y:S02]  /*f0f0*/  SEL R16, R251.reuse, R57, !P1 ;  /* 0x00000039fb107207 */ /* 0x040fe40004800000 */
[C---:B------:R-:W-:Y:S01]  /*f100*/  SEL R17, R251.reuse, R56, !P1 ;  /* 0x00000038fb117207 */ /* 0x040fe20004800000 */
[----:B------:R1:W-:Y:S01]  /*f110*/  STL [R1], R39 ;  /* 0x0000002701007387 */ /* 0x0003e20000100800 */
[----:B------:R-:W-:-:S03]  /*f120*/  SEL R18, R251, R55, !P1 ;  /* 0x00000037fb127207 */ /* 0x000fc60004800000 */
[----:B------:R-:W3:Y:S01]  /*f130*/  LDL.LU R57, [R1+0x28] ;  /* 0x0000280001397983 */ /* 0x000ee20000300800 */
        /* <DEDUP_REMOVED lines=17> */
[----:B------:R-:W3:Y:S04]  /*f250*/  LDL.LU R48, [R1+0xb8] ;  /* 0x0000b80001307983 */ /* 0x000ee80000300800 */
[----:B------:R-:W3:Y:S04]  /*f260*/  LDL.LU R47, [R1+0xb4] ;  /* 0x0000b400012f7983 */ /* 0x000ee80000300800 */
[----:B------:R-:W3:Y:S01]  /*f270*/  LDL.LU R46, [R1+0xac] ;  /* 0x0000ac00012e7983 */ /* 0x000ee20000300800 */
[C---:B------:R-:W-:Y:S02]  /*f280*/  SEL R28, R251.reuse, R45, !P1 ;  /* 0x0000002dfb1c7207 */ /* 0x040fe40004800000 */
[C---:B------:R-:W-:Y:S01]  /*f290*/  SEL R29, R251.reuse, R44, !P1 ;  /* 0x0000002cfb1d7207 */ /* 0x040fe20004800000 */
[----:B------:R-:W3:Y:S01]  /*f2a0*/  LDL.LU R45, [R1+0xa8] ;  /* 0x0000a800012d7983 */ /* 0x000ee20000300800 */
[----:B------:R-:W-:-:S02]  /*f2b0*/  SEL R30, R251, R43, !P1 ;  /* 0x0000002bfb1e7207 */ /* 0x000fc40004800000 */
[C---:B------:R-:W-:Y:S01]  /*f2c0*/  SEL R31, R251.reuse, R42, !P1 ;  /* 0x0000002afb1f7207 */ /* 0x040fe20004800000 */
[----:B------:R-:W3:Y:S04]  /*f2d0*/  LDL.LU R44, [R1+0xa4] ;  /* 0x0000a400012c7983 */ /* 0x000ee80000300800 */
[----:B------:R-:W3:Y:S04]  /*f2e0*/  LDL.LU R43, [R1+0xa0] ;  /* 0x0000a000012b7983 */ /* 0x000ee80000300800 */
[----:B------:R-:W3:Y:S01]  /*f2f0*/  LDL.LU R42, [R1+0x9c] ;  /* 0x00009c00012a7983 */ /* 0x000ee20000300800 */
[----:B------:R-:W-:-:S02]  /*f300*/  SEL R79, R251, R79, !P1 ;  /* 0x0000004ffb4f7207 */ /* 0x000fc40004800000 */
[C---:B------:R-:W-:Y:S02]  /*f310*/  SEL R80, R251.reuse, R80, !P1 ;  /* 0x00000050fb507207 */ /* 0x040fe40004800000 */
[C---:B------:R-:W-:Y:S01]  /*f320*/  SEL R81, R251.reuse, R81, !P1 ;  /* 0x00000051fb517207 */ /* 0x040fe20004800000 */
[----:B------:R-:W-:Y:S01]  /*f330*/  @!P3 IMAD.MOV R247, RZ, RZ, -R247 ;  /* 0x000000fffff7b224 */ /* 0x000fe200078e0af7 */
[C---:B------:R-:W-:Y:S01]  /*f340*/  SEL R82, R251.reuse, R82, !P1 ;  /* 0x00000052fb527207 */ /* 0x040fe20004800000 */
[----:B------:R-:W-:Y:S01]  /*f350*/  @!P0 IMAD.MOV R248, RZ, RZ, -R248 ;  /* 0x000000fffff88224 */ /* 0x000fe200078e0af8 */
[C---:B------:R-:W-:Y:S01]  /*f360*/  SEL R83, R251.reuse, R83, !P1 ;  /* 0x00000053fb537207 */ /* 0x040fe20004800000 */
[----:B------:R-:W-:Y:S01]  /*f370*/  @!P2 IMAD.MOV R249, RZ, RZ, -R249 ;  /* 0x000000fffff9a224 */ /* 0x000fe200078e0af9 */
[----:B------:R-:W-:Y:S01]  /*f380*/  STL [R1+0xf80], R79 ;  /* 0x000f804f01007387 */ /* 0x000fe20000100800 */
[----:B--2---:R-:W-:Y:S01]  /*f390*/  IMAD.MOV.U32 R41, RZ, RZ, R252 ;  /* 0x000000ffff297224 */ /* 0x004fe200078e00fc */
[----:B------:R-:W-:Y:S01]  /*f3a0*/  SEL R84, R251, R84, !P1 ;  /* 0x00000054fb547207 */ /* 0x000fe20004800000 */
[----:B------:R-:W-:Y:S01]  /*f3b0*/  IMAD R252, R13, 0x2, R12 ;  /* 0x000000020dfc7824 */ /* 0x000fe200078e020c */
[----:B------:R-:W-:Y:S01]  /*f3c0*/  STL [R1+0xf84], R80 ;  /* 0x000f845001007387 */ /* 0x000fe20000100800 */
[C---:B------:R-:W-:Y:S01]  /*f3d0*/  SEL R85, R251.reuse, R85, !P1 ;  /* 0x00000055fb557207 */ /* 0x040fe20004800000 */
[----:B------:R-:W-:Y:S01]  /*f3e0*/  IMAD.MOV.U32 R14, RZ, RZ, R6 ;  /* 0x000000ffff0e7224 */ /* 0x000fe200078e0006 */
[C---:B------:R-:W-:Y:S01]  /*f3f0*/  SEL R36, R251.reuse, R37, !P1 ;  /* 0x00000025fb247207 */ /* 0x040fe20004800000 */
[----:B------:R-:W-:Y:S01]  /*f400*/  STL [R1+0xf88], R81 ;  /* 0x000f885101007387 */ /* 0x000fe20000100800 */
[C---:B------:R-:W-:Y:S01]  /*f410*/  SEL R35, R251.reuse, R38, !P1 ;  /* 0x00000026fb237207 */ /* 0x040fe20004800000 */
[----:B------:R-:W-:Y:S01]  /*f420*/  IMAD.MOV.U32 R15, RZ, RZ, R5 ;  /* 0x000000ffff0f7224 */ /* 0x000fe200078e0005 */
[C---:B------:R-:W-:Y:S01]  /*f430*/  SEL R86, R251.reuse, R86, !P1 ;  /* 0x00000056fb567207 */ /* 0x040fe20004800000 */
[----:B----4-:R-:W-:Y:S01]  /*f440*/  IMAD.MOV.U32 R38, RZ, RZ, R4 ;  /* 0x000000ffff267224 */ /* 0x010fe200078e0004 */
[----:B------:R-:W-:Y:S01]  /*f450*/  STL [R1+0xf8c], R82 ;  /* 0x000f8c5201007387 */ /* 0x000fe20000100800 */
[----:B---3--:R-:W-:Y:S01]  /*f460*/  IMAD.MOV.U32 R37, RZ, RZ, R3 ;  /* 0x000000ffff257224 */ /* 0x008fe200078e0003 */
[----:B------:R-:W-:-:S02]  /*f470*/  SEL R87, R251, R87, !P1 ;  /* 0x00000057fb577207 */ /* 0x000fc40004800000 */
[C---:B------:R-:W-:Y:S01]  /*f480*/  SEL R11, R251.reuse, R58, !P1 ;  /* 0x0000003afb0b7207 */ /* 0x040fe20004800000 */
[----:B------:R2:W-:Y:S01]  /*f490*/  STL [R1+0xf90], R83 ;  /* 0x000f905301007387 */ /* 0x0005e20000100800 */
[C---:B------:R-:W-:Y:S02]  /*f4a0*/  SEL R10, R251.reuse, R59, !P1 ;  /* 0x0000003bfb0a7207 */ /* 0x040fe40004800000 */
[C---:B------:R-:W-:Y:S01]  /*f4b0*/  SEL R9, R251.reuse, R60, !P1 ;  /* 0x0000003cfb097207 */ /* 0x040fe20004800000 */
[----:B------:R-:W-:Y:S01]  /*f4c0*/  STL [R1+0xf94], R84 ;  /* 0x000f945401007387 */ /* 0x000fe20000100800 */
[C---:B------:R-:W-:Y:S02]  /*f4d0*/  SEL R8, R251.reuse, R61, !P1 ;  /* 0x0000003dfb087207 */ /* 0x040fe40004800000 */
[C---:B------:R-:W-:Y:S02]  /*f4e0*/  SEL R7, R251.reuse, R62, !P1 ;  /* 0x0000003efb077207 */ /* 0x040fe40004800000 */
[----:B------:R-:W-:-:S02]  /*f4f0*/  SEL R6, R251, R63, !P1 ;  /* 0x0000003ffb067207 */ /* 0x000fc40004800000 */
[C---:B------:R-:W-:Y:S02]  /*f500*/  SEL R5, R251.reuse, R64, !P1 ;  /* 0x00000040fb057207 */ /* 0x040fe40004800000 */
[C---:B------:R-:W-:Y:S02]  /*f510*/  SEL R4, R251.reuse, R65, !P1 ;  /* 0x00000041fb047207 */ /* 0x040fe40004800000 */
[C---:B------:R-:W-:Y:S02]  /*f520*/  SEL R3, R251.reuse, R66, !P1 ;  /* 0x00000042fb037207 */ /* 0x040fe40004800000 */
        /* <DEDUP_REMOVED lines=162> */
[----:B------:R-:W-:Y:S01]  /*ff50*/  SEL R78, R251, R250, !P1 ;  /* 0x000000fafb4e7207 */ /* 0x000fe20004800000 */
[C---:B------:R-:W-:Y:S01]  /*ff60*/  IMAD R251, R13.reuse, 0x2, R252 ;  /* 0x000000020dfb7824 */ /* 0x040fe200078e02fc */
[----:B------:R-:W-:Y:S04]  /*ff70*/  STL [R1+0xf98], R85 ;  /* 0x000f985501007387 */ /* 0x000fe80000100800 */
[----:B------:R-:W-:Y:S01]  /*ff80*/  STL [R1+0xf9c], R86 ;  /* 0x000f9c5601007387 */ /* 0x000fe20000100800 */
[----:B------:R-:W-:-:S03]  /*ff90*/  IMAD R250, R13, 0x2, R251 ;  /* 0x000000020dfa7824 */ /* 0x000fc600078e02fb */
[----:B------:R-:W-:Y:S04]  /*ffa0*/  STL [R1+0xfa0], R87 ;  /* 0x000fa05701007387 */ /* 0x000fe80000100800 */
[----:B------:R-:W-:Y:S04]  /*ffb0*/  STL [R1+0xfa4], R88 ;  /* 0x000fa45801007387 */ /* 0x000fe80000100800 */
[----:B------:R3:W-:Y:S04]  /*ffc0*/  STL [R1+0xfa8], R89 ;  /* 0x000fa85901007387 */ /* 0x0007e80000100800 */
[----:B------:R-:W-:Y:S04]  /*ffd0*/  STL [R1+0xeb4], R12 ;  /* 0x000eb40c01007387 */ /* 0x000fe80000100800 */
[----:B------:R4:W-:Y:S04]  /*ffe0*/  STL [R1+0xeb8], R252 ;  /* 0x000eb8fc01007387 */ /* 0x0009e80000100800 */
[----:B------:R-:W-:Y:S04]  /*fff0*/  STL [R1+0xea8], R0 ;  /* 0x000ea80001007387 */ /* 0x000fe80000100800 */
[----:B------:R1:W-:Y:S04]  /*10000*/  STL [R1+0xef4], R250 ;  /* 0x000ef4fa01007387 */ /* 0x0003e80000100800 */
[----:B------:R1:W-:Y:S04]  /*10010*/  STL [R1+0xef0], R13 ;  /* 0x000ef00d01007387 */ /* 0x0003e80000100800 */
[----:B------:R1:W-:Y:S01]  /*10020*/  STL [R1+0xeb0], R251 ;  /* 0x000eb0fb01007387 */ /* 0x0003e20000100800 */
[----:B------:R-:W-:-:S03]  /*10030*/  @!P5 IMAD.MOV R2, RZ, RZ, -R2 ;  /* 0x000000ffff02d224 */ /* 0x000fc600078e0a02 */
[----:B------:R-:W4:Y:S01]  /*10040*/  LDL.LU R62, [R1+0x98] ;  /* 0x00009800013e7983 */ /* 0x000f220000300800 */
[----:B------:R-:W-:-:S03]  /*10050*/  @!P4 LOP3.LUT R2, RZ, R57, RZ, 0x33, !PT ;  /* 0x00000039ff02c212 */ /* 0x000fc600078e33ff */
[----:B------:R-:W4:Y:S01]  /*10060*/  LDL.LU R61, [R1+0x94] ;  /* 0x00009400013d7983 */ /* 0x000f220000300800 */
[----:B------:R-:W-:-:S03]  /*10070*/  IMAD R77, R56, UR9, RZ ;  /* 0x00000009384d7c24 */ /* 0x000fc6000f8e02ff */
        /* <DEDUP_REMOVED lines=21> */
[----:B-1----:R-:W-:-:S03]  /*101d0*/  IMAD.MOV.U32 R40, RZ, RZ, R14 ;  /* 0x000000ffff287224 */ /* 0x002fc600078e000e */
[----:B------:R-:W4:Y:S01]  /*101e0*/  LDL.LU R49, [R1+0x64] ;  /* 0x0000640001317983 */ /* 0x000f220000300800 */
[----:B------:R-:W-:-:S03]  /*101f0*/  IMAD R66, R45, UR9, RZ ;  /* 0x000000092d427c24 */ /* 0x000fc6000f8e02ff */
[----:B------:R-:W4:Y:S01]  /*10200*/  LDL.LU R50, [R1+0x60] ;  /* 0x0000600001327983 */ /* 0x000f220000300800 */
[----:B------:R-:W-:-:S03]  /*10210*/  IMAD.MOV.U32 R39, RZ, RZ, R15 ;  /* 0x000000ffff277224 */ /* 0x000fc600078e000f */
[----:B------:R-:W4:Y:S01]  /*10220*/  LDL.LU R51, [R1+0x5c] ;  /* 0x00005c0001337983 */ /* 0x000f220000300800 */
[----:B------:R-:W-:-:S03]  /*10230*/  IMAD R65, R44, UR9, RZ ;  /* 0x000000092c417c24 */ /* 0x000fc6000f8e02ff */
[----:B------:R-:W4:Y:S01]  /*10240*/  LDL.LU R52, [R1+0x58] ;  /* 0x0000580001347983 */ /* 0x000f220000300800 */
[----:B------:R-:W-:-:S03]  /*10250*/  IMAD R64, R43, UR9, RZ ;  /* 0x000000092b407c24 */ /* 0x000fc6000f8e02ff */
[----:B------:R-:W4:Y:S01]  /*10260*/  LDL.LU R45, [R1+0x54] ;  /* 0x00005400012d7983 */ /* 0x000f220000300800 */
[----:B------:R-:W-:-:S03]  /*10270*/  IMAD R63, R42, UR9, RZ ;  /* 0x000000092a3f7c24 */ /* 0x000fc6000f8e02ff */
[----:B------:R-:W4:Y:S01]  /*10280*/  LDL.LU R44, [R1+0x50] ;  /* 0x00005000012c7983 */ /* 0x000f220000300800 */
[----:B--2---:R-:W-:-:S03]  /*10290*/  IMAD.MOV.U32 R83, RZ, RZ, R41 ;  /* 0x000000ffff537224 */ /* 0x004fc600078e0029 */
[----:B------:R-:W2:Y:S01]  /*102a0*/  LDL.LU R43, [R1+0x4c] ;  /* 0x00004c00012b7983 */ /* 0x000ea20000300800 */
[----:B------:R-:W-:-:S03]  /*102b0*/  IMAD.MOV.U32 R82, RZ, RZ, R40 ;  /* 0x000000ffff527224 */ /* 0x000fc600078e0028 */
[----:B------:R-:W2:Y:S01]  /*102c0*/  LDL.LU R42, [R1+0x48] ;  /* 0x00004800012a7983 */ /* 0x000ea20000300800 */
[----:B------:R-:W-:-:S03]  /*102d0*/  IMAD.MOV.U32 R81, RZ, RZ, R39 ;  /* 0x000000ffff517224 */ /* 0x000fc600078e0027 */
[----:B------:R-:W2:Y:S01]  /*102e0*/  LDL.LU R41, [R1+0x44] ;  /* 0x0000440001297983 */ /* 0x000ea20000300800 */
[----:B------:R-:W-:-:S03]  /*102f0*/  IMAD.MOV.U32 R80, RZ, RZ, R38 ;  /* 0x000000ffff507224 */ /* 0x000fc600078e0026 */
[----:B------:R-:W2:Y:S01]  /*10300*/  LDL.LU R40, [R1+0x40] ;  /* 0x0000400001287983 */ /* 0x000ea20000300800 */
[----:B------:R-:W-:-:S03]  /*10310*/  IMAD.MOV.U32 R79, RZ, RZ, R37 ;  /* 0x000000ffff4f7224 */ /* 0x000fc600078e0025 */
[----:B------:R-:W2:Y:S04]  /*10320*/  LDL.LU R39, [R1+0x3c] ;  /* 0x00003c0001277983 */ /* 0x000ea80000300800 */
[----:B------:R-:W2:Y:S04]  /*10330*/  LDL.LU R38, [R1+0x38] ;  /* 0x0000380001267983 */ /* 0x000ea80000300800 */
[----:B------:R-:W2:Y:S04]  /*10340*/  LDL.LU R37, [R1+0x34] ;  /* 0x0000340001257983 */ /* 0x000ea80000300800 */
[----:B---3--:R-:W3:Y:S04]  /*10350*/  LDL.LU R89, [R1+0x30] ;  /* 0x0000300001597983 */ /* 0x008ee80000300800 */
[----:B------:R-:W2:Y:S04]  /*10360*/  LDL.LU R88, [R1+0x2c] ;  /* 0x00002c0001587983 */ /* 0x000ea80000300800 */
[----:B------:R-:W2:Y:S04]  /*10370*/  LDL.LU R87, [R1+0x24] ;  /* 0x0000240001577983 */ /* 0x000ea80000300800 */
[----:B------:R-:W2:Y:S01]  /*10380*/  LDL.LU R86, [R1+0x20] ;  /* 0x0000200001567983 */ /* 0x000ea20000300800 */
[----:B----4-:R-:W-:-:S03]  /*10390*/  IMAD.MOV.U32 R252, RZ, RZ, R83 ;  /* 0x000000fffffc7224 */ /* 0x010fc600078e0053 */
[----:B------:R-:W4:Y:S01]  /*103a0*/  LDL.LU R85, [R1+0x1c] ;  /* 0x00001c0001557983 */ /* 0x000f220000300800 */
[----:B------:R-:W-:-:S03]  /*103b0*/  IMAD.MOV.U32 R250, RZ, RZ, R82 ;  /* 0x000000fffffa7224 */ /* 0x000fc600078e0052 */
[----:B------:R-:W4:Y:S01]  /*103c0*/  LDL.LU R84, [R1+0x18] ;  /* 0x0000180001547983 */ /* 0x000f220000300800 */
[----:B------:R-:W-:-:S03]  /*103d0*/  IMAD.MOV.U32 R13, RZ, RZ, R81 ;  /* 0x000000ffff0d7224 */ /* 0x000fc600078e0051 */
[----:B------:R-:W4:Y:S01]  /*103e0*/  LDL.LU R83, [R1+0x14] ;  /* 0x0000140001537983 */ /* 0x000f220000300800 */
[----:B------:R-:W-:-:S03]  /*103f0*/  IMAD R15, R0, UR5, RZ ;  /* 0x00000005000f7c24 */ /* 0x000fc6000f8e02ff */
[----:B------:R-:W4:Y:S01]  /*10400*/  LDL.LU R82, [R1+0x10] ;  /* 0x0000100001527983 */ /* 0x000f220000300800 */
[----:B------:R-:W-:-:S03]  /*10410*/  IMAD.MOV.U32 R0, RZ, RZ, R80 ;  /* 0x000000ffff007224 */ /* 0x000fc600078e0050 */
[----:B------:R-:W4:Y:S01]  /*10420*/  LDL.LU R81, [R1+0xc] ;  /* 0x00000c0001517983 */ /* 0x000f220000300800 */
[----:B------:R-:W-:-:S03]  /*10430*/  IMAD.MOV.U32 R12, RZ, RZ, R79 ;  /* 0x000000ffff0c7224 */ /* 0x000fc600078e004f */
[----:B------:R-:W4:Y:S04]  /*10440*/  LDL.LU R80, [R1+0x8] ;  /* 0x0000080001507983 */ /* 0x000f280000300800 */
[----:B------:R-:W4:Y:S04]  /*10450*/  LDL.LU R79, [R1+0x4] ;  /* 0x00000400014f7983 */ /* 0x000f280000300800 */
[----:B------:R-:W4:Y:S01]  /*10460*/  LDL.LU R251, [R1] ;  /* 0x0000000001fb7983 */ /* 0x000f220000300800 */
[----:B---3--:R-:W-:Y:S02]  /*10470*/  IMAD R89, R89, UR9, RZ ;  /* 0x0000000959597c24 */ /* 0x008fe4000f8e02ff */
[----:B--2---:R-:W-:-:S03]  /*10480*/  IMAD R88, R88, UR9, RZ ;  /* 0x0000000958587c24 */ /* 0x004fc6000f8e02ff */
[----:B------:R1:W-:Y:S01]  /*10490*/  STL [R1+0xd8], R89 ;  /* 0x0000d85901007387 */ /* 0x0003e20000100800 */
[----:B------:R-:W-:Y:S02]  /*104a0*/  IMAD R87, R87, UR9, RZ ;  /* 0x0000000957577c24 */ /* 0x000fe4000f8e02ff */
[----:B------:R-:W-:Y:S01]  /*104b0*/  IMAD R86, R86, UR9, RZ ;  /* 0x0000000956567c24 */ /* 0x000fe2000f8e02ff */
[----:B-1----:R-:W2:Y:S01]  /*104c0*/  LDL.LU R89, [R1+0xfa8] ;  /* 0x000fa80001597983 */ /* 0x002ea20000300800 */
[----:B----4-:R-:W-:-:S03]  /*104d0*/  IMAD R85, R85, UR9, RZ ;  /* 0x0000000955557c24 */ /* 0x010fc6000f8e02ff */
[----:B------:R1:W-:Y:S01]  /*104e0*/  STL [R1+0xdc], R88 ;  /* 0x0000dc5801007387 */ /* 0x0003e20000100800 */
[----:B------:R-:W-:Y:S02]  /*104f0*/  IMAD R84, R84, UR9, RZ ;  /* 0x0000000954547c24 */ /* 0x000fe4000f8e02ff */
[----:B------:R-:W-:Y:S01]  /*10500*/  IMAD R83, R83, UR9, RZ ;  /* 0x0000000953537c24 */ /* 0x000fe2000f8e02ff */
[----:B-1----:R-:W3:Y:S04]  /*10510*/  LDL.LU R88, [R1+0xfa4] ;  /* 0x000fa40001587983 */ /* 0x002ee80000300800 */
[----:B------:R1:W-:Y:S01]  /*10520*/  STL [R1+0xe0], R87 ;  /* 0x0000e05701007387 */ /* 0x0003e20000100800 */
[----:B------:R-:W-:Y:S02]  /*10530*/  IMAD R82, R82, UR9, RZ ;  /* 0x0000000952527c24 */ /* 0x000fe4000f8e02ff */
[----:B------:R-:W-:Y:S01]  /*10540*/  IMAD R81, R81, UR9, RZ ;  /* 0x0000000951517c24 */ /* 0x000fe2000f8e02ff */
[----:B-1----:R-:W4:Y:S04]  /*10550*/  LDL.LU R87, [R1+0xfa0] ;  /* 0x000fa00001577983 */ /* 0x002f280000300800 */
[----:B------:R1:W-:Y:S01]  /*10560*/  STL [R1+0xe4], R86 ;  /* 0x0000e45601007387 */ /* 0x0003e20000100800 */
[----:B------:R-:W-:-:S03]  /*10570*/  IMAD R80, R80, UR9, RZ ;  /* 0x0000000950507c24 */ /* 0x000fc6000f8e02ff */
[----:B-1----:R-:W2:Y:S04]  /*10580*/  LDL.LU R86, [R1+0xf9c] ;  /* 0x000f9c0001567983 */ /* 0x002ea80000300800 */
[----:B------:R1:W-:Y:S01]  /*10590*/  STL [R1+0xe8], R85 ;  /* 0x0000e85501007387 */ /* 0x0003e20000100800 */
[----:B------:R-:W-:-:S03]  /*105a0*/  IMAD R79, R79, UR9, RZ ;  /* 0x000000094f4f7c24 */ /* 0x000fc6000f8e02ff */
[----:B-1----:R-:W2:Y:S04]  /*105b0*/  LDL.LU R85, [R1+0xf98] ;  /* 0x000f980001557983 */ /* 0x002ea80000300800 */
[----:B------:R1:W-:Y:S01]  /*105c0*/  STL [R1+0xec], R84 ;  /* 0x0000ec5401007387 */ /* 0x0003e20000100800 */
[----:B------:R-:W-:-:S03]  /*105d0*/  IMAD R251, R251, UR9, RZ ;  /* 0x00000009fbfb7c24 */ /* 0x000fc6000f8e02ff */
[----:B-1----:R-:W2:Y:S04]  /*105e0*/  LDL.LU R84, [R1+0xf94] ;  /* 0x000f940001547983 */ /* 0x002ea80000300800 */
[----:B------:R1:W-:Y:S04]  /*105f0*/  STL [R1+0xf0], R83 ;  /* 0x0000f05301007387 */ /* 0x0003e80000100800 */
        /* <DEDUP_REMOVED lines=9> */
[----:B------:R1:W-:Y:S02]  /*10690*/  STL [R1+0x104], R251 ;  /* 0x000104fb01007387 */ /* 0x0003e40000100800 */
[----:B-1----:R-:W-:-:S02]  /*106a0*/  IMAD R251, R94, UR9, RZ ;  /* 0x000000095efb7c24 */ /* 0x002fc4000f8e02ff */
[----:B------:R-:W-:-:S03]  /*106b0*/  IMAD R94, R96, UR9, RZ ;  /* 0x00000009605e7c24 */ /* 0x000fc6000f8e02ff */
[----:B------:R-:W-:Y:S04]  /*106c0*/  STL [R1+0x108], R251 ;  /* 0x000108fb01007387 */ /* 0x000fe80000100800 */
[----:B------:R1:W-:Y:S01]  /*106d0*/  STL [R1+0x10c], R94 ;  /* 0x00010c5e01007387 */ /* 0x0003e20000100800 */
[----:B------:R-:W-:Y:S02]  /*106e0*/  IMAD R96, R99, UR9, RZ ;  /* 0x0000000963607c24 */ /* 0x000fe4000f8e02ff */
[----:B-1----:R-:W-:Y:S02]  /*106f0*/  IMAD R94, R98, UR9, RZ ;  /* 0x00000009625e7c24 */ /* 0x002fe4000f8e02ff */
[----:B------:R-:W-:-:S03]  /*10700*/  IMAD R98, R100, UR9, RZ ;  /* 0x0000000964627c24 */ /* 0x000fc6000f8e02ff */
[----:B------:R1:W-:Y:S04]  /*10710*/  STL [R1+0x110], R94 ;  /* 0x0001105e01007387 */ /* 0x0003e80000100800 */
[----:B------:R1:W-:Y:S02]  /*10720*/  STL [R1+0x114], R96 ;  /* 0x0001146001007387 */ /* 0x0003e40000100800 */
[----:B-1----:R-:W-:Y:S02]  /*10730*/  IMAD R94, R101, UR9, RZ ;  /* 0x00000009655e7c24 */ /* 0x002fe4000f8e02ff */
[----:B------:R1:W-:Y:S01]  /*10740*/  STL [R1+0x118], R98 ;  /* 0x0001186201007387 */ /* 0x0003e20000100800 */
[----:B------:R-:W-:-:S03]  /*10750*/  IMAD R96, R102, UR9, RZ ;  /* 0x0000000966607c24 */ /* 0x000fc6000f8e02ff */
[----:B------:R1:W-:Y:S02]  /*10760*/  STL [R1+0x11c], R94 ;  /* 0x00011c5e01007387 */ /* 0x0003e40000100800 */
[----:B-1----:R-:W-:Y:S02]  /*10770*/  IMAD R98, R103, UR9, RZ ;  /* 0x0000000967627c24 */ /* 0x002fe4000f8e02ff */
[----:B------:R1:W-:Y:S01]  /*10780*/  STL [R1+0x120], R96 ;  /* 0x0001206001007387 */ /* 0x0003e20000100800 */
[----:B------:R-:W-:-:S03]  /*10790*/  IMAD R94, R104, UR9, RZ ;  /* 0x00000009685e7c24 */ /* 0x000fc6000f8e02ff */
[----:B------:R1:W-:Y:S04]  /*107a0*/  STL [R1+0x124], R98 ;  /* 0x0001246201007387 */ /* 0x0003e80000100800 */
[----:B------:R1:W-:Y:S02]  /*107b0*/  STL [R1+0x128], R94 ;  /* 0x0001285e01007387 */ /* 0x0003e40000100800 */
[----:B-1----:R-:W-:Y:S02]  /*107c0*/  IMAD R96, R105, UR9, RZ ;  /* 0x0000000969607c24 */ /* 0x002fe4000f8e02ff */
[----:B------:R-:W-:-:S03]  /*107d0*/  IMAD R98, R106, UR9, RZ ;  /* 0x000000096a627c24 */ /* 0x000fc6000f8e02ff */
        /* <DEDUP_REMOVED lines=32> */
[----:B------:R-:W-:Y:S04]  /*109e0*/  STL [R1+0x16c], R98 ;  /* 0x00016c6201007387 */ /* 0x000fe80000100800 */
[----:B------:R3:W-:Y:S01]  /*109f0*/  STL [R1+0x170], R94 ;  /* 0x0001705e01007387 */ /* 0x0007e20000100800 */
[----:B-1----:R-:W-:-:S05]  /*10a00*/  IMAD R96, R123, UR9, RZ ;  /* 0x000000097b607c24 */ /* 0x002fca000f8e02ff */
[----:B------:R1:W-:Y:S01]  /*10a10*/  STL [R1+0x174], R96 ;  /* 0x0001746001007387 */ /* 0x0003e20000100800 */
[----:B---3--:R-:W-:Y:S02]  /*10a20*/  IMAD R94, R124, UR9, RZ ;  /* 0x000000097c5e7c24 */ /* 0x008fe4000f8e02ff */
[----:B------:R-:W-:-:S03]  /*10a30*/  IMAD R98, R126, UR9, RZ ;  /* 0x000000097e627c24 */ /* 0x000fc6000f8e02ff */
[----:B------:R3:W-:Y:S01]  /*10a40*/  STL [R1+0x178], R94 ;  /* 0x0001785e01007387 */ /* 0x0007e20000100800 */
[----:B-1----:R-:W-:-:S05]  /*10a50*/  IMAD R96, R125, UR9, RZ ;  /* 0x000000097d607c24 */ /* 0x002fca000f8e02ff */
[----:B------:R1:W-:Y:S01]  /*10a60*/  STL [R1+0x17c], R96 ;  /* 0x00017c6001007387 */ /* 0x0003e20000100800 */
[----:B---3--:R-:W-:-:S03]  /*10a70*/  IMAD R94, R127, UR9, RZ ;  /* 0x000000097f5e7c24 */ /* 0x008fc6000f8e02ff */
[----:B------:R3:W-:Y:S04]  /*10a80*/  STL [R1+0x180], R98 ;  /* 0x0001806201007387 */ /* 0x0007e80000100800 */
[----:B------:R4:W-:Y:S01]  /*10a90*/  STL [R1+0x184], R94 ;  /* 0x0001845e01007387 */ /* 0x0009e20000100800 */
[----:B-1----:R-:W-:Y:S02]  /*10aa0*/  IMAD R96, R128, UR9, RZ ;  /* 0x0000000980607c24 */ /* 0x002fe4000f8e02ff */
[----:B---3--:R-:W-:-:S03]  /*10ab0*/  IMAD R98, R129, UR9, RZ ;  /* 0x0000000981627c24 */ /* 0x008fc6000f8e02ff */
[----:B------:R1:W-:Y:S01]  /*10ac0*/  STL [R1+0x188], R96 ;  /* 0x0001886001007387 */ /* 0x0003e20000100800 */
[----:B----4-:R-:W-:-:S03]  /*10ad0*/  IMAD R94, R130, UR9, RZ ;  /* 0x00000009825e7c24 */ /* 0x010fc6000f8e02ff */
        /* <DEDUP_REMOVED lines=36> */
[----:B------:R-:W-:Y:S04]  /*10d20*/  STL [R1+0x1d4], R98 ;  /* 0x0001d46201007387 */ /* 0x000fe80000100800 */
[----:B------:R3:W-:Y:S01]  /*10d30*/  STL [R1+0x1d8], R94 ;  /* 0x0001d85e01007387 */ /* 0x0007e20000100800 */
[----:B-1----:R-:W-:Y:S02]  /*10d40*/  IMAD R96, R149, UR9, RZ ;  /* 0x0000000995607c24 */ /* 0x002fe4000f8e02ff */
[----:B---3--:R-:W-:-:S03]  /*10d50*/  IMAD R94, R150, UR9, RZ ;  /* 0x00000009965e7c24 */ /* 0x008fc6000f8e02ff */
[----:B------:R-:W-:Y:S04]  /*10d60*/  STL [R1+0x1dc], R96 ;  /* 0x0001dc6001007387 */ /* 0x000fe80000100800 */
[----:B------:R1:W-:Y:S01]  /*10d70*/  STL [R1+0x1e0], R94 ;  /* 0x0001e05e01007387 */ /* 0x0003e20000100800 */
[----:B------:R-:W-:Y:S02]  /*10d80*/  IMAD R98, R152, UR9, RZ ;  /* 0x0000000998627c24 */ /* 0x000fe4000f8e02ff */
[----:B-1----:R-:W-:Y:S02]  /*10d90*/  IMAD R94, R151, UR9, RZ ;  /* 0x00000009975e7c24 */ /* 0x002fe4000f8e02ff */
[----:B------:R-:W-:-:S03]  /*10da0*/  IMAD R96, R153, UR9, RZ ;  /* 0x0000000999607c24 */ /* 0x000fc6000f8e02ff */
[----:B------:R1:W-:Y:S04]  /*10db0*/  STL [R1+0x1e4], R94 ;  /* 0x0001e45e01007387 */ /* 0x0003e80000100800 */
[----:B------:R-:W-:Y:S01]  /*10dc0*/  STL [R1+0x1e8], R98 ;  /* 0x0001e86201007387 */ /* 0x000fe20000100800 */
[----:B-1----:R-:W-:-:S03]  /*10dd0*/  IMAD R94, R154, UR9, RZ ;  /* 0x000000099a5e7c24 */ /* 0x002fc6000f8e02ff */
[----:B------:R1:W-:Y:S04]  /*10de0*/  STL [R1+0x1ec], R96 ;  /* 0x0001ec6001007387 */ /* 0x0003e80000100800 */
[----:B------:R3:W-:Y:S01]  /*10df0*/  STL [R1+0x1f0], R94 ;  /* 0x0001f05e01007387 */ /* 0x0007e20000100800 */
[----:B------:R-:W-:Y:S02]  /*10e00*/  IMAD R99, R159, UR9, RZ ;  /* 0x000000099f637c24 */ /* 0x000fe4000f8e02ff */
[----:B-1----:R-:W-:Y:S02]  /*10e10*/  IMAD R96, R157, UR9, RZ ;  /* 0x000000099d607c24 */ /* 0x002fe4000f8e02ff */
[----:B---3--:R-:W-:-:S03]  /*10e20*/  IMAD R94, R158, UR9, RZ ;  /* 0x000000099e5e7c24 */ /* 0x008fc6000f8e02ff */
[----:B------:R1:W-:Y:S04]  /*10e30*/  STL [R1+0x1fc], R96 ;  /* 0x0001fc6001007387 */ /* 0x0003e80000100800 */
[----:B------:R3:W-:Y:S01]  /*10e40*/  STL [R1+0x200], R94 ;  /* 0x0002005e01007387 */ /* 0x0007e20000100800 */
[----:B-1----:R-:W-:-:S03]  /*10e50*/  IMAD R96, R160, UR9, RZ ;  /* 0x00000009a0607c24 */ /* 0x002fc6000f8e02ff */
[----:B------:R-:W-:Y:S01]  /*10e60*/  STL [R1+0x204], R99 ;  /* 0x0002046301007387 */ /* 0x000fe20000100800 */
[----:B---3--:R-:W-:-:S03]  /*10e70*/  IMAD R94, R161, UR9, RZ ;  /* 0x00000009a15e7c24 */ /* 0x008fc6000f8e02ff */
[----:B------:R1:W-:Y:S04]  /*10e80*/  STL [R1+0x208], R96 ;  /* 0x0002086001007387 */ /* 0x0003e80000100800 */
[----:B------:R3:W-:Y:S01]  /*10e90*/  STL [R1+0x20c], R94 ;  /* 0x00020c5e01007387 */ /* 0x0007e20000100800 */
[----:B-1----:R-:W-:Y:S02]  /*10ea0*/  IMAD R96, R164, UR9, RZ ;  /* 0x00000009a4607c24 */ /* 0x002fe4000f8e02ff */
[----:B---3--:R-:W-:-:S03]  /*10eb0*/  IMAD R94, R165, UR9, RZ ;  /* 0x00000009a55e7c24 */ /* 0x008fc6000f8e02ff */
[----:B------:R-:W-:Y:S04]  /*10ec0*/  STL [R1+0x218], R96 ;  /* 0x0002186001007387 */ /* 0x000fe80000100800 */
[----:B------:R1:W-:Y:S02]  /*10ed0*/  STL [R1+0x21c], R94 ;  /* 0x00021c5e01007387 */ /* 0x0003e40000100800 */
[----:B-1----:R-:W-:Y:S02]  /*10ee0*/  IMAD R94, R170, UR9, RZ ;  /* 0x00000009aa5e7c24 */ /* 0x002fe4000f8e02ff */
[----:B------:R-:W-:-:S03]  /*10ef0*/  IMAD R96, R171, UR9, RZ ;  /* 0x00000009ab607c24 */ /* 0x000fc6000f8e02ff */
[----:B------:R1:W-:Y:S01]  /*10f00*/  STL [R1+0x230], R94 ;  /* 0x0002305e01007387 */ /* 0x0003e20000100800 */
[----:B------:R-:W-:-:S03]  /*10f10*/  IMAD R99, R175, UR9, RZ ;  /* 0x00000009af637c24 */ /* 0x000fc6000f8e02ff */
[----:B------:R-:W-:Y:S01]  /*10f20*/  STL [R1+0x234], R96 ;  /* 0x0002346001007387 */ /* 0x000fe20000100800 */
[----:B-1----:R-:W-:-:S05]  /*10f30*/  IMAD R94, R173, UR9, RZ ;  /* 0x00000009ad5e7c24 */ /* 0x002fca000f8e02ff */
[----:B------:R1:W-:Y:S01]  /*10f40*/  STL [R1+0x23c], R94 ;  /* 0x00023c5e01007387 */ /* 0x0003e20000100800 */
[----:B------:R-:W-:-:S03]  /*10f50*/  IMAD R101, R177, UR9, RZ ;  /* 0x00000009b1657c24 */ /* 0x000fc6000f8e02ff */
[----:B------:R3:W-:Y:S01]  /*10f60*/  STL [R1+0x244], R99 ;  /* 0x0002446301007387 */ /* 0x0007e20000100800 */
[----:B-1----:R-:W-:Y:S02]  /*10f70*/  IMAD R94, R176, UR9, RZ ;  /* 0x00000009b05e7c24 */ /* 0x002fe4000f8e02ff */
[----:B---3--:R-:W-:-:S03]  /*10f80*/  IMAD R99, R178, UR9, RZ ;  /* 0x00000009b2637c24 */ /* 0x008fc6000f8e02ff */
[----:B------:R1:W-:Y:S04]  /*10f90*/  STL [R1+0x248], R94 ;  /* 0x0002485e01007387 */ /* 0x0003e80000100800 */
[----:B------:R3:W-:Y:S01]  /*10fa0*/  STL [R1+0x24c], R101 ;  /* 0x00024c6501007387 */ /* 0x0007e20000100800 */
[----:B-1----:R-:W-:-:S03]  /*10fb0*/  IMAD R94, R179, UR9, RZ ;  /* 0x00000009b35e7c24 */ /* 0x002fc6000f8e02ff */
[----:B------:R1:W-:Y:S01]  /*10fc0*/  STL [R1+0x258], R99 ;  /* 0x0002586301007387 */ /* 0x0003e20000100800 */
[----:B---3--:R-:W-:-:S03]  /*10fd0*/  IMAD R101, R180, UR9, RZ ;  /* 0x00000009b4657c24 */ /* 0x008fc6000f8e02ff */
        /* <DEDUP_REMOVED lines=14> */
[----:B------:R3:W-:Y:S01]  /*110c0*/  STL [R1+0x288], R99 ;  /* 0x0002886301007387 */ /* 0x0007e20000100800 */
[----:B-1----:R-:W-:-:S05]  /*110d0*/  IMAD R94, R191, UR9, RZ ;  /* 0x00000009bf5e7c24 */ /* 0x002fca000f8e02ff */
[----:B------:R1:W-:Y:S01]  /*110e0*/  STL [R1+0x28c], R94 ;  /* 0x00028c5e01007387 */ /* 0x0003e20000100800 */
[----:B---3--:R-:W-:-:S03]  /*110f0*/  IMAD R99, R195, UR9, RZ ;  /* 0x00000009c3637c24 */ /* 0x008fc6000f8e02ff */
        /* <DEDUP_REMOVED lines=10> */
[----:B------:R1:W-:Y:S01]  /*111a0*/  STL [R1+0x2c4], R99 ;  /* 0x0002c46301007387 */ /* 0x0003e20000100800 */
[----:B---3--:R-:W-:-:S03]  /*111b0*/  IMAD R94, R200, UR9, RZ ;  /* 0x00000009c85e7c24 */ /* 0x008fc6000f8e02ff */
[----:B------:R-:W-:Y:S04]  /*111c0*/  STL [R1+0x2cc], R102 ;  /* 0x0002cc6601007387 */ /* 0x000fe80000100800 */
[----:B------:R3:W-:Y:S01]  /*111d0*/  STL [R1+0x2d0], R94 ;  /* 0x0002d05e01007387 */ /* 0x0007e20000100800 */
[----:B-1----:R-:W-:Y:S02]  /*111e0*/  IMAD R99, R201, UR9, RZ ;  /* 0x00000009c9637c24 */ /* 0x002fe4000f8e02ff */
[----:B---3--:R-:W-:-:S03]  /*111f0*/  IMAD R94, R202, UR9, RZ ;  /* 0x00000009ca5e7c24 */ /* 0x008fc6000f8e02ff */
[----:B------:R-:W-:Y:S01]  /*11200*/  STL [R1+0x2d4], R99 ;  /* 0x0002d46301007387 */ /* 0x000fe20000100800 */
[----:B------:R-:W-:-:S03]  /*11210*/  IMAD R102, R207, UR9, RZ ;  /* 0x00000009cf667c24 */ /* 0x000fc6000f8e02ff */
[----:B------:R1:W-:Y:S02]  /*11220*/  STL [R1+0x2dc], R94 ;  /* 0x0002dc5e01007387 */ /* 0x0003e40000100800 */
[----:B-1----:R-:W-:Y:S02]  /*11230*/  IMAD R94, R204, UR9, RZ ;  /* 0x00000009cc5e7c24 */ /* 0x002fe4000f8e02ff */
[----:B------:R-:W-:-:S03]  /*11240*/  IMAD R99, R208, UR9, RZ ;  /* 0x00000009d0637c24 */ /* 0x000fc6000f8e02ff */
[----:B------:R-:W-:Y:S04]  /*11250*/  STL [R1+0x2ec], R94 ;  /* 0x0002ec5e01007387 */ /* 0x000fe80000100800 */
        /* <DEDUP_REMOVED lines=33> */
[----:B------:R-:W-:Y:S04]  /*11470*/  STL [R1+0x3c8], R102 ;  /* 0x0003c86601007387 */ /* 0x000fe80000100800 */
[----:B------:R-:W3:Y:S01]  /*11480*/  LDL.LU R113, [R1+0x250] ;  /* 0x0002500001717983 */ /* 0x000ee20000300800 */
[----:B-1----:R-:W-:Y:S02]  /*11490*/  IMAD R99, R227, UR9, RZ ;  /* 0x00000009e3637c24 */ /* 0x002fe4000f8e02ff */
[----:B------:R-:W-:-:S02]  /*114a0*/  IMAD R125, R233, UR9, RZ ;  /* 0x00000009e97d7c24 */ /* 0x000fc4000f8e02ff */
[----:B------:R-:W-:Y:S02]  /*114b0*/  IMAD R124, R234, UR16, RZ ;  /* 0x00000010ea7c7c24 */ /* 0x000fe4000f8e02ff */
[----:B------:R-:W-:Y:S01]  /*114c0*/  IMAD.MOV.U32 R251, RZ, RZ, R13 ;  /* 0x000000fffffb7224 */ /* 0x000fe200078e000d */
[----:B------:R-:W-:Y:S01]  /*114d0*/  STL [R1+0x3cc], R99 ;  /* 0x0003cc6301007387 */ /* 0x000fe20000100800 */
[----:B------:R-:W-:-:S03]  /*114e0*/  IMAD R13, R235, UR18, RZ ;  /* 0x00000012eb0d7c24 */ /* 0x000fc6000f8e02ff */
[----:B------:R1:W-:Y:S04]  /*114f0*/  STL [R1+0x424], R125 ;  /* 0x0004247d01007387 */ /* 0x0003e80000100800 */
[----:B------:R4:W-:Y:S04]  /*11500*/  STL [R1+0x434], R124 ;  /* 0x0004347c01007387 */ /* 0x0009e80000100800 */
[----:B------:R2:W-:Y:S01]  /*11510*/  STL [R1+0x43c], R13 ;  /* 0x00043c0d01007387 */ /* 0x0005e20000100800 */
[----:B-1----:R-:W-:Y:S02]  /*11520*/  IMAD R125, R236, UR19, RZ ;  /* 0x00000013ec7d7c24 */ /* 0x002fe4000f8e02ff */
[----:B----4-:R-:W-:-:S03]  /*11530*/  IMAD R124, R237, UR20, RZ ;  /* 0x00000014ed7c7c24 */ /* 0x010fc6000f8e02ff */
[----:B------:R1:W-:Y:S01]  /*11540*/  STL [R1+0x444], R125 ;  /* 0x0004447d01007387 */ /* 0x0003e20000100800 */
[----:B--2---:R-:W-:-:S03]  /*11550*/  IMAD R13, R238, UR21, RZ ;  /* 0x00000015ee0d7c24 */ /* 0x004fc6000f8e02ff */
[----:B------:R2:W-:Y:S04]  /*11560*/  STL [R1+0x44c], R124 ;  /* 0x00044c7c01007387 */ /* 0x0005e80000100800 */
[----:B------:R4:W-:Y:S01]  /*11570*/  STL [R1+0x46c], R13 ;  /* 0x00046c0d01007387 */ /* 0x0009e20000100800 */
[----:B-1----:R-:W-:Y:S02]  /*11580*/  IMAD R125, R239, UR22, RZ ;  /* 0x00000016ef7d7c24 */ /* 0x002fe4000f8e02ff */
[----:B--2---:R-:W-:-:S03]  /*11590*/  IMAD R124, R240, UR23, RZ ;  /* 0x00000017f07c7c24 */ /* 0x004fc6000f8e02ff */
[----:B------:R1:W-:Y:S01]  /*115a0*/  STL [R1+0x474], R125 ;  /* 0x0004747d01007387 */ /* 0x0003e20000100800 */
[----:B----4-:R-:W-:-:S03]  /*115b0*/  IMAD R13, R241, UR24, RZ ;  /* 0x00000018f10d7c24 */ /* 0x010fc6000f8e02ff */
[----:B------:R2:W-:Y:S04]  /*115c0*/  STL [R1+0x47c], R124 ;  /* 0x00047c7c01007387 */ /* 0x0005e80000100800 */
[----:B------:R4:W-:Y:S01]  /*115d0*/  STL [R1+0x484], R13 ;  /* 0x0004840d01007387 */ /* 0x0009e20000100800 */
[----:B-1----:R-:W-:Y:S02]  /*115e0*/  IMAD R125, R242, UR25, RZ ;  /* 0x00000019f27d7c24 */ /* 0x002fe4000f8e02ff */
[----:B--2---:R-:W-:-:S03]  /*115f0*/  IMAD R124, R243, UR26, RZ ;  /* 0x0000001af37c7c24 */ /* 0x004fc6000f8e02ff */
[----:B------:R1:W-:Y:S01]  /*11600*/  STL [R1+0x494], R125 ;  /* 0x0004947d01007387 */ /* 0x0003e20000100800 */
[----:B----4-:R-:W-:-:S03]  /*11610*/  IMAD R13, R244, UR27, RZ ;  /* 0x0000001bf40d7c24 */ /* 0x010fc6000f8e02ff */
[----:B------:R2:W-:Y:S01]  /*11620*/  STL [R1+0x4ac], R124 ;  /* 0x0004ac7c01007387 */ /* 0x0005e20000100800 */
[----:B------:R-:W-:Y:S02]  /*11630*/  IMAD.MOV.U32 R102, RZ, RZ, R250 ;  /* 0x000000ffff667224 */ /* 0x000fe400078e00fa */
[----:B------:R-:W-:Y:S01]  /*11640*/  IMAD R250, R248, UR31, RZ ;  /* 0x0000001ff8fa7c24 */ /* 0x000fe2000f8e02ff */
[----:B------:R4:W-:Y:S01]  /*11650*/  STL [R1+0x4b4], R13 ;  /* 0x0004b40d01007387 */ /* 0x0009e20000100800 */
[----:B-1----:R-:W-:Y:S01]  /*11660*/  IMAD R125, R245, UR28, RZ ;  /* 0x0000001cf57d7c24 */ /* 0x002fe2000f8e02ff */
[----:B------:R-:W-:Y:S01]  /*11670*/  LEA R14, P0, R15, UR14, 0x2 ;  /* 0x0000000e0f0e7c11 */ /* 0x000fe2000f8010ff */
[----:B------:R-:W-:Y:S01]  /*11680*/  IMAD.MOV.U32 R109, RZ, RZ, R252 ;  /* 0x000000ffff6d7224 */ /* 0x000fe200078e00fc */
[----:B------:R-:W3:Y:S01]  /*11690*/  LDCU UR14, c[0x0][0x3b0] ;  /* 0x00007600ff0e77ac */ /* 0x000ee20008000800 */
[----:B--2---:R-:W-:Y:S01]  /*116a0*/  IMAD R124, R246, UR29, RZ ;  /* 0x0000001df67c7c24 */ /* 0x004fe2000f8e02ff */
[----:B------:R-:W-:Y:S01]  /*116b0*/  STL [R1+0x4bc], R125 ;  /* 0x0004bc7d01007387 */ /* 0x000fe20000100800 */
[----:B----4-:R-:W-:-:S03]  /*116c0*/  IMAD R13, R247, UR30, RZ ;  /* 0x0000001ef70d7c24 */ /* 0x010fc6000f8e02ff */
[----:B------:R-:W-:Y:S01]  /*116d0*/  STL [R1+0x4c4], R124 ;  /* 0x0004c47c01007387 */ /* 0x000fe20000100800 */
[----:B------:R-:W-:Y:S02]  /*116e0*/  LEA.HI.X.SX32 R15, R15, UR15, 0x2, P0 ;  /* 0x0000000f0f0f7c11 */ /* 0x000fe400080f16ff */
[-C--:B------:R-:W-:Y:S01]  /*116f0*/  LEA R246, P4, R77, R14.reuse, 0x2 ;  /* 0x0000000e4df67211 */ /* 0x080fe200078810ff */
[----:B------:R-:W-:Y:S01]  /*11700*/  STL [R1+0xef8], R250 ;  /* 0x000ef8fa01007387 */ /* 0x000fe20000100800 */
[----:B------:R-:W-:Y:S01]  /*11710*/  IMAD R252, R78, UR11, RZ ;  /* 0x0000000b4efc7c24 */ /* 0x000fe2000f8e02ff */
[-C--:B------:R-:W-:Y:S02]  /*11720*/  LEA R244, P3, R76, R14.reuse, 0x2 ;  /* 0x0000000e4cf47211 */ /* 0x080fe400078610ff */
[----:B------:R1:W-:Y:S01]  /*11730*/  STL [R1+0x4cc], R13 ;  /* 0x0004cc0d01007387 */ /* 0x0003e20000100800 */
[-C--:B------:R-:W-:Y:S02]  /*11740*/  LEA R242, P2, R75, R14.reuse, 0x2 ;  /* 0x0000000e4bf27211 */ /* 0x080fe400078410ff */
[----:B------:R-:W-:-:S02]  /*11750*/  LEA R126, P1, R74, R14, 0x2 ;  /* 0x0000000e4a7e7211 */ /* 0x000fc400078210ff */
[-C--:B------:R-:W-:Y:S01]  /*11760*/  LEA.HI.X.SX32 R247, R77, R15.reuse, 0x2, P4 ;  /* 0x0000000f4df77211 */ /* 0x080fe200020f16ff */
[----:B-1----:R-:W-:Y:S01]  /*11770*/  IMAD R13, R249, UR32, RZ ;  /* 0x00000020f90d7c24 */ /* 0x002fe2000f8e02ff */
[-C--:B------:R-:W-:Y:S02]  /*11780*/  LEA R124, P0, R73, R14.reuse, 0x2 ;  /* 0x0000000e497c7211 */ /* 0x080fe400078010ff */
[-C--:B------:R-:W-:Y:S02]  /*11790*/  LEA.HI.X.SX32 R245, R76, R15.reuse, 0x2, P3 ;  /* 0x0000000f4cf57211 */ /* 0x080fe400018f16ff */
[----:B------:R-:W-:Y:S01]  /*117a0*/  STL [R1+0xefc], R13 ;  /* 0x000efc0d01007387 */ /* 0x000fe20000100800 */
[-C--:B------:R-:W-:Y:S02]  /*117b0*/  LEA.HI.X.SX32 R243, R75, R15.reuse, 0x2, P2 ;  /* 0x0000000f4bf37211 */ /* 0x080fe400010f16ff */
[----:B------:R-:W-:Y:S01]  /*117c0*/  LEA.HI.X.SX32 R127, R74, R15, 0x2, P1 ;  /* 0x0000000f4a7f7211 */ /* 0x000fe200008f16ff */
[----:B------:R-:W-:Y:S01]  /*117d0*/  STL [R1+0xf00], R252 ;  /* 0x000f00fc01007387 */ /* 0x000fe20000100800 */
[----:B------:R-:W-:-:S02]  /*117e0*/  LEA R136, P6, R72, R14, 0x2 ;  /* 0x0000000e48887211 */ /* 0x000fc400078c10ff */
[----:B------:R-:W-:Y:S01]  /*117f0*/  LEA.HI.X.SX32 R125, R73, R15, 0x2, P0 ;  /* 0x0000000f497d7211 */ /* 0x000fe200000f16ff */
[----:B------:R-:W-:Y:S01]  /*11800*/  STL [R1+0xe70], R246 ;  /* 0x000e70f601007387 */ /* 0x000fe20000100800 */
[----:B------:R-:W-:-:S03]  /*11810*/  LEA R134, P5, R71, R14, 0x2 ;  /* 0x0000000e47867211 */ /* 0x000fc600078a10ff */
[----:B------:R-:W-:Y:S01]  /*11820*/  STL [R1+0xe6c], R247 ;  /* 0x000e6cf701007387 */ /* 0x000fe20000100800 */
[----:B------:R-:W-:-:S03]  /*11830*/  LEA R132, P4, R70, R14, 0x2 ;  /* 0x0000000e46847211 */ /* 0x000fc600078810ff */
[----:B------:R-:W-:Y:S01]  /*11840*/  STL [R1+0xe78], R244 ;  /* 0x000e78f401007387 */ /* 0x000fe20000100800 */
[----:B------:R-:W-:-:S03]  /*11850*/  LEA R128, P2, R68, R14, 0x2 ;  /* 0x0000000e44807211 */ /* 0x000fc600078410ff */
[----:B------:R-:W-:Y:S01]  /*11860*/  STL [R1+0xe74], R245 ;  /* 0x000e74f501007387 */ /* 0x000fe20000100800 */
[----:B------:R-:W-:Y:S01]  /*11870*/  LEA R130, P3, R69, R14, 0x2 ;  /* 0x0000000e45827211 */ /* 0x000fe200078610ff */
[----:B------:R-:W-:Y:S01]  /*11880*/  IMAD R62, R62, UR9, RZ ;  /* 0x000000093e3e7c24 */ /* 0x000fe2000f8e02ff */
[-C--:B------:R-:W-:Y:S01]  /*11890*/  LEA.HI.X.SX32 R137, R72, R15.reuse, 0x2, P6 ;  /* 0x0000000f48897211 */ /* 0x080fe200030f16ff */
[----:B------:R-:W-:Y:S01]  /*118a0*/  STL.64 [R1+0xe80], R242 ;  /* 0x000e80f201007387 */ /* 0x000fe20000100a00 */
[----:B------:R-:W-:-:S03]  /*118b0*/  LEA.HI.X.SX32 R135, R71, R15, 0x2, P5 ;  /* 0x0000000f47877211 */ /* 0x000fc600028f16ff */
[----:B------:R1:W-:Y:S01]  /*118c0*/  STL.64 [R1+0xd0], R126 ;  /* 0x0000d07e01007387 */ /* 0x0003e20000100a00 */
[----:B------:R-:W-:-:S03]  /*118d0*/  LEA.HI.X.SX32 R133, R70, R15, 0x2, P4 ;  /* 0x0000000f46857211 */ /* 0x000fc600020f16ff */
[----:B------:R2:W-:Y:S01]  /*118e0*/  STL.64 [R1+0xc8], R124 ;  /* 0x0000c87c01007387 */ /* 0x0005e20000100a00 */
[-C--:B------:R-:W-:Y:S02]  /*118f0*/  LEA R76, P6, R65, R14.reuse, 0x2 ;  /* 0x0000000e414c7211 */ /* 0x080fe400078c10ff */
[-C--:B------:R-:W-:Y:S01]  /*11900*/  LEA.HI.X.SX32 R129, R68, R15.reuse, 0x2, P2 ;  /* 0x0000000f44817211 */ /* 0x080fe200010f16ff */
[----:B------:R-:W-:Y:S01]  /*11910*/  IMAD R61, R61, UR9, RZ ;  /* 0x000000093d3d7c24 */ /* 0x000fe2000f8e02ff */
[-C--:B------:R-:W-:Y:S02]  /*11920*/  LEA R74, P5, R64, R14.reuse, 0x2 ;  /* 0x0000000e404a7211 */ /* 0x080fe400078a10ff */
[-C--:B-1----:R-:W-:Y:S01]  /*11930*/  LEA R126, P1, R67, R14.reuse, 0x2 ;  /* 0x0000000e437e7211 */ /* 0x082fe200078210ff */
[----:B------:R-:W-:Y:S01]  /*11940*/  STL.64 [R1+0xc0], R136 ;  /* 0x0000c08801007387 */ /* 0x000fe20000100a00 */
[-C--:B------:R-:W-:Y:S02]  /*11950*/  LEA.HI.X.SX32 R131, R69, R15.reuse, 0x2, P3 ;  /* 0x0000000f45837211 */ /* 0x080fe400018f16ff */
[-C--:B--2---:R-:W-:Y:S01]  /*11960*/  LEA R124, P0, R66, R14.reuse, 0x2 ;  /* 0x0000000e427c7211 */ /* 0x084fe200078010ff */
[----:B------:R-:W-:Y:S01]  /*11970*/  IMAD R60, R60, UR9, RZ ;  /* 0x000000093c3c7c24 */ /* 0x000fe2000f8e02ff */
[-C--:B------:R-:W-:Y:S01]  /*11980*/  LEA R72, P4, R63, R14.reuse, 0x2 ;  /* 0x0000000e3f487211 */ /* 0x080fe200078810ff */
[----:B------:R-:W-:Y:S01]  /*11990*/  STL.64 [R1+0xb8], R134 ;  /* 0x0000b88601007387 */ /* 0x000fe20000100a00 */
[-C--:B------:R-:W-:Y:S01]  /*119a0*/  LEA.HI.X.SX32 R127, R67, R15.reuse, 0x2, P1 ;  /* 0x0000000f437f7211 */ /* 0x080fe200008f16ff */
[----:B------:R-:W-:Y:S01]  /*119b0*/  IMAD R59, R59, UR9, RZ ;  /* 0x000000093b3b7c24 */ /* 0x000fe2000f8e02ff */
[-C--:B------:R-:W-:Y:S01]  /*119c0*/  LEA R70, P3, R62, R14.reuse, 0x2 ;  /* 0x0000000e3e467211 */ /* 0x080fe200078610ff */
[----:B------:R-:W-:Y:S01]  /*119d0*/  STL.64 [R1+0xb0], R132 ;  /* 0x0000b08401007387 */ /* 0x000fe20000100a00 */
[-C--:B------:R-:W-:Y:S01]  /*119e0*/  LEA.HI.X.SX32 R125, R66, R15.reuse, 0x2, P0 ;  /* 0x0000000f427d7211 */ /* 0x080fe200000f16ff */
[----:B------:R-:W-:Y:S01]  /*119f0*/  IMAD R58, R58, UR9, RZ ;  /* 0x000000093a3a7c24 */ /* 0x000fe2000f8e02ff */
[-C--:B------:R-:W-:Y:S01]  /*11a00*/  LEA.HI.X.SX32 R77, R65, R15.reuse, 0x2, P6 ;  /* 0x0000000f414d7211 */ /* 0x080fe200030f16ff */
[----:B------:R1:W-:Y:S01]  /*11a10*/  STL.64 [R1+0xa0], R128 ;  /* 0x0000a08001007387 */ /* 0x0003e20000100a00 */
[-C--:B------:R-:W-:Y:S01]  /*11a20*/  LEA.HI.X.SX32 R75, R64, R15.reuse, 0x2, P5 ;  /* 0x0000000f404b7211 */ /* 0x080fe200028f16ff */
[----:B------:R-:W-:Y:S01]  /*11a30*/  IMAD R57, R57, UR9, RZ ;  /* 0x0000000939397c24 */ /* 0x000fe2000f8e02ff */
[-C--:B------:R-:W-:Y:S01]  /*11a40*/  LEA.HI.X.SX32 R73, R63, R15.reuse, 0x2, P4 ;  /* 0x0000000f3f497211 */ /* 0x080fe200020f16ff */
[----:B------:R-:W-:Y:S01]  /*11a50*/  STL.64 [R1+0xa8], R130 ;  /* 0x0000a88201007387 */ /* 0x000fe20000100a00 */
[----:B------:R-:W-:Y:S01]  /*11a60*/  IMAD R56, R56, UR9, RZ ;  /* 0x0000000938387c24 */ /* 0x000fe2000f8e02ff */
[----:B------:R-:W-:Y:S01]  /*11a70*/  LEA.HI.X.SX32 R71, R62, R15, 0x2, P3 ;  /* 0x0000000f3e477211 */ /* 0x000fe200018f16ff */
[----:B------:R-:W-:Y:S01]  /*11a80*/  IMAD R55, R55, UR9, RZ ;  /* 0x0000000937377c24 */ /* 0x000fe2000f8e02ff */
[----:B------:R2:W-:Y:S01]  /*11a90*/  STL.64 [R1+0x98], R126 ;  /* 0x0000987e01007387 */ /* 0x0005e20000100a00 */
[----:B------:R-:W-:Y:S01]  /*11aa0*/  IMAD R54, R54, UR9, RZ ;  /* 0x0000000936367c24 */ /* 0x000fe2000f8e02ff */
[----:B-1----:R-:W-:-:S02]  /*11ab0*/  LEA R128, P2, R61, R14, 0x2 ;  /* 0x0000000e3d807211 */ /* 0x002fc400078410ff */
[----:B------:R1:W-:Y:S01]  /*11ac0*/  STL.64 [R1+0x90], R124 ;  /* 0x0000907c01007387 */ /* 0x0003e20000100a00 */
[----:B------:R-:W-:-:S03]  /*11ad0*/  IMAD R53, R53, UR9, RZ ;  /* 0x0000000935357c24 */ /* 0x000fc6000f8e02ff */
[----:B------:R4:W-:Y:S01]  /*11ae0*/  STL.64 [R1+0x88], R76 ;  /* 0x0000884c01007387 */ /* 0x0009e20000100a00 */
[----:B--2---:R-:W-:-:S03]  /*11af0*/  LEA R126, P1, R60, R14, 0x2 ;  /* 0x0000000e3c7e7211 */ /* 0x004fc600078210ff */
[----:B------:R2:W-:Y:S01]  /*11b00*/  STL.64 [R1+0x80], R74 ;  /* 0x0000804a01007387 */ /* 0x0005e20000100a00 */
[-C--:B------:R-:W-:Y:S02]  /*11b10*/  LEA.HI.X.SX32 R129, R61, R15.reuse, 0x2, P2 ;  /* 0x0000000f3d817211 */ /* 0x080fe400010f16ff */
[-C--:B-1----:R-:W-:Y:S01]  /*11b20*/  LEA R124, P0, R59, R14.reuse, 0x2 ;  /* 0x0000000e3b7c7211 */ /* 0x082fe200078010ff */
[----:B------:R1:W-:Y:S01]  /*11b30*/  STL.64 [R1+0x78], R72 ;  /* 0x0000784801007387 */ /* 0x0003e20000100a00 */
[----:B------:R-:W-:Y:S01]  /*11b40*/  IMAD R46, R46, UR9, RZ ;  /* 0x000000092e2e7c24 */ /* 0x000fe2000f8e02ff */
[-C--:B----4-:R-:W-:Y:S02]  /*11b50*/  LEA R76, P6, R58, R14.reuse, 0x2 ;  /* 0x0000000e3a4c7211 */ /* 0x090fe400078c10ff */
[----:B------:R4:W-:Y:S01]  /*11b60*/  STL.64 [R1+0x70], R70 ;  /* 0x0000704601007387 */ /* 0x0009e20000100a00 */
[-C--:B------:R-:W-:Y:S02]  /*11b70*/  LEA.HI.X.SX32 R127, R60, R15.reuse, 0x2, P1 ;  /* 0x0000000f3c7f7211 */ /* 0x080fe400008f16ff */
[-C--:B--2---:R-:W-:Y:S01]  /*11b80*/  LEA R74, P5, R57, R14.reuse, 0x2 ;  /* 0x0000000e394a7211 */ /* 0x084fe200078a10ff */
[----:B------:R-:W-:Y:S01]  /*11b90*/  IMAD R47, R47, UR9, RZ ;  /* 0x000000092f2f7c24 */ /* 0x000fe2000f8e02ff */
[----:B------:R-:W-:Y:S01]  /*11ba0*/  LEA.HI.X.SX32 R125, R59, R15, 0x2, P0 ;  /* 0x0000000f3b7d7211 */ /* 0x000fe200000f16ff */
[----:B------:R-:W-:Y:S01]  /*11bb0*/  IMAD R48, R48, UR9, RZ ;  /* 0x0000000930307c24 */ /* 0x000fe2000f8e02ff */
[-C--:B-1----:R-:W-:Y:S01]  /*11bc0*/  LEA R72, P4, R56, R14.reuse, 0x2 ;  /* 0x0000000e38487211 */ /* 0x082fe200078810ff */
[----:B------:R-:W-:Y:S01]  /*11bd0*/  IMAD R50, R50, UR9, RZ ;  /* 0x0000000932327c24 */ /* 0x000fe2000f8e02ff */
[----:B------:R-:W-:-:S02]  /*11be0*/  LEA R68, P2, R54, R14, 0x2 ;  /* 0x0000000e36447211 */ /* 0x000fc400078410ff */
[-C--:B----4-:R-:W-:Y:S01]  /*11bf0*/  LEA R70, P3, R55, R14.reuse, 0x2 ;  /* 0x0000000e37467211 */ /* 0x090fe200078610ff */
[----:B------:R-:W-:Y:S01]  /*11c00*/  IMAD R51, R51, UR9, RZ ;  /* 0x0000000933337c24 */ /* 0x000fe2000f8e02ff */
[-C--:B------:R-:W-:Y:S01]  /*11c10*/  LEA.HI.X.SX32 R77, R58, R15.reuse, 0x2, P6 ;  /* 0x0000000f3a4d7211 */ /* 0x080fe200030f16ff */
[----:B------:R-:W-:Y:S01]  /*11c20*/  IMAD R49, R49, UR9, RZ ;  /* 0x0000000931317c24 */ /* 0x000fe2000f8e02ff */
[-C--:B------:R-:W-:Y:S01]  /*11c30*/  LEA.HI.X.SX32 R75, R57, R15.reuse, 0x2, P5 ;  /* 0x0000000f394b7211 */ /* 0x080fe200028f16ff */
[----:B------:R1:W-:Y:S01]  /*11c40*/  STL.64 [R1+0x68], R128 ;  /* 0x0000688001007387 */ /* 0x0003e20000100a00 */
[-C--:B------:R-:W-:Y:S02]  /*11c50*/  LEA R66, P1, R53, R14.reuse, 0x2 ;  /* 0x0000000e35427211 */ /* 0x080fe400078210ff */
[-C--:B------:R-:W-:Y:S01]  /*11c60*/  LEA.HI.X.SX32 R73, R56, R15.reuse, 0x2, P4 ;  /* 0x0000000f38497211 */ /* 0x080fe200020f16ff */
[----:B------:R2:W-:Y:S01]  /*11c70*/  STL.64 [R1+0x60], R126 ;  /* 0x0000607e01007387 */ /* 0x0005e20000100a00 */
[-C--:B------:R-:W-:Y:S01]  /*11c80*/  LEA R64, P0, R46, R14.reuse, 0x2 ;  /* 0x0000000e2e407211 */ /* 0x080fe200078010ff */
[----:B------:R-:W-:Y:S01]  /*11c90*/  IMAD R52, R52, UR9, RZ ;  /* 0x0000000934347c24 */ /* 0x000fe2000f8e02ff */
[----:B------:R-:W-:Y:S01]  /*11ca0*/  LEA.HI.X.SX32 R71, R55, R15, 0x2, P3 ;  /* 0x0000000f37477211 */ /* 0x000fe200018f16ff */
[----:B------:R4:W-:Y:S01]  /*11cb0*/  STL.64 [R1+0x58], R124 ;  /* 0x0000587c01007387 */ /* 0x0009e20000100a00 */
[----:B------:R-:W-:-:S02]  /*11cc0*/  LEA R62, P6, R47, R14, 0x2 ;  /* 0x0000000e2f3e7211 */ /* 0x000fc400078c10ff */
[-C--:B------:R-:W-:Y:S01]  /*11cd0*/  LEA.HI.X.SX32 R69, R54, R15.reuse, 0x2, P2 ;  /* 0x0000000f36457211 */ /* 0x080fe200010f16ff */
[----:B------:R-:W-:Y:S01]  /*11ce0*/  STL.64 [R1+0x50], R76 ;  /* 0x0000504c01007387 */ /* 0x000fe20000100a00 */
[-C--:B------:R-:W-:Y:S02]  /*11cf0*/  LEA R60, P5, R48, R14.reuse, 0x2 ;  /* 0x0000000e303c7211 */ /* 0x080fe400078a10ff */
[-C--:B------:R-:W-:Y:S01]  /*11d00*/  LEA R56, P3, R50, R14.reuse, 0x2 ;  /* 0x0000000e32387211 */ /* 0x080fe200078610ff */
[----:B------:R-:W-:Y:S01]  /*11d10*/  STL.64 [R1+0x48], R74 ;  /* 0x0000484a01007387 */ /* 0x000fe20000100a00 */
[-C--:B------:R-:W-:Y:S02]  /*11d20*/  LEA R248, P2, R51, R14.reuse, 0x2 ;  /* 0x0000000e33f87211 */ /* 0x080fe400078410ff */
[----:B------:R-:W-:Y:S01]  /*11d30*/  LEA.HI.X.SX32 R67, R53, R15, 0x2, P1 ;  /* 0x0000000f35437211 */ /* 0x000fe200008f16ff */
[----:B------:R-:W-:Y:S01]  /*11d40*/  STL.64 [R1+0x40], R72 ;  /* 0x0000404801007387 */ /* 0x000fe20000100a00 */
[----:B------:R-:W-:-:S02]  /*11d50*/  LEA R58, P4, R49, R14, 0x2 ;  /* 0x0000000e313a7211 */ /* 0x000fc400078810ff */
[-C--:B------:R-:W-:Y:S01]  /*11d60*/  LEA.HI.X.SX32 R65, R46, R15.reuse, 0x2, P0 ;  /* 0x0000000f2e417211 */ /* 0x080fe200000f16ff */
[----:B------:R-:W-:Y:S01]  /*11d70*/  STL.64 [R1+0x38], R70 ;  /* 0x0000384601007387 */ /* 0x000fe20000100a00 */
[-C--:B------:R-:W-:Y:S02]  /*11d80*/  LEA.HI.X.SX32 R63, R47, R15.reuse, 0x2, P6 ;  /* 0x0000000f2f3f7211 */ /* 0x080fe400030f16ff */
[----:B------:R-:W-:Y:S01]  /*11d90*/  LEA R240, P1, R52, R14, 0x2 ;  /* 0x0000000e34f07211 */ /* 0x000fe200078210ff */
[----:B------:R-:W-:Y:S01]  /*11da0*/  STL.64 [R1+0x30], R68 ;  /* 0x0000304401007387 */ /* 0x000fe20000100a00 */
[-C--:B------:R-:W-:Y:S02]  /*11db0*/  LEA.HI.X.SX32 R61, R48, R15.reuse, 0x2, P5 ;  /* 0x0000000f303d7211 */ /* 0x080fe400028f16ff */
[-C--:B------:R-:W-:Y:S02]  /*11dc0*/  LEA.HI.X.SX32 R57, R50, R15.reuse, 0x2, P3 ;  /* 0x0000000f32397211 */ /* 0x080fe400018f16ff */
[----:B------:R-:W-:-:S02]  /*11dd0*/  LEA.HI.X.SX32 R249, R51, R15, 0x2, P2 ;  /* 0x0000000f33f97211 */ /* 0x000fc400010f16ff */
[-C--:B------:R-:W-:Y:S02]  /*11de0*/  LEA.HI.X.SX32 R59, R49, R15.reuse, 0x2, P4 ;  /* 0x0000000f313b7211 */ /* 0x080fe400020f16ff */
[-C--:B------:R-:W-:Y:S01]  /*11df0*/  LEA.HI.X.SX32 R241, R52, R15.reuse, 0x2, P1 ;  /* 0x0000000f34f17211 */ /* 0x080fe200008f16ff */
[----:B------:R-:W-:Y:S02]  /*11e00*/  IMAD R45, R45, UR9, RZ ;  /* 0x000000092d2d7c24 */ /* 0x000fe4000f8e02ff */
[----:B------:R-:W-:Y:S02]  /*11e10*/  IMAD R44, R44, UR9, RZ ;  /* 0x000000092c2c7c24 */ /* 0x000fe4000f8e02ff */
[----:B------:R-:W-:Y:S01]  /*11e20*/  IMAD R43, R43, UR9, RZ ;  /* 0x000000092b2b7c24 */ /* 0x000fe2000f8e02ff */
[-C--:B------:R-:W-:Y:S01]  /*11e30*/  LEA R238, P2, R45, R14.reuse, 0x2 ;  /* 0x0000000e2dee7211 */ /* 0x080fe200078410ff */
[----:B------:R-:W-:Y:S01]  /*11e40*/  IMAD R42, R42, UR9, RZ ;  /* 0x000000092a2a7c24 */ /* 0x000fe2000f8e02ff */
[-C--:B------:R-:W-:Y:S01]  /*11e50*/  LEA R236, P1, R44, R14.reuse, 0x2 ;  /* 0x0000000e2cec7211 */ /* 0x080fe200078210ff */
[----:B------:R-:W-:Y:S01]  /*11e60*/  IMAD R41, R41, UR9, RZ ;  /* 0x0000000929297c24 */ /* 0x000fe2000f8e02ff */
[-C--:B------:R-:W-:Y:S01]  /*11e70*/  LEA R234, P0, R43, R14.reuse, 0x2 ;  /* 0x0000000e2bea7211 */ /* 0x080fe200078010ff */
[----:B------:R-:W-:Y:S01]  /*11e80*/  IMAD R40, R40, UR9, RZ ;  /* 0x0000000928287c24 */ /* 0x000fe2000f8e02ff */
[-C--:B------:R-:W-:Y:S01]  /*11e90*/  LEA.HI.X.SX32 R239, R45, R15.reuse, 0x2, P2 ;  /* 0x0000000f2def7211 */ /* 0x080fe200010f16ff */
        /* <DEDUP_REMOVED lines=9> */
[----:B------:R-:W-:Y:S01]  /*11f30*/  LEA R228, P4, R40, R14, 0x2 ;  /* 0x0000000e28e47211 */ /* 0x000fe200078810ff */
[----:B------:R-:W-:Y:S01]  /*11f40*/  IMAD R37, R37, UR9, RZ ;  /* 0x0000000925257c24 */ /* 0x000fe2000f8e02ff */
[-C--:B------:R-:W-:Y:S01]  /*11f50*/  LEA.HI.X.SX32 R233, R42, R15.reuse, 0x2, P6 ;  /* 0x0000000f2ae97211 */ /* 0x080fe200030f16ff */
[----:B------:R-:W-:Y:S01]  /*11f60*/  IMAD R111, R231, UR9, RZ ;  /* 0x00000009e76f7c24 */ /* 0x000fe2000f8e02ff */
[----:B------:R-:W-:Y:S01]  /*11f70*/  LEA.HI.X.SX32 R231, R41, R15, 0x2, P5 ;  /* 0x0000000f29e77211 */ /* 0x000fe200028f16ff */
[----:B------:R-:W-:-:S02]  /*11f80*/  IMAD R36, R36, UR9, RZ ;  /* 0x0000000924247c24 */ /* 0x000fc4000f8e02ff */
[----:B------:R-:W-:Y:S02]  /*11f90*/  IMAD R112, R224, UR9, RZ ;  /* 0x00000009e0707c24 */ /* 0x000fe4000f8e02ff */
[----:B---3--:R-:W-:Y:S02]  /*11fa0*/  IMAD R78, R113, UR14, RZ ;  /* 0x0000000e714e7c24 */ /* 0x008fe4000f8e02ff */
[----:B------:R-:W-:Y:S02]  /*11fb0*/  IMAD.MOV.U32 R113, RZ, RZ, R0 ;  /* 0x000000ffff717224 */ /* 0x000fe400078e0000 */
[----:B------:R-:W-:Y:S01]  /*11fc0*/  IMAD R0, R2, UR6, RZ ;  /* 0x0000000602007c24 */ /* 0x000fe2000f8e02ff */
[----:B------:R-:W-:-:S04]  /*11fd0*/  LEA R46, P3, R78, R14, 0x2 ;  /* 0x0000000e4e2e7211 */ /* 0x000fc800078610ff */
[----:B------:R-:W-:Y:S01]  /*11fe0*/  STL [R1+0xf04], R0 ;  /* 0x000f040001007387 */ /* 0x000fe20000100800 */
[----:B------:R-:W-:-:S03]  /*11ff0*/  LEA.HI.X.SX32 R47, R78, R15, 0x2, P3 ;  /* 0x0000000f4e2f7211 */ /* 0x000fc600018f16ff */
[----:B------:R-:W-:Y:S04]  /*12000*/  STL.64 [R1+0x28], R66 ;  /* 0x0000284201007387 */ /* 0x000fe80000100a00 */
[----:B------:R-:W-:Y:S04]  /*12010*/  STL.64 [R1+0x20], R64 ;  /* 0x0000204001007387 */ /* 0x000fe80000100a00 */
[----:B------:R-:W-:Y:S04]  /*12020*/  STL.64 [R1+0x18], R62 ;  /* 0x0000183e01007387 */ /* 0x000fe80000100a00 */
[----:B------:R-:W-:Y:S04]  /*12030*/  STL.64 [R1+0x10], R60 ;  /* 0x0000103c01007387 */ /* 0x000fe80000100a00 */
[----:B------:R-:W-:Y:S04]  /*12040*/  STL.64 [R1+0xe88], R248 ;  /* 0x000e88f801007387 */ /* 0x000fe80000100a00 */
[----:B------:R-:W-:Y:S04]  /*12050*/  STL.64 [R1+0x8], R58 ;  /* 0x0000083a01007387 */ /* 0x000fe80000100a00 */
[----:B------:R-:W-:Y:S04]  /*12060*/  STL.64 [R1], R56 ;  /* 0x0000003801007387 */ /* 0x000fe80000100a00 */
[----:B------:R-:W-:Y:S04]  /*12070*/  STL.64 [R1+0xe90], R240 ;  /* 0x000e90f001007387 */ /* 0x000fe80000100a00 */
[----:B------:R3:W-:Y:S04]  /*12080*/  STL.64 [R1+0x510], R46 ;  /* 0x0005102e01007387 */ /* 0x0007e80000100a00 */
[----:B------:R-:W3:Y:S04]  /*12090*/  LDL.LU R135, [R1+0xd8] ;  /* 0x0000d80001877983 */ /* 0x000ee80000300800 */
[----:B------:R-:W3:Y:S04]  /*120a0*/  LDL.LU R134, [R1+0xdc] ;  /* 0x0000dc0001867983 */ /* 0x000ee80000300800 */
[----:B------:R-:W3:Y:S04]  /*120b0*/  LDL.LU R133, [R1+0xe0] ;  /* 0x0000e00001857983 */ /* 0x000ee80000300800 */
[----:B------:R-:W3:Y:S04]  /*120c0*/  LDL.LU R132, [R1+0xe4] ;  /* 0x0000e40001847983 */ /* 0x000ee80000300800 */
[----:B------:R-:W3:Y:S04]  /*120d0*/  LDL.LU R131, [R1+0xe8] ;  /* 0x0000e80001837983 */ /* 0x000ee80000300800 */
[----:B------:R-:W3:Y:S04]  /*120e0*/  LDL.LU R130, [R1+0xec] ;  /* 0x0000ec0001827983 */ /* 0x000ee80000300800 */
[----:B-1----:R-:W3:Y:S04]  /*120f0*/  LDL.LU R129, [R1+0xf0] ;  /* 0x0000f00001817983 */ /* 0x002ee80000300800 */
[----:B------:R-:W3:Y:S04]  /*12100*/  LDL.LU R128, [R1+0xf4] ;  /* 0x0000f40001807983 */ /* 0x000ee80000300800 */
[----:B--2---:R-:W2:Y:S04]  /*12110*/  LDL.LU R127, [R1+0xf8] ;  /* 0x0000f800017f7983 */ /* 0x004ea80000300800 */
[----:B------:R-:W2:Y:S04]  /*12120*/  LDL.LU R126, [R1+0xfc] ;  /* 0x0000fc00017e7983 */ /* 0x000ea80000300800 */
[----:B----4-:R-:W4:Y:S01]  /*12130*/  LDL.LU R125, [R1+0x100] ;  /* 0x00010000017d7983 */ /* 0x010f220000300800 */
[----:B------:R-:W-:-:S03]  /*12140*/  LEA R226, P3, R39, R14, 0x2 ;  /* 0x0000000e27e27211 */ /* 0x000fc600078610ff */
[----:B------:R-:W2:Y:S01]  /*12150*/  LDL.LU R124, [R1+0x104] ;  /* 0x00010400017c7983 */ /* 0x000ea20000300800 */
[----:B------:R-:W-:-:S03]  /*12160*/  IMAD R99, R229, UR9, RZ ;  /* 0x00000009e5637c24 */ /* 0x000fc6000f8e02ff */
[----:B------:R1:W-:Y:S01]  /*12170*/  STL.64 [R1+0xe98], R238 ;  /* 0x000e98ee01007387 */ /* 0x0003e20000100a00 */
[----:B------:R-:W-:-:S03]  /*12180*/  LEA R224, P2, R38, R14, 0x2 ;  /* 0x0000000e26e07211 */ /* 0x000fc600078410ff */
[----:B------:R1:W-:Y:S01]  /*12190*/  STL.64 [R1+0xea0], R236 ;  /* 0x000ea0ec01007387 */ /* 0x0003e20000100a00 */
[----:B------:R-:W-:-:S03]  /*121a0*/  LEA.HI.X.SX32 R229, R40, R15, 0x2, P4 ;  /* 0x0000000f28e57211 */ /* 0x000fc600020f16ff */
[----:B------:R1:W-:Y:S01]  /*121b0*/  STL [R1+0xebc], R234 ;  /* 0x000ebcea01007387 */ /* 0x0003e20000100800 */
[----:B------:R-:W-:-:S03]  /*121c0*/  IMAD R35, R35, UR9, RZ ;  /* 0x0000000923237c24 */ /* 0x000fc6000f8e02ff */
[----:B------:R-:W-:Y:S01]  /*121d0*/  STL [R1+0xeac], R235 ;  /* 0x000eaceb01007387 */ /* 0x000fe20000100800 */
[----:B------:R-:W-:-:S03]  /*121e0*/  LEA R222, P1, R37, R14, 0x2 ;  /* 0x0000000e25de7211 */ /* 0x000fc600078210ff */
[----:B------:R-:W-:Y:S01]  /*121f0*/  STL [R1+0xec4], R232 ;  /* 0x000ec4e801007387 */ /* 0x000fe20000100800 */
[-C--:B------:R-:W-:Y:S01]  /*12200*/  LEA.HI.X.SX32 R227, R39, R15.reuse, 0x2, P3 ;  /* 0x0000000f27e37211 */ /* 0x080fe200018f16ff */
[----:B------:R-:W-:Y:S02]  /*12210*/  IMAD R34, R34, UR9, RZ ;  /* 0x0000000922227c24 */ /* 0x000fe4000f8e02ff */
[----:B------:R1:W-:Y:S01]  /*12220*/  STL [R1+0xec0], R233 ;  /* 0x000ec0e901007387 */ /* 0x0003e20000100800 */
[----:B------:R-:W-:Y:S01]  /*12230*/  IMAD R33, R33, UR9, RZ ;  /* 0x0000000921217c24 */ /* 0x000fe2000f8e02ff */
[----:B------:R-:W-:Y:S02]  /*12240*/  LEA R220, P0, R36, R14, 0x2 ;  /* 0x0000000e24dc7211 */ /* 0x000fe400078010ff */
[----:B------:R1:W-:Y:S01]  /*12250*/  STL [R1+0xecc], R230 ;  /* 0x000ecce601007387 */ /* 0x0003e20000100800 */
[----:B------:R-:W-:Y:S01]  /*12260*/  LEA.HI.X.SX32 R225, R38, R15, 0x2, P2 ;  /* 0x0000000f26e17211 */ /* 0x000fe200010f16ff */
[----:B------:R-:W-:-:S02]  /*12270*/  IMAD R32, R32, UR9, RZ ;  /* 0x0000000920207c24 */ /* 0x000fc4000f8e02ff */
[----:B------:R-:W-:Y:S01]  /*12280*/  STL [R1+0xec8], R231 ;  /* 0x000ec8e701007387 */ /* 0x000fe20000100800 */
[----:B------:R-:W-:Y:S01]  /*12290*/  IMAD R31, R31, UR9, RZ ;  /* 0x000000091f1f7c24 */ /* 0x000fe2000f8e02ff */
[-C--:B------:R-:W-:Y:S02]  /*122a0*/  LEA R218, P6, R35, R14.reuse, 0x2 ;  /* 0x0000000e23da7211 */ /* 0x080fe400078c10ff */
[----:B------:R-:W-:Y:S01]  /*122b0*/  STL [R1+0xed4], R228 ;  /* 0x000ed4e401007387 */ /* 0x000fe20000100800 */
[----:B------:R-:W-:Y:S01]  /*122c0*/  LEA.HI.X.SX32 R223, R37, R15, 0x2, P1 ;  /* 0x0000000f25df7211 */ /* 0x000fe200008f16ff */
[----:B------:R-:W-:Y:S02]  /*122d0*/  IMAD R30, R30, UR9, RZ ;  /* 0x000000091e1e7c24 */ /* 0x000fe4000f8e02ff */
[----:B------:R1:W-:Y:S01]  /*122e0*/  STL [R1+0xed0], R229 ;  /* 0x000ed0e501007387 */ /* 0x0003e20000100800 */
[----:B------:R-:W-:Y:S01]  /*122f0*/  IMAD R29, R29, UR9, RZ ;  /* 0x000000091d1d7c24 */ /* 0x000fe2000f8e02ff */
[----:B------:R-:W-:-:S02]  /*12300*/  LEA R216, P5, R34, R14, 0x2 ;  /* 0x0000000e22d87211 */ /* 0x000fc400078a10ff */
[----:B------:R1:W-:Y:S01]  /*12310*/  STL [R1+0xedc], R226 ;  /* 0x000edce201007387 */ /* 0x0003e20000100800 */
[-C--:B------:R-:W-:Y:S01]  /*12320*/  LEA.HI.X.SX32 R221, R36, R15.reuse, 0x2, P0 ;  /* 0x0000000f24dd7211 */ /* 0x080fe200000f16ff */
[----:B------:R-:W-:Y:S02]  /*12330*/  IMAD R28, R28, UR9, RZ ;  /* 0x000000091c1c7c24 */ /* 0x000fe4000f8e02ff */
[----:B------:R-:W-:Y:S01]  /*12340*/  STL [R1+0xed8], R227 ;  /* 0x000ed8e301007387 */ /* 0x000fe20000100800 */
[-C--:B------:R-:W-:Y:S01]  /*12350*/  LEA R214, P4, R33, R14.reuse, 0x2 ;  /* 0x0000000e21d67211 */ /* 0x080fe200078810ff */
[----:B------:R-:W-:Y:S02]  /*12360*/  IMAD R27, R27, UR9, RZ ;  /* 0x000000091b1b7c24 */ /* 0x000fe4000f8e02ff */
[----:B------:R-:W-:Y:S01]  /*12370*/  STL [R1+0xee4], R224 ;  /* 0x000ee4e001007387 */ /* 0x000fe20000100800 */
[-C--:B------:R-:W-:Y:S01]  /*12380*/  LEA R212, P3, R32, R14.reuse, 0x2 ;  /* 0x0000000e20d47211 */ /* 0x080fe200078610ff */
[----:B------:R-:W-:Y:S01]  /*12390*/  IMAD R26, R26, UR9, RZ ;  /* 0x000000091a1a7c24 */ /* 0x000fe2000f8e02ff */
[----:B------:R-:W-:Y:S01]  /*123a0*/  LEA.HI.X.SX32 R219, R35, R15, 0x2, P6 ;  /* 0x0000000f23db7211 */ /* 0x000fe200030f16ff */
[----:B------:R-:W-:Y:S01]  /*123b0*/  STL [R1+0xee0], R225 ;  /* 0x000ee0e101007387 */ /* 0x000fe20000100800 */
[----:B------:R-:W-:Y:S01]  /*123c0*/  LEA R210, P2, R31, R14, 0x2 ;  /* 0x0000000e1fd27211 */ /* 0x000fe200078410ff */
[----:B------:R-:W-:-:S02]  /*123d0*/  IMAD R25, R25, UR9, RZ ;  /* 0x0000000919197c24 */ /* 0x000fc4000f8e02ff */
[----:B------:R-:W-:Y:S01]  /*123e0*/  STL [R1+0xeec], R222 ;  /* 0x000eecde01007387 */ /* 0x000fe20000100800 */
[----:B------:R-:W-:Y:S01]  /*123f0*/  IMAD R120, R206, UR9, RZ ;  /* 0x00000009ce787c24 */ /* 0x000fe2000f8e02ff */
[-C--:B------:R-:W-:Y:S02]  /*12400*/  LEA R208, P1, R30, R14.reuse, 0x2 ;  /* 0x0000000e1ed07211 */ /* 0x080fe400078210ff */
[----:B------:R1:W-:Y:S01]  /*12410*/  STL [R1+0xee8], R223 ;  /* 0x000ee8df01007387 */ /* 0x0003e20000100800 */
[-C--:B------:R-:W-:Y:S01]  /*12420*/  LEA.HI.X.SX32 R217, R34, R15.reuse, 0x2, P5 ;  /* 0x0000000f22d97211 */ /* 0x080fe200028f16ff */
[----:B------:R-:W-:Y:S01]  /*12430*/  IMAD R24, R24, UR9, RZ ;  /* 0x0000000918187c24 */ /* 0x000fe2000f8e02ff */
[-C--:B------:R-:W-:Y:S01]  /*12440*/  LEA R206, P0, R29, R14.reuse, 0x2 ;  /* 0x0000000e1dce7211 */ /* 0x080fe200078010ff */
[----:B------:R-:W-:Y:S01]  /*12450*/  STL [R1+0xf0c], R220 ;  /* 0x000f0cdc01007387 */ /* 0x000fe20000100800 */
[-C--:B------:R-:W-:Y:S01]  /*12460*/  LEA.HI.X.SX32 R215, R33, R15.reuse, 0x2, P4 ;  /* 0x0000000f21d77211 */ /* 0x080fe200020f16ff */
[----:B------:R-:W-:Y:S01]  /*12470*/  IMAD R23, R23, UR9, RZ ;  /* 0x0000000917177c24 */ /* 0x000fe2000f8e02ff */
[-C--:B------:R-:W-:Y:S01]  /*12480*/  LEA R204, P6, R28, R14.reuse, 0x2 ;  /* 0x0000000e1ccc7211 */ /* 0x080fe200078c10ff */
[----:B------:R-:W-:Y:S01]  /*12490*/  STL [R1+0xf08], R221 ;  /* 0x000f08dd01007387 */ /* 0x000fe20000100800 */
[-C--:B------:R-:W-:Y:S01]  /*124a0*/  LEA.HI.X.SX32 R213, R32, R15.reuse, 0x2, P3 ;  /* 0x0000000f20d57211 */ /* 0x080fe200018f16ff */
[----:B------:R-:W-:Y:S01]  /*124b0*/  IMAD R22, R22, UR9, RZ ;  /* 0x0000000916167c24 */ /* 0x000fe2000f8e02ff */
[----:B------:R-:W-:Y:S01]  /*124c0*/  LEA R202, P5, R27, R14, 0x2 ;  /* 0x0000000e1bca7211 */ /* 0x000fe200078a10ff */
[----:B------:R-:W-:Y:S01]  /*124d0*/  STL [R1+0xf14], R218 ;  /* 0x000f14da01007387 */ /* 0x000fe20000100800 */
[----:B------:R-:W-:Y:S01]  /*124e0*/  IMAD R94, R209, UR9, RZ ;  /* 0x00000009d15e7c24 */ /* 0x000fe2000f8e02ff */
[----:B------:R-:W-:-:S02]  /*124f0*/  LEA.HI.X.SX32 R211, R31, R15, 0x2, P2 ;  /* 0x0000000f1fd37211 */ /* 0x000fc400010f16ff */
[----:B------:R-:W-:Y:S01]  /*12500*/  STL [R1+0xf10], R219 ;  /* 0x000f10db01007387 */ /* 0x000fe20000100800 */
[-C--:B------:R-:W-:Y:S01]  /*12510*/  LEA R200, P4, R26, R14.reuse, 0x2 ;  /* 0x0000000e1ac87211 */ /* 0x080fe200078810ff */
[----:B------:R-:W-:Y:S01]  /*12520*/  IMAD R107, R205, UR9, RZ ;  /* 0x00000009cd6b7c24 */ /* 0x000fe2000f8e02ff */
[-C--:B------:R-:W-:Y:S01]  /*12530*/  LEA.HI.X.SX32 R209, R30, R15.reuse, 0x2, P1 ;  /* 0x0000000f1ed17211 */ /* 0x080fe200008f16ff */
[----:B------:R-:W-:Y:S01]  /*12540*/  STL [R1+0xf1c], R216 ;  /* 0x000f1cd801007387 */ /* 0x000fe20000100800 */
[-C--:B------:R-:W-:Y:S01]  /*12550*/  LEA R198, P3, R25, R14.reuse, 0x2 ;  /* 0x0000000e19c67211 */ /* 0x080fe200078610ff */
[----:B------:R-:W-:Y:S01]  /*12560*/  IMAD R106, R203, UR9, RZ ;  /* 0x00000009cb6a7c24 */ /* 0x000fe2000f8e02ff */
[-C--:B------:R-:W-:Y:S01]  /*12570*/  LEA.HI.X.SX32 R207, R29, R15.reuse, 0x2, P0 ;  /* 0x0000000f1dcf7211 */ /* 0x080fe200000f16ff */
[----:B------:R-:W-:Y:S01]  /*12580*/  STL [R1+0xf18], R217 ;  /* 0x000f18d901007387 */ /* 0x000fe20000100800 */
[-C--:B------:R-:W-:Y:S01]  /*12590*/  LEA R196, P2, R24, R14.reuse, 0x2 ;  /* 0x0000000e18c47211 */ /* 0x080fe200078410ff */
[----:B------:R-:W-:Y:S01]  /*125a0*/  IMAD R105, R192, UR9, RZ ;  /* 0x00000009c0697c24 */ /* 0x000fe2000f8e02ff */
[----:B------:R-:W-:Y:S01]  /*125b0*/  LEA.HI.X.SX32 R205, R28, R15, 0x2, P6 ;  /* 0x0000000f1ccd7211 */ /* 0x000fe200030f16ff */
[----:B------:R-:W-:Y:S01]  /*125c0*/  STL [R1+0xf20], R215 ;  /* 0x000f20d701007387 */ /* 0x000fe20000100800 */
[----:B------:R-:W-:-:S02]  /*125d0*/  LEA R194, P1, R23, R14, 0x2 ;  /* 0x0000000e17c27211 */ /* 0x000fc400078210ff */
[-C--:B------:R-:W-:Y:S01]  /*125e0*/  LEA.HI.X.SX32 R203, R27, R15.reuse, 0x2, P5 ;  /* 0x0000000f1bcb7211 */ /* 0x080fe200028f16ff */
[----:B------:R-:W-:Y:S01]  /*125f0*/  STL.64 [R1+0xf28], R212 ;  /* 0x000f28d401007387 */ /* 0x000fe20000100a00 */
[----:B------:R-:W-:Y:S02]  /*12600*/  LEA R192, P0, R22, R14, 0x2 ;  /* 0x0000000e16c07211 */ /* 0x000fe400078010ff */
[-C--:B------:R-:W-:Y:S01]  /*12610*/  LEA.HI.X.SX32 R201, R26, R15.reuse, 0x2, P4 ;  /* 0x0000000f1ac97211 */ /* 0x080fe200020f16ff */
[----:B------:R-:W-:Y:S01]  /*12620*/  STL.64 [R1+0xf30], R210 ;  /* 0x000f30d201007387 */ /* 0x000fe20000100a00 */
[-C--:B------:R-:W-:Y:S02]  /*12630*/  LEA.HI.X.SX32 R199, R25, R15.reuse, 0x2, P3 ;  /* 0x0000000f19c77211 */ /* 0x080fe400018f16ff */
[-C--:B------:R-:W-:Y:S01]  /*12640*/  LEA.HI.X.SX32 R197, R24, R15.reuse, 0x2, P2 ;  /* 0x0000000f18c57211 */ /* 0x080fe200010f16ff */
[----:B------:R1:W-:Y:S01]  /*12650*/  STL.64 [R1+0xf38], R208 ;  /* 0x000f38d001007387 */ /* 0x0003e20000100a00 */
[----:B------:R-:W-:-:S03]  /*12660*/  LEA.HI.X.SX32 R195, R23, R15, 0x2, P1 ;  /* 0x0000000f17c37211 */ /* 0x000fc600008f16ff */
[----:B------:R1:W-:Y:S01]  /*12670*/  STL.64 [R1+0xf40], R206 ;  /* 0x000f40ce01007387 */ /* 0x0003e20000100a00 */
[----:B------:R-:W-:-:S03]  /*12680*/  LEA.HI.X.SX32 R193, R22, R15, 0x2, P0 ;  /* 0x0000000f16c17211 */ /* 0x000fc600000f16ff */
[----:B------:R-:W-:Y:S04]  /*12690*/  STL.64 [R1+0xf48], R204 ;  /* 0x000f48cc01007387 */ /* 0x000fe80000100a00 */
[----:B------:R-:W-:Y:S04]  /*126a0*/  STL.64 [R1+0xf50], R202 ;  /* 0x000f50ca01007387 */ /* 0x000fe80000100a00 */
[----:B------:R-:W-:Y:S04]  /*126b0*/  STL.64 [R1+0xf58], R200 ;  /* 0x000f58c801007387 */ /* 0x000fe80000100a00 */
[----:B------:R-:W-:Y:S04]  /*126c0*/  STL.64 [R1+0xf60], R198 ;  /* 0x000f60c601007387 */ /* 0x000fe80000100a00 */
[----:B------:R-:W-:Y:S04]  /*126d0*/  STL.64 [R1+0xf68], R196 ;  /* 0x000f68c401007387 */ /* 0x000fe80000100a00 */
[----:B------:R-:W-:Y:S04]  /*126e0*/  STL.64 [R1+0xf70], R194 ;  /* 0x000f70c201007387 */ /* 0x000fe80000100a00 */
[----:B------:R1:W-:Y:S04]  /*126f0*/  STL.64 [R1+0xf78], R192 ;  /* 0x000f78c001007387 */ /* 0x0003e80000100a00 */
[----:B------:R-:W4:Y:S04]  /*12700*/  LDL.LU R49, [R1+0x108] ;  /* 0x0001080001317983 */ /* 0x000f280000300800 */
[----:B---3--:R-:W3:Y:S04]  /*12710*/  LDL.LU R47, [R1+0x10c] ;  /* 0x00010c00012f7983 */ /* 0x008ee80000300800 */
[----:B------:R-:W3:Y:S04]  /*12720*/  LDL.LU R0, [R1+0x110] ;  /* 0x0001100001007983 */ /* 0x000ee80000300800 */
        /* <DEDUP_REMOVED lines=38> */
[----:B------:R-:W3:Y:S01]  /*12990*/  LDL.LU R227, [R1+0x1ac] ;  /* 0x0001ac0001e37983 */ /* 0x000ee20000300800 */
[----:B------:R-:W-:-:S02]  /*129a0*/  IMAD R20, R20, UR9, RZ ;  /* 0x0000000914147c24 */ /* 0x000fc4000f8e02ff */
[----:B------:R-:W-:Y:S01]  /*129b0*/  IMAD R21, R21, UR9, RZ ;  /* 0x0000000915157c24 */ /* 0x000fe2000f8e02ff */
[----:B------:R-:W3:Y:S01]  /*129c0*/  LDL.LU R210, [R1+0x1b0] ;  /* 0x0001b00001d27983 */ /* 0x000ee20000300800 */
[----:B------:R-:W-:Y:S01]  /*129d0*/  IMAD R18, R18, UR9, RZ ;  /* 0x0000000912127c24 */ /* 0x000fe2000f8e02ff */
[-C--:B------:R-:W-:Y:S01]  /*129e0*/  LEA R188, P5, R20, R14.reuse, 0x2 ;  /* 0x0000000e14bc7211 */ /* 0x080fe200078a10ff */
[----:B------:R-:W-:Y:S01]  /*129f0*/  IMAD R17, R17, UR9, RZ ;  /* 0x0000000911117c24 */ /* 0x000fe2000f8e02ff */
[----:B------:R-:W-:Y:S01]  /*12a00*/  LEA R190, P6, R21, R14, 0x2 ;  /* 0x0000000e15be7211 */ /* 0x000fe200078c10ff */
[----:B------:R-:W-:Y:S02]  /*12a10*/  IMAD R9, R9, UR9, RZ ;  /* 0x0000000909097c24 */ /* 0x000fe4000f8e02ff */
[----:B------:R-:W-:Y:S02]  /*12a20*/  IMAD R19, R19, UR9, RZ ;  /* 0x0000000913137c24 */ /* 0x000fe4000f8e02ff */
[----:B------:R-:W-:-:S02]  /*12a30*/  IMAD R16, R16, UR9, RZ ;  /* 0x0000000910107c24 */ /* 0x000fc4000f8e02ff */
[----:B------:R-:W-:Y:S02]  /*12a40*/  IMAD R10, R10, UR9, RZ ;  /* 0x000000090a0a7c24 */ /* 0x000fe4000f8e02ff */
[----:B------:R-:W-:Y:S01]  /*12a50*/  IMAD R101, R189, UR9, RZ ;  /* 0x00000009bd657c24 */ /* 0x000fe2000f8e02ff */
[-C--:B------:R-:W-:Y:S01]  /*12a60*/  LEA.HI.X.SX32 R189, R20, R15.reuse, 0x2, P5 ;  /* 0x0000000f14bd7211 */ /* 0x080fe200028f16ff */
        /* <DEDUP_REMOVED lines=17> */
[-C--:B------:R-:W-:Y:S01]  /*12b80*/  LEA.HI.X.SX32 R183, R17, R15.reuse, 0x2, P2 ;  /* 0x0000000f11b77211 */ /* 0x080fe200010f16ff */
        /* <DEDUP_REMOVED lines=40> */
[----:B------:R-:W-:Y:S01]  /*12e10*/  IMAD.MOV.U32 R69, RZ, RZ, R118 ;  /* 0x000000ffff457224 */ /* 0x000fe200078e0076 */
[-C--:B------:R-:W-:Y:S01]  /*12e20*/  LEA.HI.X.SX32 R163, R3, R15.reuse, 0x2, P6 ;  /* 0x0000000f03a37211 */ /* 0x080fe200030f16ff */
[----:B------:R-:W-:Y:S01]  /*12e30*/  IMAD R86, R86, UR9, RZ ;  /* 0x0000000956567c24 */ /* 0x000fe2000f8e02ff */
[-C--:B------:R-:W-:Y:S01]  /*12e40*/  LEA R146, P5, R128, R14.reuse, 0x2 ;  /* 0x0000000e80927211 */ /* 0x080fe200078a10ff */
[----:B------:R-:W-:Y:S01]  /*12e50*/  IMAD R90, R90, UR9, RZ ;  /* 0x000000095a5a7c24 */ /* 0x000fe2000f8e02ff */
[-C--:B------:R-:W-:Y:S01]  /*12e60*/  LEA R158, P4, R134, R14.reuse, 0x2 ;  /* 0x0000000e869e7211 */ /* 0x080fe200078810ff */
[----:B------:R-:W-:Y:S01]  /*12e70*/  IMAD R95, R95, UR9, RZ ;  /* 0x000000095f5f7c24 */ /* 0x000fe2000f8e02ff */
[-C--:B------:R-:W-:Y:S01]  /*12e80*/  LEA R152, P1, R131, R14.reuse, 0x2 ;  /* 0x0000000e83987211 */ /* 0x080fe200078210ff */
[----:B------:R-:W-:Y:S01]  /*12e90*/  IMAD.MOV.U32 R67, RZ, RZ, R120 ;  /* 0x000000ffff437224 */ /* 0x000fe200078e0078 */
[-C--:B------:R-:W-:Y:S01]  /*12ea0*/  LEA R148, P6, R129, R14.reuse, 0x2 ;  /* 0x0000000e81947211 */ /* 0x080fe200078c10ff */
[----:B------:R-:W-:Y:S01]  /*12eb0*/  IMAD R89, R89, UR9, RZ ;  /* 0x0000000959597c24 */ /* 0x000fe2000f8e02ff */
[-C--:B------:R-:W-:Y:S01]  /*12ec0*/  LEA.HI.X.SX32 R165, R4, R15.reuse, 0x2, P0 ;  /* 0x0000000f04a57211 */ /* 0x080fe200000f16ff */
[----:B------:R-:W-:Y:S01]  /*12ed0*/  IMAD R92, R92, UR9, RZ ;  /* 0x000000095c5c7c24 */ /* 0x000fe2000f8e02ff */
[-C--:B------:R-:W-:Y:S01]  /*12ee0*/  LEA.HI.X.SX32 R157, R133, R15.reuse, 0x2, P3 ;  /* 0x0000000f859d7211 */ /* 0x080fe200018f16ff */
[----:B------:R-:W-:Y:S01]  /*12ef0*/  IMAD R91, R91, UR9, RZ ;  /* 0x000000095b5b7c24 */ /* 0x000fe2000f8e02ff */
[-C--:B------:R-:W-:Y:S01]  /*12f00*/  LEA.HI.X.SX32 R155, R132, R15.reuse, 0x2, P2 ;  /* 0x0000000f849b7211 */ /* 0x080fe200010f16ff */
[----:B------:R-:W-:Y:S01]  /*12f10*/  IMAD.MOV.U32 R13, RZ, RZ, R114 ;  /* 0x000000ffff0d7224 */ /* 0x000fe200078e0072 */
[-C--:B------:R-:W-:Y:S01]  /*12f20*/  LEA.HI.X.SX32 R147, R128, R15.reuse, 0x2, P5 ;  /* 0x0000000f80937211 */ /* 0x080fe200028f16ff */
[----:B------:R-:W-:Y:S01]  /*12f30*/  IMAD R93, R93, UR9, RZ ;  /* 0x000000095d5d7c24 */ /* 0x000fe2000f8e02ff */
[-C--:B------:R-:W-:Y:S01]  /*12f40*/  LEA R150, P0, R130, R14.reuse, 0x2 ;  /* 0x0000000e82967211 */ /* 0x080fe200078010ff */
[----:B------:R-:W-:Y:S01]  /*12f50*/  IMAD.MOV.U32 R243, RZ, RZ, R106 ;  /* 0x000000fffff37224 */ /* 0x000fe200078e006a */
[-C--:B------:R-:W-:Y:S01]  /*12f60*/  LEA.HI.X.SX32 R159, R134, R15.reuse, 0x2, P4 ;  /* 0x0000000f869f7211 */ /* 0x080fe200020f16ff */
[----:B------:R-:W-:Y:S01]  /*12f70*/  IMAD.MOV.U32 R77, RZ, RZ, R112 ;  /* 0x000000ffff4d7224 */ /* 0x000fe200078e0070 */
[-C--:B--2---:R-:W-:Y:S01]  /*12f80*/  LEA R142, P3, R126, R14.reuse, 0x2 ;  /* 0x0000000e7e8e7211 */ /* 0x084fe200078610ff */
[----:B------:R-:W-:Y:S01]  /*12f90*/  IMAD.MOV.U32 R72, RZ, RZ, R105 ;  /* 0x000000ffff487224 */ /* 0x000fe200078e0069 */
[-C--:B------:R-:W-:Y:S01]  /*12fa0*/  LEA.HI.X.SX32 R153, R131, R15.reuse, 0x2, P1 ;  /* 0x0000000f83997211 */ /* 0x080fe200008f16ff */
[----:B------:R-:W-:Y:S01]  /*12fb0*/  IMAD.MOV.U32 R250, RZ, RZ, R111 ;  /* 0x000000fffffa7224 */ /* 0x000fe200078e006f */
[-C--:B------:R-:W-:Y:S01]  /*12fc0*/  LEA.HI.X.SX32 R149, R129, R15.reuse, 0x2, P6 ;  /* 0x0000000f81957211 */ /* 0x080fe200030f16ff */
[----:B------:R-:W-:Y:S01]  /*12fd0*/  IMAD.MOV.U32 R246, RZ, RZ, R107 ;  /* 0x000000fffff67224 */ /* 0x000fe200078e006b */
[-C--:B------:R-:W-:Y:S01]  /*12fe0*/  LEA R132, P5, R81, R14.reuse, 0x2 ;  /* 0x0000000e51847211 */ /* 0x080fe200078a10ff */
[----:B------:R-:W-:Y:S01]  /*12ff0*/  IMAD R97, R97, UR9, RZ ;  /* 0x0000000961617c24 */ /* 0x000fe2000f8e02ff */
[-C--:B------:R-:W-:Y:S01]  /*13000*/  LEA R144, P4, R127, R14.reuse, 0x2 ;  /* 0x0000000e7f907211 */ /* 0x080fe200078810ff */
[----:B------:R-:W-:Y:S01]  /*13010*/  IMAD.MOV.U32 R244, RZ, RZ, R102 ;  /* 0x000000fffff47224 */ /* 0x000fe200078e0066 */
[-C--:B------:R-:W-:Y:S01]  /*13020*/  LEA R138, P1, R124, R14.reuse, 0x2 ;  /* 0x0000000e7c8a7211 */ /* 0x080fe200078210ff */
[----:B------:R-:W-:Y:S01]  /*13030*/  IMAD.MOV.U32 R245, RZ, RZ, R113 ;  /* 0x000000fffff57224 */ /* 0x000fe200078e0071 */
[-C--:B------:R-:W-:Y:S01]  /*13040*/  LEA R134, P6, R80, R14.reuse, 0x2 ;  /* 0x0000000e50867211 */ /* 0x080fe200078c10ff */
[----:B------:R-:W-:Y:S01]  /*13050*/  IMAD.MOV.U32 R252, RZ, RZ, R109 ;  /* 0x000000fffffc7224 */ /* 0x000fe200078e006d */
[-C--:B----4-:R-:W-:Y:S01]  /*13060*/  LEA R140, P2, R125, R14.reuse, 0x2 ;  /* 0x0000000e7d8c7211 */ /* 0x090fe200078410ff */
[----:B------:R-:W-:Y:S01]  /*13070*/  IMAD.MOV.U32 R242, RZ, RZ, R103 ;  /* 0x000000fffff27224 */ /* 0x000fe200078e0067 */
[-C--:B------:R-:W-:Y:S01]  /*13080*/  LEA.HI.X.SX32 R151, R130, R15.reuse, 0x2, P0 ;  /* 0x0000000f82977211 */ /* 0x080fe200000f16ff */
[----:B------:R-:W-:Y:S01]  /*13090*/  IMAD.MOV.U32 R59, RZ, RZ, R94 ;  /* 0x000000ffff3b7224 */ /* 0x000fe200078e005e */
[-C--:B------:R-:W-:Y:S01]  /*130a0*/  LEA.HI.X.SX32 R143, R126, R15.reuse, 0x2, P3 ;  /* 0x0000000f7e8f7211 */ /* 0x080fe200018f16ff */
[----:B------:R-:W-:Y:S01]  /*130b0*/  IMAD.MOV.U32 R62, RZ, RZ, R99 ;  /* 0x000000ffff3e7224 */ /* 0x000fe200078e0063 */
[----:B------:R-:W-:Y:S01]  /*130c0*/  LEA.HI.X.SX32 R133, R81, R15, 0x2, P5 ;  /* 0x0000000f51857211 */ /* 0x000fe200028f16ff */
[----:B------:R-:W2:Y:S01]  /*130d0*/  LDL.LU R216, [R1+0x1b4] ;  /* 0x0001b40001d87983 */ /* 0x000ea20000300800 */
[----:B------:R-:W-:-:S02]  /*130e0*/  LEA R136, P0, R79, R14, 0x2 ;  /* 0x0000000e4f887211 */ /* 0x000fc400078010ff */
[-C--:B------:R-:W-:Y:S01]  /*130f0*/  LEA.HI.X.SX32 R145, R127, R15.reuse, 0x2, P4 ;  /* 0x0000000f7f917211 */ /* 0x080fe200020f16ff */
[----:B------:R-:W-:Y:S01]  /*13100*/  IMAD.MOV.U32 R68, RZ, RZ, R119 ;  /* 0x000000ffff447224 */ /* 0x000fe200078e0077 */
[-C--:B------:R-:W-:Y:S01]  /*13110*/  LEA R128, P3, R83, R14.reuse, 0x2 ;  /* 0x0000000e53807211 */ /* 0x080fe200078610ff */
[----:B------:R-:W-:Y:S01]  /*13120*/  IMAD.MOV.U32 R65, RZ, RZ, R122 ;  /* 0x000000ffff417224 */ /* 0x000fe200078e007a */
[-C--:B------:R-:W-:Y:S01]  /*13130*/  LEA.HI.X.SX32 R139, R124, R15.reuse, 0x2, P1 ;  /* 0x0000000f7c8b7211 */ /* 0x080fe200008f16ff */
[----:B------:R-:W-:Y:S01]  /*13140*/  IMAD.MOV.U32 R66, RZ, RZ, R121 ;  /* 0x000000ffff427224 */ /* 0x000fe200078e0079 */
[-C--:B------:R-:W-:Y:S01]  /*13150*/  LEA.HI.X.SX32 R135, R80, R15.reuse, 0x2, P6 ;  /* 0x0000000f50877211 */ /* 0x080fe200030f16ff */
[----:B------:R-:W-:Y:S01]  /*13160*/  IMAD.MOV.U32 R74, RZ, RZ, R104 ;  /* 0x000000ffff4a7224 */ /* 0x000fe200078e0068 */
[-C--:B------:R-:W-:Y:S01]  /*13170*/  LEA R118, P5, R88, R14.reuse, 0x2 ;  /* 0x0000000e58767211 */ /* 0x080fe200078a10ff */
[----:B------:R-:W-:Y:S01]  /*13180*/  IMAD.MOV.U32 R71, RZ, RZ, R116 ;  /* 0x000000ffff477224 */ /* 0x000fe200078e0074 */
[-C--:B------:R-:W-:Y:S01]  /*13190*/  LEA R130, P4, R82, R14.reuse, 0x2 ;  /* 0x0000000e52827211 */ /* 0x080fe200078810ff */
[----:B------:R-:W-:Y:S01]  /*131a0*/  IMAD.MOV.U32 R76, RZ, RZ, R110 ;  /* 0x000000ffff4c7224 */ /* 0x000fe200078e006e */
[-C--:B------:R-:W-:Y:S01]  /*131b0*/  LEA R124, P1, R85, R14.reuse, 0x2 ;  /* 0x0000000e557c7211 */ /* 0x080fe200078210ff */
[----:B------:R-:W-:Y:S01]  /*131c0*/  IMAD.MOV.U32 R64, RZ, RZ, R123 ;  /* 0x000000ffff407224 */ /* 0x000fe200078e007b */
[-C--:B------:R-:W-:Y:S01]  /*131d0*/  LEA R120, P6, R87, R14.reuse, 0x2 ;  /* 0x0000000e57787211 */ /* 0x080fe200078c10ff */
[----:B------:R-:W-:Y:S01]  /*131e0*/  IMAD.MOV.U32 R73, RZ, RZ, R115 ;  /* 0x000000ffff497224 */ /* 0x000fe200078e0073 */
        /* <DEDUP_REMOVED lines=8> */
[-C--:B------:R-:W-:Y:S01]  /*13270*/  LEA.HI.X.SX32 R119, R88, R15.reuse, 0x2, P5 ;  /* 0x0000000f58777211 */ /* 0x080fe200028f16ff */
[----:B------:R-:W-:Y:S01]  /*13280*/  IMAD.MOV.U32 R61, RZ, RZ, R98 ;  /* 0x000000ffff3d7224 */ /* 0x000fe200078e0062 */
[-C--:B------:R-:W-:Y:S01]  /*13290*/  LEA R122, P0, R86, R14.reuse, 0x2 ;  /* 0x0000000e567a7211 */ /* 0x080fe200078010ff */
[----:B------:R-:W-:Y:S01]  /*132a0*/  IMAD.MOV.U32 R60, RZ, RZ, R96 ;  /* 0x000000ffff3c7224 */ /* 0x000fe200078e0060 */
[----:B------:R-:W-:Y:S01]  /*132b0*/  LEA.HI.X.SX32 R131, R82, R15, 0x2, P4 ;  /* 0x0000000f52837211 */ /* 0x000fe200020f16ff */
[----:B------:R-:W4:Y:S01]  /*132c0*/  LDL.LU R215, [R1+0x1b8] ;  /* 0x0001b80001d77983 */ /* 0x000f220000300800 */
[----:B------:R-:W-:-:S02]  /*132d0*/  LEA R114, P3, R90, R14, 0x2 ;  /* 0x0000000e5a727211 */ /* 0x000fc400078610ff */
[-C--:B------:R-:W-:Y:S02]  /*132e0*/  LEA.HI.X.SX32 R125, R85, R15.reuse, 0x2, P1 ;  /* 0x0000000f557d7211 */ /* 0x080fe400008f16ff */
[----:B------:R-:W-:Y:S02]  /*132f0*/  LEA.HI.X.SX32 R121, R87, R15, 0x2, P6 ;  /* 0x0000000f57797211 */ /* 0x000fe400030f16ff */
[-C--:B------:R-:W-:Y:S02]  /*13300*/  LEA R104, P5, R95, R14.reuse, 0x2 ;  /* 0x0000000e5f687211 */ /* 0x080fe400078a10ff */
[-C--:B------:R-:W-:Y:S02]  /*13310*/  LEA R116, P4, R89, R14.reuse, 0x2 ;  /* 0x0000000e59747211 */ /* 0x080fe400078810ff */
[-C--:B------:R-:W-:Y:S02]  /*13320*/  LEA R110, P1, R92, R14.reuse, 0x2 ;  /* 0x0000000e5c6e7211 */ /* 0x080fe400078210ff */
[----:B------:R-:W-:-:S02]  /*13330*/  LEA R106, P6, R49, R14, 0x2 ;  /* 0x0000000e316a7211 */ /* 0x000fc400078c10ff */
[-C--:B------:R-:W-:Y:S02]  /*13340*/  LEA.HI.X.SX32 R127, R84, R15.reuse, 0x2, P2 ;  /* 0x0000000f547f7211 */ /* 0x080fe400010f16ff */
[-C--:B------:R-:W-:Y:S02]  /*13350*/  LEA R112, P2, R91, R14.reuse, 0x2 ;  /* 0x0000000e5b707211 */ /* 0x080fe400078410ff */
[-C--:B------:R-:W-:Y:S02]  /*13360*/  LEA.HI.X.SX32 R123, R86, R15.reuse, 0x2, P0 ;  /* 0x0000000f567b7211 */ /* 0x080fe400000f16ff */
[-C--:B------:R-:W-:Y:S02]  /*13370*/  LEA.HI.X.SX32 R115, R90, R15.reuse, 0x2, P3 ;  /* 0x0000000f5a737211 */ /* 0x080fe400018f16ff */
[----:B------:R-:W-:Y:S02]  /*13380*/  LEA.HI.X.SX32 R105, R95, R15, 0x2, P5 ;  /* 0x0000000f5f697211 */ /* 0x000fe400028f16ff */
[----:B------:R-:W-:-:S02]  /*13390*/  LEA R108, P0, R93, R14, 0x2 ;  /* 0x0000000e5d6c7211 */ /* 0x000fc400078010ff */
[-C--:B------:R-:W-:Y:S02]  /*133a0*/  LEA.HI.X.SX32 R117, R89, R15.reuse, 0x2, P4 ;  /* 0x0000000f59757211 */ /* 0x080fe400020f16ff */
[-C--:B------:R-:W-:Y:S02]  /*133b0*/  LEA.HI.X.SX32 R111, R92, R15.reuse, 0x2, P1 ;  /* 0x0000000f5c6f7211 */ /* 0x080fe400008f16ff */
[----:B------:R-:W-:Y:S02]  /*133c0*/  LEA.HI.X.SX32 R107, R49, R15, 0x2, P6 ;  /* 0x0000000f316b7211 */ /* 0x000fe400030f16ff */
[-C--:B---3--:R-:W-:Y:S02]  /*133d0*/  LEA R90, P5, R58, R14.reuse, 0x2 ;  /* 0x0000000e3a5a7211 */ /* 0x088fe400078a10ff */
[-C--:B------:R-:W-:Y:S02]  /*133e0*/  LEA R102, P4, R47, R14.reuse, 0x2 ;  /* 0x0000000e2f667211 */ /* 0x080fe400078810ff */
[----:B------:R-:W-:-:S02]  /*133f0*/  LEA R92, P6, R57, R14, 0x2 ;  /* 0x0000000e395c7211 */ /* 0x000fc400078c10ff */
[-C--:B------:R-:W-:Y:S02]  /*13400*/  LEA.HI.X.SX32 R113, R91, R15.reuse, 0x2, P2 ;  /* 0x0000000f5b717211 */ /* 0x080fe400010f16ff */
[-C--:B------:R-:W-:Y:S02]  /*13410*/  LEA.HI.X.SX32 R109, R93, R15.reuse, 0x2, P0 ;  /* 0x0000000f5d6d7211 */ /* 0x080fe400000f16ff */
[-C--:B------:R-:W-:Y:S01]  /*13420*/  LEA.HI.X.SX32 R91, R58, R15.reuse, 0x2, P5 ;  /* 0x0000000f3a5b7211 */ /* 0x080fe200028f16ff */
[----:B------:R-:W-:Y:S01]  /*13430*/  IMAD.MOV.U32 R58, RZ, RZ, R72 ;  /* 0x000000ffff3a7224 */ /* 0x000fe200078e0048 */
[-C--:B------:R-:W-:Y:S01]  /*13440*/  LEA R100, P3, R97, R14.reuse, 0x2 ;  /* 0x0000000e61647211 */ /* 0x080fe200078610ff */
[----:B------:R-:W-:Y:S01]  /*13450*/  IMAD.MOV.U32 R72, RZ, RZ, R243 ;  /* 0x000000ffff487224 */ /* 0x000fe200078e00f3 */
[----:B------:R-:W-:Y:S02]  /*13460*/  LEA R94, P0, R55, R14, 0x2 ;  /* 0x0000000e375e7211 */ /* 0x000fe400078010ff */
[----:B------:R-:W-:-:S02]  /*13470*/  LEA.HI.X.SX32 R103, R47, R15, 0x2, P4 ;  /* 0x0000000f2f677211 */ /* 0x000fc400020f16ff */
[-C--:B------:R-:W-:Y:S01]  /*13480*/  LEA.HI.X.SX32 R93, R57, R15.reuse, 0x2, P6 ;  /* 0x0000000f395d7211 */ /* 0x080fe200030f16ff */
[----:B------:R-:W-:Y:S01]  /*13490*/  IMAD.MOV.U32 R57, RZ, RZ, R74 ;  /* 0x000000ffff397224 */ /* 0x000fe200078e004a */
[-C--:B------:R-:W-:Y:S01]  /*134a0*/  LEA R88, P4, R56, R14.reuse, 0x2 ;  /* 0x0000000e38587211 */ /* 0x080fe200078810ff */
[----:B------:R-:W-:Y:S02]  /*134b0*/  IMAD.MOV.U32 R74, RZ, RZ, R75 ;  /* 0x000000ffff4a7224 */ /* 0x000fe400078e004b */
[----:B------:R-:W-:Y:S01]  /*134c0*/  IMAD.MOV.U32 R243, RZ, RZ, R76 ;  /* 0x000000fffff37224 */ /* 0x000fe200078e004c */
[-C--:B------:R-:W-:Y:S02]  /*134d0*/  LEA R98, P2, R0, R14.reuse, 0x2 ;  /* 0x0000000e00627211 */ /* 0x080fe400078410ff */
[----:B------:R-:W-:Y:S02]  /*134e0*/  LEA R96, P1, R53, R14, 0x2 ;  /* 0x0000000e35607211 */ /* 0x000fe400078210ff */
[----:B------:R-:W-:-:S02]  /*134f0*/  LEA.HI.X.SX32 R101, R97, R15, 0x2, P3 ;  /* 0x0000000f61657211 */ /* 0x000fc400018f16ff */
[-C--:B------:R-:W-:Y:S01]  /*13500*/  LEA.HI.X.SX32 R95, R55, R15.reuse, 0x2, P0 ;  /* 0x0000000f375f7211 */ /* 0x080fe200000f16ff */
[----:B------:R-:W-:Y:S01]  /*13510*/  IMAD.MOV.U32 R55, RZ, RZ, R72 ;  /* 0x000000ffff377224 */ /* 0x000fe200078e0048 */
[-C--:B------:R-:W-:Y:S01]  /*13520*/  LEA R86, P3, R54, R14.reuse, 0x2 ;  /* 0x0000000e36567211 */ /* 0x080fe200078610ff */
[----:B------:R-:W-:Y:S01]  /*13530*/  IMAD.MOV.U32 R72, RZ, RZ, R243 ;  /* 0x000000ffff487224 */ /* 0x000fe200078e00f3 */
[-C--:B------:R-:W-:Y:S01]  /*13540*/  LEA.HI.X.SX32 R89, R56, R15.reuse, 0x2, P4 ;  /* 0x0000000f38597211 */ /* 0x080fe200020f16ff */
[----:B------:R-:W-:Y:S01]  /*13550*/  IMAD.MOV.U32 R56, RZ, RZ, R74 ;  /* 0x000000ffff387224 */ /* 0x000fe200078e004a */
[-C--:B------:R-:W-:Y:S02]  /*13560*/  LEA.HI.X.SX32 R99, R0, R15.reuse, 0x2, P2 ;  /* 0x0000000f00637211 */ /* 0x080fe400010f16ff */
[-C--:B------:R-:W-:Y:S01]  /*13570*/  LEA.HI.X.SX32 R97, R53, R15.reuse, 0x2, P1 ;  /* 0x0000000f35617211 */ /* 0x080fe200008f16ff */
[----:B------:R-:W-:Y:S01]  /*13580*/  IMAD.MOV.U32 R53, RZ, RZ, R55 ;  /* 0x000000ffff357224 */ /* 0x000fe200078e0037 */
[----:B------:R-:W-:Y:S01]  /*13590*/  LEA R84, P2, R2, R14, 0x2 ;  /* 0x0000000e02547211 */ /* 0x000fe200078410ff */
[----:B------:R-:W-:Y:S01]  /*135a0*/  IMAD.MOV.U32 R55, RZ, RZ, R72 ;  /* 0x000000ffff377224 */ /* 0x000fe200078e0048 */
[----:B------:R-:W-:Y:S01]  /*135b0*/  LEA.HI.X.SX32 R87, R54, R15, 0x2, P3 ;  /* 0x0000000f36577211 */ /* 0x000fe200018f16ff */
[----:B------:R-:W-:-:S02]  /*135c0*/  IMAD.MOV.U32 R54, RZ, RZ, R56 ;  /* 0x000000ffff367224 */ /* 0x000fc400078e0038 */
[----:B------:R-:W-:Y:S01]  /*135d0*/  IMAD.MOV.U32 R56, RZ, RZ, R73 ;  /* 0x000000ffff387224 */ /* 0x000fe200078e0049 */
[-C--:B------:R-:W-:Y:S01]  /*135e0*/  LEA R82, P1, R46, R14.reuse, 0x2 ;  /* 0x0000000e2e527211 */ /* 0x080fe200078210ff */
[----:B------:R-:W-:Y:S01]  /*135f0*/  IMAD.MOV.U32 R0, RZ, RZ, R54 ;  /* 0x000000ffff007224 */ /* 0x000fe200078e0036 */
[-C--:B------:R-:W-:Y:S01]  /*13600*/  LEA.HI.X.SX32 R85, R2, R15.reuse, 0x2, P2 ;  /* 0x0000000f02557211 */ /* 0x080fe200010f16ff */
[----:B------:R-:W-:Y:S02]  /*13610*/  IMAD.MOV.U32 R2, RZ, RZ, R55 ;  /* 0x000000ffff027224 */ /* 0x000fe400078e0037 */
[----:B------:R-:W-:Y:S02]  /*13620*/  IMAD.MOV.U32 R54, RZ, RZ, R56 ;  /* 0x000000ffff367224 */ /* 0x000fe400078e0038 */
[----:B------:R-:W-:Y:S01]  /*13630*/  IMAD.MOV.U32 R55, RZ, RZ, R70 ;  /* 0x000000ffff377224 */ /* 0x000fe200078e0046 */
[----:B------:R-:W-:Y:S01]  /*13640*/  LEA.HI.X.SX32 R83, R46, R15, 0x2, P1 ;  /* 0x0000000f2e537211 */ /* 0x000fe200008f16ff */
[----:B------:R-:W-:Y:S01]  /*13650*/  IMAD.MOV.U32 R56, RZ, RZ, R71 ;  /* 0x000000ffff387224 */ /* 0x000fe200078e0047 */
[----:B------:R-:W-:Y:S01]  /*13660*/  LEA R80, P0, R48, R14, 0x2 ;  /* 0x0000000e30507211 */ /* 0x000fe200078010ff */
[----:B------:R-:W-:-:S02]  /*13670*/  IMAD.MOV.U32 R47, RZ, RZ, R0 ;  /* 0x000000ffff2f7224 */ /* 0x000fc400078e0000 */
[----:B------:R-:W-:Y:S02]  /*13680*/  IMAD.MOV.U32 R46, RZ, RZ, R2 ;  /* 0x000000ffff2e7224 */ /* 0x000fe400078e0002 */
[----:B------:R-:W-:Y:S02]  /*13690*/  IMAD.MOV.U32 R0, RZ, RZ, R54 ;  /* 0x000000ffff007224 */ /* 0x000fe400078e0036 */
[----:B------:R-:W-:Y:S02]  /*136a0*/  IMAD.MOV.U32 R2, RZ, RZ, R55 ;  /* 0x000000ffff027224 */ /* 0x000fe400078e0037 */
[----:B------:R-:W-:Y:S02]  /*136b0*/  IMAD.MOV.U32 R54, RZ, RZ, R56 ;  /* 0x000000ffff367224 */ /* 0x000fe400078e0038 */
[----:B------:R-:W-:Y:S02]  /*136c0*/  IMAD.MOV.U32 R55, RZ, RZ, R68 ;  /* 0x000000ffff377224 */ /* 0x000fe400078e0044 */
[----:B------:R-:W-:Y:S01]  /*136d0*/  IMAD.MOV.U32 R56, RZ, RZ, R69 ;  /* 0x000000ffff387224 */ /* 0x000fe200078e0045 */
[----:B------:R-:W-:Y:S01]  /*136e0*/  LEA R78, P6, R50, R14, 0x2 ;  /* 0x0000000e324e7211 */ /* 0x000fe200078c10ff */
[----:B------:R-:W-:Y:S01]  /*136f0*/  IMAD.MOV.U32 R49, RZ, RZ, R2 ;  /* 0x000000ffff317224 */ /* 0x000fe200078e0002 */
[----:B------:R-:W-:Y:S01]  /*13700*/  LEA.HI.X.SX32 R81, R48, R15, 0x2, P0 ;  /* 0x0000000f30517211 */ /* 0x000fe200000f16ff */
[----:B------:R-:W-:-:S02]  /*13710*/  IMAD.MOV.U32 R48, RZ, RZ, R54 ;  /* 0x000000ffff307224 */ /* 0x000fc400078e0036 */
[----:B------:R-:W-:Y:S02]  /*13720*/  IMAD.MOV.U32 R2, RZ, RZ, R55 ;  /* 0x000000ffff027224 */ /* 0x000fe400078e0037 */
[----:B------:R-:W-:Y:S02]  /*13730*/  IMAD.MOV.U32 R54, RZ, RZ, R56 ;  /* 0x000000ffff367224 */ /* 0x000fe400078e0038 */
[----:B------:R-:W-:Y:S01]  /*13740*/  IMAD.MOV.U32 R55, RZ, RZ, R66 ;  /* 0x000000ffff377224 */ /* 0x000fe200078e0042 */
[----:B------:R-:W-:Y:S01]  /*13750*/  LEA.HI.X.SX32 R79, R50, R15, 0x2, P6 ;  /* 0x0000000f324f7211 */ /* 0x000fe200030f16ff */
[----:B------:R-:W-:Y:S01]  /*13760*/  IMAD.MOV.U32 R56, RZ, RZ, R67 ;  /* 0x000000ffff387224 */ /* 0x000fe200078e0043 */
[----:B------:R-:W-:Y:S01]  /*13770*/  LEA R76, P5, R249, R14, 0x2 ;  /* 0x0000000ef94c7211 */ /* 0x000fe200078a10ff */
[----:B------:R-:W-:Y:S02]  /*13780*/  IMAD.MOV.U32 R51, RZ, RZ, R49 ;  /* 0x000000ffff337224 */ /* 0x000fe400078e0031 */
[----:B------:R-:W-:-:S02]  /*13790*/  IMAD.MOV.U32 R50, RZ, RZ, R48 ;  /* 0x000000ffff327224 */ /* 0x000fc400078e0030 */
        /* <DEDUP_REMOVED lines=10> */
[----:B------:R-:W-:Y:S02]  /*13840*/  IMAD.MOV.U32 R51, RZ, RZ, R49 ;  /* 0x000000ffff337224 */ /* 0x000fe400078e0031 */
[----:B------:R-:W-:Y:S02]  /*13850*/  IMAD.MOV.U32 R249, RZ, RZ, R50 ;  /* 0x000000fffff97224 */ /* 0x000fe400078e0032 */
[----:B------:R-:W-:Y:S02]  /*13860*/  IMAD.MOV.U32 R49, RZ, RZ, R2 ;  /* 0x000000ffff317224 */ /* 0x000fe400078e0002 */
[----:B------:R-:W-:-:S02]  /*13870*/  IMAD.MOV.U32 R50, RZ, RZ, R48 ;  /* 0x000000ffff327224 */ /* 0x000fc400078e0030 */
[----:B------:R-:W-:Y:S01]  /*13880*/  IMAD.MOV.U32 R2, RZ, RZ, R54 ;  /* 0x000000ffff027224 */ /* 0x000fe200078e0036 */
[----:B------:R-:W-:Y:S01]  /*13890*/  LEA R72, P3, R240, R14, 0x2 ;  /* 0x0000000ef0487211 */ /* 0x000fe200078610ff */
[----:B------:R-:W-:Y:S01]  /*138a0*/  IMAD.MOV.U32 R243, RZ, RZ, R75 ;  /* 0x000000fffff37224 */ /* 0x000fe200078e004b */
[----:B------:R-:W-:Y:S01]  /*138b0*/  LEA.HI.X.SX32 R75, R52, R15, 0x2, P4 ;  /* 0x0000000f344b7211 */ /* 0x000fe200020f16ff */
[----:B------:R-:W-:Y:S02]  /*138c0*/  IMAD.MOV.U32 R48, RZ, RZ, R55 ;  /* 0x000000ffff307224 */ /* 0x000fe400078e0037 */
[----:B------:R-:W-:Y:S02]  /*138d0*/  IMAD.MOV.U32 R54, RZ, RZ, R56 ;  /* 0x000000ffff367224 */ /* 0x000fe400078e0038 */
[----:B------:R-:W-:Y:S02]  /*138e0*/  IMAD.MOV.U32 R56, RZ, RZ, R63 ;  /* 0x000000ffff387224 */ /* 0x000fe400078e003f */
[----:B------:R-:W-:-:S02]  /*138f0*/  IMAD.MOV.U32 R241, RZ, RZ, R248 ;  /* 0x000000fffff17224 */ /* 0x000fc400078e00f8 */
        /* <DEDUP_REMOVED lines=25> */
[----:B------:R-:W-:Y:S02]  /*13a90*/  IMAD.MOV.U32 R45, RZ, RZ, R241 ;  /* 0x000000ffff2d7224 */ /* 0x000fe400078e00f1 */
        /* <DEDUP_REMOVED lines=14> */
[----:B------:R-:W-:Y:S01]  /*13b80*/  LEA R66, P0, R236, R14, 0x2 ;  /* 0x0000000eec427211 */ /* 0x000fe200078010ff */
        /* <DEDUP_REMOVED lines=9> */
[----:B------:R-:W-:Y:S01]  /*13c20*/  IMAD.MOV.U32 R237, RZ, RZ, R44 ;  /* 0x000000ffffed7224 */ /* 0x000fe200078e002c */
[----:B------:R-:W-:Y:S01]  /*13c30*/  LEA.HI.X.SX32 R67, R236, R15, 0x2, P0 ;  /* 0x0000000fec437211 */ /* 0x000fe200000f16ff */
[----:B------:R-:W-:-:S02]  /*13c40*/  IMAD.MOV.U32 R248, RZ, RZ, R50 ;  /* 0x000000fffff87224 */ /* 0x000fc400078e0032 */
[----:B------:R-:W-:Y:S01]  /*13c50*/  IMAD.MOV.U32 R44, RZ, RZ, R45 ;  /* 0x000000ffff2c7224 */ /* 0x000fe200078e002d */
[-C--:B------:R-:W-:Y:S01]  /*13c60*/  LEA R64, P6, R234, R14.reuse, 0x2 ;  /* 0x0000000eea407211 */ /* 0x080fe200078c10ff */
[----:B------:R-:W-:Y:S02]  /*13c70*/  IMAD.MOV.U32 R51, RZ, RZ, R49 ;  /* 0x000000ffff337224 */ /* 0x000fe400078e0031 */
[----:B------:R-:W-:Y:S01]  /*13c80*/  IMAD.MOV.U32 R45, RZ, RZ, R52 ;  /* 0x000000ffff2d7224 */ /* 0x000fe200078e0034 */
[----:B------:R-:W-:Y:S01]  /*13c90*/  LEA R62, P5, R42, R14, 0x2 ;  /* 0x0000000e2a3e7211 */ /* 0x000fe200078a10ff */
        /* <DEDUP_REMOVED lines=21> */
[----:B------:R-:W-:Y:S01]  /*13df0*/  IMAD.MOV.U32 R43, RZ, RZ, R44 ;  /* 0x000000ffff2b7224 */ /* 0x000fe200078e002c */
[----:B------:R-:W-:Y:S01]  /*13e00*/  LEA.HI.X.SX32 R61, R233, R15, 0x2, P4 ;  /* 0x0000000fe93d7211 */ /* 0x000fe200020f16ff */
        /* <DEDUP_REMOVED lines=12> */
[----:B------:R-:W-:Y:S01]  /*13ed0*/  LEA R58, P3, R230, R14, 0x2 ;  /* 0x0000000ee63a7211 */ /* 0x000fe200078610ff */
[----:B------:R-:W-:Y:S02]  /*13ee0*/  IMAD.MOV.U32 R45, RZ, RZ, R248 ;  /* 0x000000ffff2d7224 */ /* 0x000fe400078e00f8 */
[----:B------:R-:W-:-:S02]  /*13ef0*/  IMAD.MOV.U32 R41, RZ, RZ, R232 ;  /* 0x000000ffff297224 */ /* 0x000fc400078e00e8 */
[----:B------:R-:W-:Y:S02]  /*13f00*/  IMAD.MOV.U32 R232, RZ, RZ, R234 ;  /* 0x000000ffffe87224 */ /* 0x000fe400078e00ea */
[----:B------:R-:W-:Y:S01]  /*13f10*/  IMAD.MOV.U32 R248, RZ, RZ, R48 ;  /* 0x000000fffff87224 */ /* 0x000fe200078e0030 */
[-C--:B------:R-:W-:Y:S01]  /*13f20*/  LEA R48, P5, R223, R14.reuse, 0x2 ;  /* 0x0000000edf307211 */ /* 0x080fe200078a10ff */
        /* <DEDUP_REMOVED lines=9> */
[----:B------:R-:W-:Y:S01]  /*13fc0*/  IMAD.MOV.U32 R240, RZ, RZ, R49 ;  /* 0x000000fffff07224 */ /* 0x000fe200078e0031 */
[-C--:B------:R-:W-:Y:S01]  /*13fd0*/  LEA.HI.X.SX32 R49, R223, R15.reuse, 0x2, P5 ;  /* 0x0000000fdf317211 */ /* 0x080fe200028f16ff */
[----:B------:R-:W-:Y:S02]  /*13fe0*/  IMAD.MOV.U32 R230, RZ, RZ, R43 ;  /* 0x000000ffffe67224 */ /* 0x000fe400078e002b */
        /* <DEDUP_REMOVED lines=11> */
[----:B------:R-:W-:Y:S01]  /*140a0*/  LEA R46, P4, R224, R14, 0x2 ;  /* 0x0000000ee02e7211 */ /* 0x000fe200078810ff */
[----:B------:R-:W-:Y:S01]  /*140b0*/  IMAD.MOV.U32 R230, RZ, RZ, R43 ;  /* 0x000000ffffe67224 */ /* 0x000fe200078e002b */
[----:B------:R-:W-:-:S02]  /*140c0*/  LEA.HI.X.SX32 R35, R209, R15, 0x2, P5 ;  /* 0x0000000fd1237211 */ /* 0x000fc400028f16ff */
[-C--:B------:R-:W-:Y:S01]  /*140d0*/  LEA.HI.X.SX32 R55, R229, R15.reuse, 0x2, P1 ;  /* 0x0000000fe5377211 */ /* 0x080fe200008f16ff */
[----:B------:R-:W-:Y:S01]  /*140e0*/  IMAD.MOV.U32 R229, RZ, RZ, R40 ;  /* 0x000000ffffe57224 */ /* 0x000fe200078e0028 */
[----:B------:R-:W-:Y:S01]  /*140f0*/  LEA.HI.X.SX32 R53, R226, R15, 0x2, P0 ;  /* 0x0000000fe2357211 */ /* 0x000fe200000f16ff */
[----:B------:R-:W-:Y:S01]  /*14100*/  IMAD.MOV.U32 R226, RZ, RZ, R39 ;  /* 0x000000ffffe27224 */ /* 0x000fe200078e0027 */
[-C--:B------:R-:W-:Y:S02]  /*14110*/  LEA R20, P5, R227, R14.reuse, 0x2 ;  /* 0x0000000ee3147211 */ /* 0x080fe400078a10ff */
[-C--:B------:R-:W-:Y:S01]  /*14120*/  LEA R44, P3, R225, R14.reuse, 0x2 ;  /* 0x0000000ee12c7211 */ /* 0x080fe200078610ff */
[----:B------:R-:W-:Y:S01]  /*14130*/  IMAD.MOV.U32 R228, RZ, RZ, R231 ;  /* 0x000000ffffe47224 */ /* 0x000fe200078e00e7 */
[-C--:B------:R-:W-:Y:S01]  /*14140*/  LEA R40, P1, R222, R14.reuse, 0x2 ;  /* 0x0000000ede287211 */ /* 0x080fe200078210ff */
[----:B------:R-:W-:Y:S01]  /*14150*/  IMAD.MOV.U32 R231, RZ, RZ, R230 ;  /* 0x000000ffffe77224 */ /* 0x000fe200078e00e6 */
[----:B------:R-:W-:-:S02]  /*14160*/  LEA R42, P2, R208, R14, 0x2 ;  /* 0x0000000ed02a7211 */ /* 0x000fc400078410ff */
[-C--:B------:R-:W-:Y:S02]  /*14170*/  LEA R38, P0, R220, R14.reuse, 0x2 ;  /* 0x0000000edc267211 */ /* 0x080fe400078010ff */
[-C--:B------:R-:W-:Y:S02]  /*14180*/  LEA.HI.X.SX32 R51, R37, R15.reuse, 0x2, P6 ;  /* 0x0000000f25337211 */ /* 0x080fe400030f16ff */
[-C--:B------:R-:W-:Y:S01]  /*14190*/  LEA.HI.X.SX32 R47, R224, R15.reuse, 0x2, P4 ;  /* 0x0000000fe02f7211 */ /* 0x080fe200020f16ff */
[----:B------:R-:W-:Y:S01]  /*141a0*/  IMAD.MOV.U32 R230, RZ, RZ, R41 ;  /* 0x000000ffffe67224 */ /* 0x000fe200078e0029 */
[-C--:B------:R-:W-:Y:S01]  /*141b0*/  LEA R36, P6, R221, R14.reuse, 0x2 ;  /* 0x0000000edd247211 */ /* 0x080fe200078c10ff */
[----:B------:R-:W3:Y:S01]  /*141c0*/  LDL.LU R224, [R1+0x1bc] ;  /* 0x0001bc0001e07983 */ /* 0x000ee20000300800 */
[-C--:B------:R-:W-:Y:S01]  /*141d0*/  LEA.HI.X.SX32 R21, R227, R15.reuse, 0x2, P5 ;  /* 0x0000000fe3157211 */ /* 0x080fe200028f16ff */
[----:B------:R-:W-:Y:S01]  /*141e0*/  IMAD.MOV.U32 R227, RZ, RZ, R226 ;  /* 0x000000ffffe37224 */ /* 0x000fe200078e00e2 */
[-C--:B------:R-:W-:Y:S01]  /*141f0*/  LEA.HI.X.SX32 R45, R225, R15.reuse, 0x2, P3 ;  /* 0x0000000fe12d7211 */ /* 0x080fe200018f16ff */
[----:B------:R-:W3:Y:S01]  /*14200*/  LDL.LU R223, [R1+0x1c0] ;  /* 0x0001c00001df7983 */ /* 0x000ee20000300800 */
[-C--:B------:R-:W-:Y:S01]  /*14210*/  LEA R32, P4, R211, R14.reuse, 0x2 ;  /* 0x0000000ed3207211 */ /* 0x080fe200078810ff */
[----:B------:R-:W-:Y:S01]  /*14220*/  IMAD.MOV.U32 R226, RZ, RZ, R229 ;  /* 0x000000ffffe27224 */ /* 0x000fe200078e00e5 */
[-C--:B------:R-:W-:Y:S01]  /*14230*/  LEA.HI.X.SX32 R41, R222, R15.reuse, 0x2, P1 ;  /* 0x0000000fde297211 */ /* 0x080fe200008f16ff */
[----:B------:R-:W3:Y:S01]  /*14240*/  LDL.LU R225, [R1+0x1c4] ;  /* 0x0001c40001e17983 */ /* 0x000ee20000300800 */
[-C--:B------:R-:W-:Y:S01]  /*14250*/  LEA R30, P3, R212, R14.reuse, 0x2 ;  /* 0x0000000ed41e7211 */ /* 0x080fe200078610ff */
[----:B------:R-:W-:Y:S01]  /*14260*/  IMAD.MOV.U32 R229, RZ, RZ, R228 ;  /* 0x000000ffffe57224 */ /* 0x000fe200078e00e4 */
[-C--:B------:R-:W-:Y:S01]  /*14270*/  LEA.HI.X.SX32 R43, R208, R15.reuse, 0x2, P2 ;  /* 0x0000000fd02b7211 */ /* 0x080fe200010f16ff */
[----:B------:R-:W3:Y:S01]  /*14280*/  LDL.LU R222, [R1+0x1c8] ;  /* 0x0001c80001de7983 */ /* 0x000ee20000300800 */
[-C--:B------:R-:W-:Y:S01]  /*14290*/  LEA.HI.X.SX32 R39, R220, R15.reuse, 0x2, P0 ;  /* 0x0000000fdc277211 */ /* 0x080fe200000f16ff */
[----:B------:R-:W-:Y:S01]  /*142a0*/  IMAD.MOV.U32 R228, RZ, RZ, R231 ;  /* 0x000000ffffe47224 */ /* 0x000fe200078e00e7 */
[-C--:B------:R-:W-:Y:S01]  /*142b0*/  LEA R28, P2, R213, R14.reuse, 0x2 ;  /* 0x0000000ed51c7211 */ /* 0x080fe200078410ff */
[----:B------:R-:W3:Y:S01]  /*142c0*/  LDL.LU R220, [R1+0x1cc] ;  /* 0x0001cc0001dc7983 */ /* 0x000ee20000300800 */
[-C--:B------:R-:W-:Y:S01]  /*142d0*/  LEA.HI.X.SX32 R37, R221, R15.reuse, 0x2, P6 ;  /* 0x0000000fdd257211 */ /* 0x080fe200030f16ff */
[----:B------:R-:W-:Y:S01]  /*142e0*/  IMAD.MOV.U32 R231, RZ, RZ, R230 ;  /* 0x000000ffffe77224 */ /* 0x000fe200078e00e6 */
[-C--:B------:R-:W-:Y:S01]  /*142f0*/  LEA R26, P1, R217, R14.reuse, 0x2 ;  /* 0x0000000ed91a7211 */ /* 0x080fe200078210ff */
[----:B------:R-:W3:Y:S01]  /*14300*/  LDL.LU R221, [R1+0x1d0] ;  /* 0x0001d00001dd7983 */ /* 0x000ee20000300800 */
[-C--:B------:R-:W-:Y:S01]  /*14310*/  LEA R24, P0, R218, R14.reuse, 0x2 ;  /* 0x0000000eda187211 */ /* 0x080fe200078010ff */
[----:B------:R-:W-:Y:S01]  /*14320*/  IMAD.MOV.U32 R230, RZ, RZ, R239 ;  /* 0x000000ffffe67224 */ /* 0x000fe200078e00ef */
[-C--:B------:R-:W-:Y:S01]  /*14330*/  LEA.HI.X.SX32 R33, R211, R15.reuse, 0x2, P4 ;  /* 0x0000000fd3217211 */ /* 0x080fe200020f16ff */
[----:B------:R-:W3:Y:S01]  /*14340*/  LDL.LU R208, [R1+0x1d4] ;  /* 0x0001d40001d07983 */ /* 0x000ee20000300800 */
[----:B------:R-:W-:Y:S01]  /*14350*/  IMAD.MOV.U32 R207, RZ, RZ, R227 ;  /* 0x000000ffffcf7224 */ /* 0x000fe200078e00e3 */
[----:B------:R-:W-:Y:S01]  /*14360*/  LEA R22, P6, R219, R14, 0x2 ;  /* 0x0000000edb167211 */ /* 0x000fe200078c10ff */
[----:B------:R-:W-:Y:S01]  /*14370*/  IMAD.MOV.U32 R227, RZ, RZ, R226 ;  /* 0x000000ffffe37224 */ /* 0x000fe200078e00e2 */
[----:B------:R-:W3:Y:S01]  /*14380*/  LDL.LU R211, [R1+0x1d8] ;  /* 0x0001d80001d37983 */ /* 0x000ee20000300800 */
[-C--:B------:R-:W-:Y:S01]  /*14390*/  LEA.HI.X.SX32 R31, R212, R15.reuse, 0x2, P3 ;  /* 0x0000000fd41f7211 */ /* 0x080fe200018f16ff */
[----:B------:R-:W-:Y:S01]  /*143a0*/  IMAD.MOV.U32 R226, RZ, RZ, R229 ;  /* 0x000000ffffe27224 */ /* 0x000fe200078e00e5 */
[-C--:B------:R-:W-:Y:S01]  /*143b0*/  LEA.HI.X.SX32 R29, R213, R15.reuse, 0x2, P2 ;  /* 0x0000000fd51d7211 */ /* 0x080fe200010f16ff */
[----:B------:R-:W3:Y:S01]  /*143c0*/  LDL.LU R212, [R1+0x1dc] ;  /* 0x0001dc0001d47983 */ /* 0x000ee20000300800 */
[-C--:B------:R-:W-:Y:S01]  /*143d0*/  LEA.HI.X.SX32 R27, R217, R15.reuse, 0x2, P1 ;  /* 0x0000000fd91b7211 */ /* 0x080fe200008f16ff */
[----:B------:R-:W-:Y:S01]  /*143e0*/  IMAD.MOV.U32 R229, RZ, RZ, R231 ;  /* 0x000000ffffe57224 */ /* 0x000fe200078e00e7 */
[-C--:B------:R-:W-:Y:S01]  /*143f0*/  LEA.HI.X.SX32 R25, R218, R15.reuse, 0x2, P0 ;  /* 0x0000000fda197211 */ /* 0x080fe200000f16ff */
[----:B------:R-:W3:Y:S01]  /*14400*/  LDL.LU R213, [R1+0x1e0] ;  /* 0x0001e00001d57983 */ /* 0x000ee20000300800 */
[----:B------:R-:W-:Y:S01]  /*14410*/  IMAD.MOV.U32 R231, RZ, RZ, R230 ;  /* 0x000000ffffe77224 */ /* 0x000fe200078e00e6 */
[----:B------:R-:W-:Y:S01]  /*14420*/  LEA.HI.X.SX32 R23, R219, R15, 0x2, P6 ;  /* 0x0000000fdb177211 */ /* 0x000fe200030f16ff */
[----:B------:R-:W-:Y:S01]  /*14430*/  IMAD.MOV.U32 R230, RZ, RZ, R233 ;  /* 0x000000ffffe67224 */ /* 0x000fe200078e00e9 */
[----:B------:R-:W3:Y:S01]  /*14440*/  LDL.LU R217, [R1+0x1e4] ;  /* 0x0001e40001d97983 */ /* 0x000ee20000300800 */
[----:B------:R-:W-:-:S03]  /*14450*/  IMAD.MOV.U32 R233, RZ, RZ, R232 ;  /* 0x000000ffffe97224 */ /* 0x000fc600078e00e8 */
[----:B------:R-:W3:Y:S01]  /*14460*/  LDL.LU R218, [R1+0x1e8] ;  /* 0x0001e80001da7983 */ /* 0x000ee20000300800 */
[----:B------:R-:W-:-:S03]  /*14470*/  IMAD.MOV.U32 R232, RZ, RZ, R235 ;  /* 0x000000ffffe87224 */ /* 0x000fc600078e00eb */
[----:B------:R-:W3:Y:S04]  /*14480*/  LDL.LU R219, [R1+0x1ec] ;  /* 0x0001ec0001db7983 */ /* 0x000ee80000300800 */
[----:B------:R-:W3:Y:S04]  /*14490*/  LDL.LU R206, [R1+0x1f0] ;  /* 0x0001f00001ce7983 */ /* 0x000ee80000300800 */
[----:B------:R-:W3:Y:S01]  /*144a0*/  LDL.LU R235, [R1+0x288] ;  /* 0x0002880001eb7983 */ /* 0x000ee20000300800 */
[----:B--2---:R-:W-:-:S04]  /*144b0*/  LEA R16, P3, R216, R14, 0x2 ;  /* 0x0000000ed8107211 */ /* 0x004fc800078610ff */
[----:B------:R-:W-:Y:S01]  /*144c0*/  LEA.HI.X.SX32 R17, R216, R15, 0x2, P3 ;  /* 0x0000000fd8117211 */ /* 0x000fe200018f16ff */
[----:B------:R-:W-:Y:S02]  /*144d0*/  IMAD.MOV.U32 R216, RZ, RZ, R227 ;  /* 0x000000ffffd87224 */ /* 0x000fe400078e00e3 */
[----:B------:R-:W-:Y:S02]  /*144e0*/  IMAD.MOV.U32 R227, RZ, RZ, R226 ;  /* 0x000000ffffe37224 */ /* 0x000fe400078e00e2 */
[----:B------:R-:W-:Y:S02]  /*144f0*/  IMAD.MOV.U32 R226, RZ, RZ, R229 ;  /* 0x000000ffffe27224 */ /* 0x000fe400078e00e5 */
[----:B------:R-:W-:Y:S02]  /*14500*/  IMAD.MOV.U32 R229, RZ, RZ, R231 ;  /* 0x000000ffffe57224 */ /* 0x000fe400078e00e7 */
[----:B------:R-:W-:Y:S02]  /*14510*/  IMAD.MOV.U32 R231, RZ, RZ, R230 ;  /* 0x000000ffffe77224 */ /* 0x000fe400078e00e6 */
[----:B------:R-:W-:-:S02]  /*14520*/  IMAD.MOV.U32 R230, RZ, RZ, R233 ;  /* 0x000000ffffe67224 */ /* 0x000fc400078e00e9 */
[----:B------:R-:W-:Y:S02]  /*14530*/  IMAD.MOV.U32 R233, RZ, RZ, R232 ;  /* 0x000000ffffe97224 */ /* 0x000fe400078e00e8 */
[----:B---3--:R-:W-:Y:S02]  /*14540*/  IMAD.MOV.U32 R232, RZ, RZ, R235 ;  /* 0x000000ffffe87224 */ /* 0x008fe400078e00eb */
[----:B------:R-:W2:Y:S01]  /*14550*/  LDL.LU R235, [R1+0x23c] ;  /* 0x00023c0001eb7983 */ /* 0x000ea20000300800 */
[----:B------:R-:W-:Y:S01]  /*14560*/  IMAD.MOV.U32 R239, RZ, RZ, R2 ;  /* 0x000000ffffef7224 */ /* 0x000fe200078e0002 */
[CC--:B------:R-:W-:Y:S02]  /*14570*/  LEA R2, P5, R222.reuse, R14.reuse, 0x2 ;  /* 0x0000000ede027211 */ /* 0x0c0fe400078a10ff */
[----:B----4-:R-:W-:Y:S01]  /*14580*/  LEA R10, P2, R215, R14, 0x2 ;  /* 0x0000000ed70a7211 */ /* 0x010fe200078410ff */
[----:B------:R-:W3:Y:S01]  /*14590*/  LDL.LU R209, [R1+0x1fc] ;  /* 0x0001fc0001d17983 */ /* 0x000ee20000300800 */
[----:B------:R-:W-:Y:S01]  /*145a0*/  LEA.HI.X.SX32 R3, R222, R15, 0x2, P5 ;  /* 0x0000000fde037211 */ /* 0x000fe200028f16ff */
[----:B------:R-:W-:-:S02]  /*145b0*/  IMAD.MOV.U32 R222, RZ, RZ, R229 ;  /* 0x000000ffffde7224 */ /* 0x000fc400078e00e5 */
[----:B------:R-:W-:Y:S02]  /*145c0*/  IMAD.MOV.U32 R229, RZ, RZ, R231 ;  /* 0x000000ffffe57224 */ /* 0x000fe400078e00e7 */
[----:B------:R-:W-:Y:S01]  /*145d0*/  IMAD.MOV.U32 R231, RZ, RZ, R230 ;  /* 0x000000ffffe77224 */ /* 0x000fe200078e00e6 */
[CC--:B------:R-:W-:Y:S01]  /*145e0*/  LEA R8, P1, R224.reuse, R14.reuse, 0x2 ;  /* 0x0000000ee0087211 */ /* 0x0c0fe200078210ff */
[----:B------:R-:W-:Y:S02]  /*145f0*/  IMAD.MOV.U32 R230, RZ, RZ, R233 ;  /* 0x000000ffffe67224 */ /* 0x000fe400078e00e9 */
[----:B------:R-:W-:Y:S01]  /*14600*/  IMAD.MOV.U32 R233, RZ, RZ, R232 ;  /* 0x000000ffffe97224 */ /* 0x000fe200078e00e8 */
[----:B------:R-:W-:Y:S02]  /*14610*/  LEA R4, P6, R225, R14, 0x2 ;  /* 0x0000000ee1047211 */ /* 0x000fe400078c10ff */
[-C--:B------:R-:W-:Y:S02]  /*14620*/  LEA.HI.X.SX32 R11, R215, R15.reuse, 0x2, P2 ;  /* 0x0000000fd70b7211 */ /* 0x080fe400010f16ff */
[-C--:B------:R-:W-:Y:S01]  /*14630*/  LEA.HI.X.SX32 R9, R224, R15.reuse, 0x2, P1 ;  /* 0x0000000fe0097211 */ /* 0x080fe200008f16ff */
[----:B------:R-:W4:Y:S01]  /*14640*/  LDL.LU R215, [R1+0x200] ;  /* 0x0002000001d77983 */ /* 0x000f220000300800 */
[----:B------:R-:W-:Y:S01]  /*14650*/  IMAD.MOV.U32 R224, RZ, RZ, R226 ;  /* 0x000000ffffe07224 */ /* 0x000fe200078e00e2 */
[----:B------:R-:W-:-:S02]  /*14660*/  LEA.HI.X.SX32 R5, R225, R15, 0x2, P6 ;  /* 0x0000000fe1057211 */ /* 0x000fc400030f16ff */
[----:B------:R-:W3:Y:S04]  /*14670*/  LDL.LU R226, [R1+0x204] ;  /* 0x0002040001e27983 */ /* 0x000ee80000300800 */
[----:B------:R-:W3:Y:S01]  /*14680*/  LDL.LU R225, [R1+0x208] ;  /* 0x0002080001e17983 */ /* 0x000ee20000300800 */
[----:B--2---:R-:W-:Y:S02]  /*14690*/  IMAD.MOV.U32 R232, RZ, RZ, R235 ;  /* 0x000000ffffe87224 */ /* 0x004fe400078e00eb */
[----:B------:R-:W-:Y:S02]  /*146a0*/  IMAD.MOV.U32 R235, RZ, RZ, R234 ;  /* 0x000000ffffeb7224 */ /* 0x000fe400078e00ea */
[----:B------:R-:W-:Y:S02]  /*146b0*/  IMAD.MOV.U32 R234, RZ, RZ, R236 ;  /* 0x000000ffffea7224 */ /* 0x000fe400078e00ec */
[----:B------:R-:W-:-:S02]  /*146c0*/  IMAD.MOV.U32 R236, RZ, RZ, R238 ;  /* 0x000000ffffec7224 */ /* 0x000fc400078e00ee */
[----:B------:R-:W-:Y:S02]  /*146d0*/  IMAD.MOV.U32 R238, RZ, RZ, R240 ;  /* 0x000000ffffee7224 */ /* 0x000fe400078e00f0 */
[----:B------:R-:W-:Y:S02]  /*146e0*/  IMAD.MOV.U32 R240, RZ, RZ, R248 ;  /* 0x000000fffff07224 */ /* 0x000fe400078e00f8 */
[----:B------:R-:W-:Y:S02]  /*146f0*/  IMAD.MOV.U32 R248, RZ, RZ, R246 ;  /* 0x000000fffff87224 */ /* 0x000fe400078e00f6 */
[----:B------:R-:W2:Y:S01]  /*14700*/  LDL.LU R246, [R1+0x28c] ;  /* 0x00028c0001f67983 */ /* 0x000ea20000300800 */
[CC--:B------:R-:W-:Y:S02]  /*14710*/  LEA R18, P4, R210.reuse, R14.reuse, 0x2 ;  /* 0x0000000ed2127211 */ /* 0x0c0fe400078810ff */
[----:B------:R-:W-:Y:S02]  /*14720*/  LEA R6, P0, R223, R14, 0x2 ;  /* 0x0000000edf067211 */ /* 0x000fe400078010ff */
[----:B------:R-:W-:-:S02]  /*14730*/  LEA.HI.X.SX32 R19, R210, R15, 0x2, P4 ;  /* 0x0000000fd2137211 */ /* 0x000fc400020f16ff */
[CC--:B------:R-:W-:Y:S02]  /*14740*/  LEA R192, P4, R220.reuse, R14.reuse, 0x2 ;  /* 0x0000000edcc07211 */ /* 0x0c0fe400078810ff */
[-C--:B------:R-:W-:Y:S01]  /*14750*/  LEA.HI.X.SX32 R7, R223, R15.reuse, 0x2, P0 ;  /* 0x0000000fdf077211 */ /* 0x080fe200000f16ff */
[----:B------:R-:W-:Y:S01]  /*14760*/  IMAD.MOV.U32 R223, RZ, RZ, R224 ;  /* 0x000000ffffdf7224 */ /* 0x000fe200078e00e0 */
[----:B------:R-:W-:Y:S01]  /*14770*/  LEA.HI.X.SX32 R193, R220, R15, 0x2, P4 ;  /* 0x0000000fdcc17211 */ /* 0x000fe200020f16ff */
[----:B------:R-:W3:Y:S02]  /*14780*/  LDL.LU R224, [R1+0x20c] ;  /* 0x00020c0001e07983 */ /* 0x000ee40000300800 */
[----:B------:R-:W-:Y:S02]  /*14790*/  IMAD.MOV.U32 R220, RZ, RZ, R223 ;  /* 0x000000ffffdc7224 */ /* 0x000fe400078e00df */
[----:B------:R-:W-:Y:S01]  /*147a0*/  IMAD.MOV.U32 R223, RZ, RZ, R222 ;  /* 0x000000ffffdf7224 */ /* 0x000fe200078e00de */
[----:B------:R-:W-:Y:S01]  /*147b0*/  LEA R202, P1, R211, R14, 0x2 ;  /* 0x0000000ed3ca7211 */ /* 0x000fe200078210ff */
[----:B------:R-:W-:-:S02]  /*147c0*/  IMAD.MOV.U32 R222, RZ, RZ, R229 ;  /* 0x000000ffffde7224 */ /* 0x000fc400078e00e5 */
[----:B------:R-:W-:Y:S02]  /*147d0*/  IMAD.MOV.U32 R229, RZ, RZ, R231 ;  /* 0x000000ffffe57224 */ /* 0x000fe400078e00e7 */
[----:B------:R-:W-:Y:S02]  /*147e0*/  IMAD.MOV.U32 R231, RZ, RZ, R230 ;  /* 0x000000ffffe77224 */ /* 0x000fe400078e00e6 */
[----:B------:R-:W-:Y:S01]  /*147f0*/  IMAD.MOV.U32 R230, RZ, RZ, R233 ;  /* 0x000000ffffe67224 */ /* 0x000fe200078e00e9 */
[----:B------:R-:W-:Y:S01]  /*14800*/  LEA R194, P3, R221, R14, 0x2 ;  /* 0x0000000eddc27211 */ /* 0x000fe200078610ff */
[----:B------:R-:W-:Y:S01]  /*14810*/  IMAD.MOV.U32 R233, RZ, RZ, R232 ;  /* 0x000000ffffe97224 */ /* 0x000fe200078e00e8 */
[----:B------:R-:W-:Y:S01]  /*14820*/  LEA.HI.X.SX32 R203, R211, R15, 0x2, P1 ;  /* 0x0000000fd3cb7211 */ /* 0x000fe200008f16ff */
[----:B------:R-:W-:Y:S02]  /*14830*/  IMAD.MOV.U32 R232, RZ, RZ, R235 ;  /* 0x000000ffffe87224 */ /* 0x000fe400078e00eb */
[----:B------:R-:W-:-:S02]  /*14840*/  IMAD.MOV.U32 R235, RZ, RZ, R234 ;  /* 0x000000ffffeb7224 */ /* 0x000fc400078e00ea */
[----:B------:R-:W-:Y:S01]  /*14850*/  IMAD.MOV.U32 R211, RZ, RZ, R220 ;  /* 0x000000ffffd37224 */ /* 0x000fe200078e00dc */
[-C--:B------:R-:W-:Y:S01]  /*14860*/  LEA R196, P2, R208, R14.reuse, 0x2 ;  /* 0x0000000ed0c47211 */ /* 0x080fe200078410ff */
[----:B------:R-:W-:Y:S01]  /*14870*/  IMAD.MOV.U32 R234, RZ, RZ, R236 ;  /* 0x000000ffffea7224 */ /* 0x000fe200078e00ec */
[----:B------:R-:W-:Y:S01]  /*14880*/  LEA R204, P0, R212, R14, 0x2 ;  /* 0x0000000ed4cc7211 */ /* 0x000fe200078010ff */
[----:B------:R-:W-:Y:S01]  /*14890*/  IMAD.MOV.U32 R220, RZ, RZ, R223 ;  /* 0x000000ffffdc7224 */ /* 0x000fe200078e00df */
[----:B------:R-:W-:Y:S01]  /*148a0*/  LEA.HI.X.SX32 R195, R221, R15, 0x2, P3 ;  /* 0x0000000fddc37211 */ /* 0x000fe200018f16ff */
[----:B------:R-:W-:Y:S02]  /*148b0*/  IMAD.MOV.U32 R236, RZ, RZ, R238 ;  /* 0x000000ffffec7224 */ /* 0x000fe400078e00ee */
[----:B------:R-:W-:Y:S02]  /*148c0*/  IMAD.MOV.U32 R223, RZ, RZ, R222 ;  /* 0x000000ffffdf7224 */ /* 0x000fe400078e00de */
[----:B------:R-:W-:-:S02]  /*148d0*/  IMAD.MOV.U32 R238, RZ, RZ, R240 ;  /* 0x000000ffffee7224 */ /* 0x000fc400078e00f0 */
[----:B------:R-:W-:Y:S02]  /*148e0*/  IMAD.MOV.U32 R222, RZ, RZ, R229 ;  /* 0x000000ffffde7224 */ /* 0x000fe400078e00e5 */
[----:B------:R-:W-:Y:S02]  /*148f0*/  IMAD.MOV.U32 R240, RZ, RZ, R248 ;  /* 0x000000fffff07224 */ /* 0x000fe400078e00f8 */
[----:B------:R-:W-:Y:S01]  /*14900*/  IMAD.MOV.U32 R229, RZ, RZ, R231 ;  /* 0x000000ffffe57224 */ /* 0x000fe200078e00e7 */
[----:B------:R-:W-:Y:S01]  /*14910*/  LEA R198, P6, R213, R14, 0x2 ;  /* 0x0000000ed5c67211 */ /* 0x000fe200078c10ff */
[----:B------:R-:W-:Y:S01]  /*14920*/  IMAD.MOV.U32 R231, RZ, RZ, R233 ;  /* 0x000000ffffe77224 */ /* 0x000fe200078e00e9 */
[----:B------:R1:W-:Y:S01]  /*14930*/  STL.64 [R1+0xd8], R192 ;  /* 0x0000d8c001007387 */ /* 0x0003e20000100a00 */
[-C--:B------:R-:W-:Y:S01]  /*14940*/  LEA.HI.X.SX32 R197, R208, R15.reuse, 0x2, P2 ;  /* 0x0000000fd0c57211 */ /* 0x080fe200010f16ff */
[----:B------:R-:W-:Y:S01]  /*14950*/  IMAD.MOV.U32 R233, RZ, RZ, R232 ;  /* 0x000000ffffe97224 */ /* 0x000fe200078e00e8 */
[----:B------:R-:W-:Y:S01]  /*14960*/  LEA.HI.X.SX32 R205, R212, R15, 0x2, P0 ;  /* 0x0000000fd4cd7211 */ /* 0x000fe200000f16ff */
[----:B------:R-:W-:-:S02]  /*14970*/  IMAD.MOV.U32 R232, RZ, RZ, R235 ;  /* 0x000000ffffe87224 */ /* 0x000fc400078e00eb */
[----:B------:R-:W-:Y:S02]  /*14980*/  IMAD.MOV.U32 R212, RZ, RZ, R220 ;  /* 0x000000ffffd47224 */ /* 0x000fe400078e00dc */
[----:B------:R-:W-:Y:S02]  /*14990*/  IMAD.MOV.U32 R235, RZ, RZ, R234 ;  /* 0x000000ffffeb7224 */ /* 0x000fe400078e00ea */
[----:B------:R-:W-:Y:S01]  /*149a0*/  IMAD.MOV.U32 R220, RZ, RZ, R223 ;  /* 0x000000ffffdc7224 */ /* 0x000fe200078e00df */
[----:B------:R-:W-:Y:S01]  /*149b0*/  LEA.HI.X.SX32 R199, R213, R15, 0x2, P6 ;  /* 0x0000000fd5c77211 */ /* 0x000fe200030f16ff */
        /* <DEDUP_REMOVED lines=9> */
[----:B--2---:R-:W-:Y:S02]  /*14a50*/  IMAD.MOV.U32 R248, RZ, RZ, R246 ;  /* 0x000000fffff87224 */ /* 0x004fe400078e00f6 */
[----:B------:R-:W-:Y:S02]  /*14a60*/  IMAD.MOV.U32 R246, RZ, RZ, R250 ;  /* 0x000000fffff67224 */ /* 0x000fe400078e00fa */
[----:B------:R-:W2:Y:S04]  /*14a70*/  LDL.LU R250, [R1+0x424] ;  /* 0x0004240001fa7983 */ /* 0x000ea80000300800 */
[----:B------:R1:W-:Y:S04]  /*14a80*/  STL.64 [R1+0xf0], R194 ;  /* 0x0000f0c201007387 */ /* 0x0003e80000100a00 */
[----:B------:R-:W2:Y:S04]  /*14a90*/  LDL.LU R210, [R1+0x218] ;  /* 0x0002180001d27983 */ /* 0x000ea80000300800 */
[----:B------:R-:W2:Y:S04]  /*14aa0*/  LDL.LU R221, [R1+0x21c] ;  /* 0x00021c0001dd7983 */ /* 0x000ea80000300800 */
[----:B------:R1:W-:Y:S04]  /*14ab0*/  STL.64 [R1+0xe8], R196 ;  /* 0x0000e8c401007387 */ /* 0x0003e80000100a00 */
[----:B------:R1:W-:Y:S04]  /*14ac0*/  STL.64 [R1+0xe0], R202 ;  /* 0x0000e0ca01007387 */ /* 0x0003e80000100a00 */
[----:B------:R1:W-:Y:S04]  /*14ad0*/  STL.64 [R1+0xf8], R204 ;  /* 0x0000f8cc01007387 */ /* 0x0003e80000100a00 */
[----:B------:R-:W2:Y:S04]  /*14ae0*/  LDL.LU R0, [R1+0x304] ;  /* 0x0003040001007983 */ /* 0x000ea80000300800 */
[----:B------:R3:W-:Y:S04]  /*14af0*/  STL.64 [R1+0x110], R198 ;  /* 0x000110c601007387 */ /* 0x0007e80000100a00 */
[----:B------:R-:W2:Y:S01]  /*14b00*/  LDL.LU R237, [R1+0x268] ;  /* 0x0002680001ed7983 */ /* 0x000ea20000300800 */
[----:B------:R-:W-:-:S02]  /*14b10*/  LEA R200, P5, R217, R14, 0x2 ;  /* 0x0000000ed9c87211 */ /* 0x000fc400078a10ff */
[CC--:B-1----:R-:W-:Y:S02]  /*14b20*/  LEA R192, P4, R218.reuse, R14.reuse, 0x2 ;  /* 0x0000000edac07211 */ /* 0x0c2fe400078810ff */
[-C--:B------:R-:W-:Y:S02]  /*14b30*/  LEA R194, P3, R219, R14.reuse, 0x2 ;  /* 0x0000000edbc27211 */ /* 0x080fe400078610ff */
[-C--:B------:R-:W-:Y:S02]  /*14b40*/  LEA.HI.X.SX32 R201, R217, R15.reuse, 0x2, P5 ;  /* 0x0000000fd9c97211 */ /* 0x080fe400028f16ff */
[-C--:B------:R-:W-:Y:S02]  /*14b50*/  LEA.HI.X.SX32 R193, R218, R15.reuse, 0x2, P4 ;  /* 0x0000000fdac17211 */ /* 0x080fe400020f16ff */
[-C--:B------:R-:W-:Y:S01]  /*14b60*/  LEA R196, P2, R206, R14.reuse, 0x2 ;  /* 0x0000000ecec47211 */ /* 0x080fe200078410ff */
[----:B------:R-:W-:Y:S01]  /*14b70*/  IMAD.MOV.U32 R203, RZ, RZ, R207 ;  /* 0x000000ffffcb7224 */ /* 0x000fe200078e00cf */
[-C--:B------:R-:W-:Y:S01]  /*14b80*/  LEA.HI.X.SX32 R195, R219, R15.reuse, 0x2, P3 ;  /* 0x0000000fdbc37211 */ /* 0x080fe200018f16ff */
[----:B------:R4:W-:Y:S01]  /*14b90*/  STL.64 [R1+0x108], R200 ;  /* 0x000108c801007387 */ /* 0x0009e20000100a00 */
[-C--:B------:R-:W-:Y:S01]  /*14ba0*/  LEA R202, P1, R207, R14.reuse, 0x2 ;  /* 0x0000000ecfca7211 */ /* 0x080fe200078210ff */
[----:B------:R-:W-:Y:S01]  /*14bb0*/  IMAD.MOV.U32 R205, RZ, RZ, R216 ;  /* 0x000000ffffcd7224 */ /* 0x000fe200078e00d8 */
[----:B------:R-:W-:Y:S01]  /*14bc0*/  LEA R204, P0, R216, R14, 0x2 ;  /* 0x0000000ed8cc7211 */ /* 0x000fe200078010ff */
[----:B------:R1:W-:Y:S01]  /*14bd0*/  STL.64 [R1+0x100], R192 ;  /* 0x000100c001007387 */ /* 0x0003e20000100a00 */
[----:B------:R-:W-:-:S02]  /*14be0*/  LEA.HI.X.SX32 R197, R206, R15, 0x2, P2 ;  /* 0x0000000fcec57211 */ /* 0x000fc400010f16ff */
[-C--:B---3--:R-:W-:Y:S01]  /*14bf0*/  LEA R198, P6, R209, R14.reuse, 0x2 ;  /* 0x0000000ed1c67211 */ /* 0x088fe200078c10ff */
[----:B------:R-:W-:Y:S01]  /*14c00*/  IMAD.MOV.U32 R218, RZ, RZ, R222 ;  /* 0x000000ffffda7224 */ /* 0x000fe200078e00de */
[-C--:B------:R-:W-:Y:S01]  /*14c10*/  LEA.HI.X.SX32 R203, R203, R15.reuse, 0x2, P1 ;  /* 0x0000000fcbcb7211 */ /* 0x080fe200008f16ff */
[----:B------:R-:W-:Y:S01]  /*14c20*/  IMAD.MOV.U32 R213, RZ, RZ, R231 ;  /* 0x000000ffffd57224 */ /* 0x000fe200078e00e7 */
[-C--:B------:R-:W-:Y:S02]  /*14c30*/  LEA R222, P4, R226, R14.reuse, 0x2 ;  /* 0x0000000ee2de7211 */ /* 0x080fe400078810ff */
[----:B----4-:R-:W-:Y:S01]  /*14c40*/  LEA R200, P5, R215, R14, 0x2 ;  /* 0x0000000ed7c87211 */ /* 0x010fe200078a10ff */
[----:B-1----:R1:W5:Y:S01]  /*14c50*/  LDL.LU.64 R192, [R1+0xf78] ;  /* 0x000f780001c07983 */ /* 0x0023620000300a00 */
[----:B------:R-:W-:-:S03]  /*14c60*/  LEA.HI.X.SX32 R205, R205, R15, 0x2, P0 ;  /* 0x0000000fcdcd7211 */ /* 0x000fc600000f16ff */
[----:B------:R3:W-:Y:S01]  /*14c70*/  STL.64 [R1+0x118], R194 ;  /* 0x000118c201007387 */ /* 0x0007e20000100a00 */
[-C--:B------:R-:W-:Y:S01]  /*14c80*/  LEA.HI.X.SX32 R199, R209, R15.reuse, 0x2, P6 ;  /* 0x0000000fd1c77211 */ /* 0x080fe200030f16ff */
[----:B------:R-:W-:Y:S01]  /*14c90*/  IMAD.MOV.U32 R217, RZ, RZ, R220 ;  /* 0x000000ffffd97224 */ /* 0x000fe200078e00dc */
[----:B------:R-:W-:Y:S01]  /*14ca0*/  LEA.HI.X.SX32 R201, R215, R15, 0x2, P5 ;  /* 0x0000000fd7c97211 */ /* 0x000fe200028f16ff */
[----:B------:R-:W-:Y:S01]  /*14cb0*/  IMAD.MOV.U32 R231, RZ, RZ, R236 ;  /* 0x000000ffffe77224 */ /* 0x000fe200078e00ec */
[-C--:B------:R-:W-:Y:S01]  /*14cc0*/  LEA R236, P3, R225, R14.reuse, 0x2 ;  /* 0x0000000ee1ec7211 */ /* 0x080fe200078610ff */
[----:B------:R-:W-:Y:S01]  /*14cd0*/  IMAD.MOV.U32 R220, RZ, RZ, R223 ;  /* 0x000000ffffdc7224 */ /* 0x000fe200078e00df */
[----:B------:R-:W-:Y:S01]  /*14ce0*/  LEA R206, P2, R224, R14, 0x2 ;  /* 0x0000000ee0ce7211 */ /* 0x000fe200078410ff */
[----:B------:R-:W-:Y:S01]  /*14cf0*/  IMAD.MOV.U32 R219, RZ, RZ, R218 ;  /* 0x000000ffffdb7224 */ /* 0x000fe200078e00da */
[----:B---3--:R1:W5:Y:S04]  /*14d00*/  LDL.LU.64 R194, [R1+0xf70] ;  /* 0x000f700001c27983 */ /* 0x0083680000300a00 */
[----:B------:R-:W3:Y:S01]  /*14d10*/  LDL.LU R208, [R1+0x230] ;  /* 0x0002300001d07983 */ /* 0x000ee20000300800 */
[----:B------:R-:W-:-:S03]  /*14d20*/  IMAD.MOV.U32 R218, RZ, RZ, R229 ;  /* 0x000000ffffda7224 */ /* 0x000fc600078e00e5 */
[----:B------:R4:W-:Y:S01]  /*14d30*/  STL.64 [R1+0x120], R196 ;  /* 0x000120c401007387 */ /* 0x0009e20000100a00 */
[-C--:B------:R-:W-:Y:S01]  /*14d40*/  LEA.HI.X.SX32 R223, R226, R15.reuse, 0x2, P4 ;  /* 0x0000000fe2df7211 */ /* 0x080fe200020f16ff */
[----:B------:R-:W-:Y:S02]  /*14d50*/  IMAD.MOV.U32 R229, RZ, RZ, R233 ;  /* 0x000000ffffe57224 */ /* 0x000fe400078e00e9 */
[----:B------:R-:W-:Y:S01]  /*14d60*/  IMAD.MOV.U32 R209, RZ, RZ, R213 ;  /* 0x000000ffffd17224 */ /* 0x000fe200078e00d5 */
[----:B------:R-:W-:Y:S01]  /*14d70*/  LEA.HI.X.SX32 R207, R224, R15, 0x2, P2 ;  /* 0x0000000fe0cf7211 */ /* 0x000fe200010f16ff */
[----:B----4-:R1:W5:Y:S04]  /*14d80*/  LDL.LU.64 R196, [R1+0xf68] ;  /* 0x000f680001c47983 */ /* 0x0103680000300a00 */
[----:B------:R-:W4:Y:S04]  /*14d90*/  LDL.LU R216, [R1+0x234] ;  /* 0x0002340001d87983 */ /* 0x000f280000300800 */
[----:B------:R1:W-:Y:S04]  /*14da0*/  STL.64 [R1+0x130], R202 ;  /* 0x000130ca01007387 */ /* 0x0003e80000100a00 */
[----:B------:R1:W-:Y:S04]  /*14db0*/  STL.64 [R1+0x128], R204 ;  /* 0x000128cc01007387 */ /* 0x0003e80000100a00 */
[----:B------:R1:W-:Y:S04]  /*14dc0*/  STL.64 [R1+0x138], R198 ;  /* 0x000138c601007387 */ /* 0x0003e80000100a00 */
[----:B------:R-:W4:Y:S04]  /*14dd0*/  LDL.LU R213, [R1+0x244] ;  /* 0x0002440001d57983 */ /* 0x000f280000300800 */
[----:B------:R-:W-:Y:S04]  /*14de0*/  STL.64 [R1+0x140], R200 ;  /* 0x000140c801007387 */ /* 0x000fe80000100a00 */
[----:B------:R2:W-:Y:S04]  /*14df0*/  STL.64 [R1+0x150], R222 ;  /* 0x000150de01007387 */ /* 0x0005e80000100a00 */
[----:B------:R-:W4:Y:S04]  /*14e00*/  LDL.LU R215, [R1+0x248] ;  /* 0x0002480001d77983 */ /* 0x000f280000300800 */
[----:B------:R-:W4:Y:S01]  /*14e10*/  LDL.LU R226, [R1+0x24c] ;  /* 0x00024c0001e27983 */ /* 0x000f220000300800 */
[-C--:B-1----:R-:W-:Y:S01]  /*14e20*/  LEA R202, P1, R227, R14.reuse, 0x2 ;  /* 0x0000000ee3ca7211 */ /* 0x082fe200078210ff */
[----:B------:R-:W-:Y:S01]  /*14e30*/  IMAD.MOV.U32 R203, RZ, RZ, R227 ;  /* 0x000000ffffcb7224 */ /* 0x000fe200078e00e3 */
[----:B------:R-:W-:Y:S01]  /*14e40*/  LEA R204, P0, R228, R14, 0x2 ;  /* 0x0000000ee4cc7211 */ /* 0x000fe200078010ff */
[----:B------:R-:W-:-:S02]  /*14e50*/  IMAD.MOV.U32 R205, RZ, RZ, R228 ;  /* 0x000000ffffcd7224 */ /* 0x000fc400078e00e4 */
[----:B------:R-:W-:Y:S02]  /*14e60*/  IMAD.MOV.U32 R228, RZ, RZ, R235 ;  /* 0x000000ffffe47224 */ /* 0x000fe400078e00eb */
[----:B--2---:R-:W-:Y:S01]  /*14e70*/  IMAD.MOV.U32 R233, RZ, RZ, R237 ;  /* 0x000000ffffe97224 */ /* 0x004fe200078e00ed */
[----:B------:R-:W-:Y:S01]  /*14e80*/  LEA.HI.X.SX32 R237, R225, R15, 0x2, P3 ;  /* 0x0000000fe1ed7211 */ /* 0x000fe200018f16ff */
[----:B------:R-:W-:Y:S02]  /*14e90*/  IMAD.MOV.U32 R225, RZ, RZ, R229 ;  /* 0x000000ffffe17224 */ /* 0x000fe400078e00e5 */
[----:B------:R-:W-:Y:S02]  /*14ea0*/  IMAD.MOV.U32 R229, RZ, RZ, R231 ;  /* 0x000000ffffe57224 */ /* 0x000fe400078e00e7 */
[----:B------:R1:W-:Y:S01]  /*14eb0*/  STL.64 [R1+0x148], R236 ;  /* 0x000148ec01007387 */ /* 0x0003e20000100a00 */
[----:B------:R-:W-:-:S03]  /*14ec0*/  IMAD.MOV.U32 R231, RZ, RZ, R230 ;  /* 0x000000ffffe77224 */ /* 0x000fc600078e00e6 */
[----:B------:R2:W-:Y:S04]  /*14ed0*/  STL.64 [R1+0x158], R206 ;  /* 0x000158ce01007387 */ /* 0x0005e80000100a00 */
[----:B------:R-:W4:Y:S04]  /*14ee0*/  LDL.LU R224, [R1+0x258] ;  /* 0x0002580001e07983 */ /* 0x000f280000300800 */
[----:B------:R-:W4:Y:S04]  /*14ef0*/  LDL.LU R230, [R1+0x25c] ;  /* 0x00025c0001e67983 */ /* 0x000f280000300800 */
[----:B------:R-:W4:Y:S04]  /*14f00*/  LDL.LU R227, [R1+0x260] ;  /* 0x0002600001e37983 */ /* 0x000f280000300800 */
[----:B------:R-:W4:Y:S01]  /*14f10*/  LDL.LU R235, [R1+0x264] ;  /* 0x0002640001eb7983 */ /* 0x000f220000300800 */
[----:B------:R-:W-:-:S02]  /*14f20*/  LEA R198, P6, R210, R14, 0x2 ;  /* 0x0000000ed2c67211 */ /* 0x000fc400078c10ff */
[-C--:B------:R-:W-:Y:S02]  /*14f30*/  LEA.HI.X.SX32 R203, R203, R15.reuse, 0x2, P1 ;  /* 0x0000000fcbcb7211 */ /* 0x080fe400008f16ff */
[-C--:B------:R-:W-:Y:S01]  /*14f40*/  LEA.HI.X.SX32 R205, R205, R15.reuse, 0x2, P0 ;  /* 0x0000000fcdcd7211 */ /* 0x080fe200000f16ff */
[----:B------:R-:W-:Y:S01]  /*14f50*/  IMAD.MOV.U32 R223, RZ, RZ, R211 ;  /* 0x000000ffffdf7224 */ /* 0x000fe200078e00d3 */
[-C--:B------:R-:W-:Y:S02]  /*14f60*/  LEA R200, P5, R221, R14.reuse, 0x2 ;  /* 0x0000000eddc87211 */ /* 0x080fe400078a10ff */
[-C--:B------:R-:W-:Y:S01]  /*14f70*/  LEA.HI.X.SX32 R199, R210, R15.reuse, 0x2, P6 ;  /* 0x0000000fd2c77211 */ /* 0x080fe200030f16ff */
[----:B-1----:R-:W-:Y:S01]  /*14f80*/  IMAD.MOV.U32 R237, RZ, RZ, R212 ;  /* 0x000000ffffed7224 */ /* 0x002fe200078e00d4 */
[-C--:B------:R-:W-:Y:S01]  /*14f90*/  LEA R222, P4, R211, R14.reuse, 0x2 ;  /* 0x0000000ed3de7211 */ /* 0x080fe200078810ff */
[----:B------:R1:W-:Y:S01]  /*14fa0*/  STL.64 [R1+0x160], R202 ;  /* 0x000160ca01007387 */ /* 0x0003e20000100a00 */
[-C--:B------:R-:W-:Y:S01]  /*14fb0*/  LEA R236, P3, R212, R14.reuse, 0x2 ;  /* 0x0000000ed4ec7211 */ /* 0x080fe200078610ff */
[----:B--2---:R-:W-:Y:S01]  /*14fc0*/  IMAD.MOV.U32 R207, RZ, RZ, R217 ;  /* 0x000000ffffcf7224 */ /* 0x004fe200078e00d9 */
[-C--:B------:R-:W-:Y:S01]  /*14fd0*/  LEA R206, P2, R217, R14.reuse, 0x2 ;  /* 0x0000000ed9ce7211 */ /* 0x080fe200078410ff */
[----:B------:R3:W-:Y:S01]  /*14fe0*/  STL.64 [R1+0x170], R204 ;  /* 0x000170cc01007387 */ /* 0x0007e20000100a00 */
[-C--:B------:R-:W-:Y:S01]  /*14ff0*/  LEA.HI.X.SX32 R201, R221, R15.reuse, 0x2, P5 ;  /* 0x0000000fddc97211 */ /* 0x080fe200028f16ff */
[----:B------:R-:W-:Y:S01]  /*15000*/  IMAD.MOV.U32 R217, RZ, RZ, R225 ;  /* 0x000000ffffd97224 */ /* 0x000fe200078e00e1 */
[-C--:B------:R-:W-:Y:S01]  /*15010*/  LEA.HI.X.SX32 R223, R223, R15.reuse, 0x2, P4 ;  /* 0x0000000fdfdf7211 */ /* 0x080fe200020f16ff */
[----:B------:R2:W-:Y:S01]  /*15020*/  STL.64 [R1+0x168], R198 ;  /* 0x000168c601007387 */ /* 0x0005e20000100a00 */
[----:B------:R-:W-:Y:S01]  /*15030*/  LEA.HI.X.SX32 R237, R237, R15, 0x2, P3 ;  /* 0x0000000feded7211 */ /* 0x000fe200018f16ff */
[----:B-1----:R-:W-:Y:S01]  /*15040*/  IMAD.MOV.U32 R203, RZ, RZ, R220 ;  /* 0x000000ffffcb7224 */ /* 0x002fe200078e00dc */
[----:B------:R-:W-:-:S02]  /*15050*/  LEA R202, P1, R220, R14, 0x2 ;  /* 0x0000000edcca7211 */ /* 0x000fc400078210ff */
[-C--:B------:R-:W-:Y:S02]  /*15060*/  LEA.HI.X.SX32 R207, R207, R15.reuse, 0x2, P2 ;  /* 0x0000000fcfcf7211 */ /* 0x080fe400010f16ff */
[----:B---3--:R-:W-:Y:S01]  /*15070*/  LEA R204, P0, R208, R14, 0x2 ;  /* 0x0000000ed0cc7211 */ /* 0x008fe200078010ff */
[----:B--2---:R1:W5:Y:S01]  /*15080*/  LDL.LU.64 R198, [R1+0xf60] ;  /* 0x000f600001c67983 */ /* 0x0043620000300a00 */
[----:B------:R-:W-:-:S03]  /*15090*/  LEA.HI.X.SX32 R203, R203, R15, 0x2, P1 ;  /* 0x0000000fcbcb7211 */ /* 0x000fc600008f16ff */
[----:B------:R-:W2:Y:S01]  /*150a0*/  LDL.LU R225, [R1+0x270] ;  /* 0x0002700001e17983 */ /* 0x000ea20000300800 */
[----:B------:R-:W-:-:S03]  /*150b0*/  IMAD.MOV.U32 R221, RZ, RZ, R219 ;  /* 0x000000ffffdd7224 */ /* 0x000fc600078e00db */
[----:B------:R-:W3:Y:S01]  /*150c0*/  LDL.LU R212, [R1+0x274] ;  /* 0x0002740001d47983 */ /* 0x000ee20000300800 */
[-C--:B------:R-:W-:Y:S02]  /*150d0*/  LEA R220, P5, R219, R14.reuse, 0x2 ;  /* 0x0000000edbdc7211 */ /* 0x080fe400078a10ff */
[-C--:B----4-:R-:W-:Y:S01]  /*150e0*/  LEA R210, P6, R216, R14.reuse, 0x2 ;  /* 0x0000000ed8d27211 */ /* 0x090fe200078c10ff */
[----:B------:R4:W-:Y:S01]  /*150f0*/  STL.64 [R1+0x178], R200 ;  /* 0x000178c801007387 */ /* 0x0009e20000100a00 */
[-C--:B------:R-:W-:Y:S02]  /*15100*/  LEA.HI.X.SX32 R205, R208, R15.reuse, 0x2, P0 ;  /* 0x0000000fd0cd7211 */ /* 0x080fe400000f16ff */
[-C--:B------:R-:W-:Y:S02]  /*15110*/  LEA.HI.X.SX32 R211, R216, R15.reuse, 0x2, P6 ;  /* 0x0000000fd8d37211 */ /* 0x080fe400030f16ff */
[----:B------:R-:W-:Y:S01]  /*15120*/  LEA.HI.X.SX32 R221, R221, R15, 0x2, P5 ;  /* 0x0000000fdddd7211 */ /* 0x000fe200028f16ff */
[----:B----4-:R1:W5:Y:S04]  /*15130*/  LDL.LU.64 R200, [R1+0xf58] ;  /* 0x000f580001c87983 */ /* 0x0103680000300a00 */
[----:B------:R4:W-:Y:S04]  /*15140*/  STL.64 [R1+0x180], R222 ;  /* 0x000180de01007387 */ /* 0x0009e80000100a00 */
[----:B------:R1:W-:Y:S04]  /*15150*/  STL.64 [R1+0x190], R236 ;  /* 0x000190ec01007387 */ /* 0x0003e80000100a00 */
[----:B------:R4:W-:Y:S02]  /*15160*/  STL.64 [R1+0x188], R206 ;  /* 0x000188ce01007387 */ /* 0x0009e40000100a00 */
[----:B----4-:R-:W-:Y:S01]  /*15170*/  IMAD.MOV.U32 R223, RZ, RZ, R218 ;  /* 0x000000ffffdf7224 */ /* 0x010fe200078e00da */
[-C--:B------:R-:W-:Y:S01]  /*15180*/  LEA R222, P4, R218, R14.reuse, 0x2 ;  /* 0x0000000edade7211 */ /* 0x080fe200078810ff */
[----:B------:R4:W-:Y:S01]  /*15190*/  STL.64 [R1+0x198], R202 ;  /* 0x000198ca01007387 */ /* 0x0009e20000100a00 */
[----:B-1----:R-:W-:Y:S01]  /*151a0*/  IMAD.MOV.U32 R237, RZ, RZ, R209 ;  /* 0x000000ffffed7224 */ /* 0x002fe200078e00d1 */
[----:B------:R-:W-:-:S02]  /*151b0*/  LEA R236, P3, R209, R14, 0x2 ;  /* 0x0000000ed1ec7211 */ /* 0x000fc400078610ff */
[-C--:B------:R-:W-:Y:S02]  /*151c0*/  LEA R218, P1, R215, R14.reuse, 0x2 ;  /* 0x0000000ed7da7211 */ /* 0x080fe400078210ff */
[-C--:B------:R-:W-:Y:S01]  /*151d0*/  LEA R206, P2, R213, R14.reuse, 0x2 ;  /* 0x0000000ed5ce7211 */ /* 0x080fe200078410ff */
[----:B------:R-:W-:Y:S01]  /*151e0*/  IMAD.MOV.U32 R216, RZ, RZ, R234 ;  /* 0x000000ffffd87224 */ /* 0x000fe200078e00ea */
[----:B------:R-:W-:Y:S01]  /*151f0*/  LEA R208, P0, R226, R14, 0x2 ;  /* 0x0000000ee2d07211 */ /* 0x000fe200078010ff */
[----:B----4-:R1:W5:Y:S01]  /*15200*/  LDL.LU.64 R202, [R1+0xf50] ;  /* 0x000f500001ca7983 */ /* 0x0103620000300a00 */
[----:B------:R-:W-:-:S03]  /*15210*/  LEA.HI.X.SX32 R223, R223, R15, 0x2, P4 ;  /* 0x0000000fdfdf7211 */ /* 0x000fc600020f16ff */
[----:B------:R4:W-:Y:S01]  /*15220*/  STL.64 [R1+0x1a0], R204 ;  /* 0x0001a0cc01007387 */ /* 0x0009e20000100a00 */
[-C--:B------:R-:W-:Y:S02]  /*15230*/  LEA.HI.X.SX32 R237, R237, R15.reuse, 0x2, P3 ;  /* 0x0000000feded7211 */ /* 0x080fe400018f16ff */
[-C--:B------:R-:W-:Y:S02]  /*15240*/  LEA.HI.X.SX32 R207, R213, R15.reuse, 0x2, P2 ;  /* 0x0000000fd5cf7211 */ /* 0x080fe400010f16ff */
[-C--:B------:R-:W-:Y:S02]  /*15250*/  LEA.HI.X.SX32 R219, R215, R15.reuse, 0x2, P1 ;  /* 0x0000000fd7db7211 */ /* 0x080fe400008f16ff */
[----:B------:R-:W-:Y:S01]  /*15260*/  LEA.HI.X.SX32 R209, R226, R15, 0x2, P0 ;  /* 0x0000000fe2d17211 */ /* 0x000fe200000f16ff */
[----:B----4-:R1:W5:Y:S04]  /*15270*/  LDL.LU.64 R204, [R1+0xf48] ;  /* 0x000f480001cc7983 */ /* 0x0103680000300a00 */
[----:B------:R-:W-:Y:S04]  /*15280*/  STL.64 [R1+0x1b0], R210 ;  /* 0x0001b0d201007387 */ /* 0x000fe80000100a00 */
[----:B------:R-:W4:Y:S04]  /*15290*/  LDL.LU R234, [R1+0x280] ;  /* 0x0002800001ea7983 */ /* 0x000f280000300800 */
[----:B------:R-:W-:Y:S04]  /*152a0*/  STL.64 [R1+0x1a8], R220 ;  /* 0x0001a8dc01007387 */ /* 0x000fe80000100a00 */
[----:B------:R-:W-:Y:S04]  /*152b0*/  STL.64 [R1+0x1b8], R222 ;  /* 0x0001b8de01007387 */ /* 0x000fe80000100a00 */
[----:B------:R-:W-:Y:S01]  /*152c0*/  STL.64 [R1+0x1c0], R236 ;  /* 0x0001c0ec01007387 */ /* 0x000fe20000100a00 */
[----:B------:R-:W-:-:S03]  /*152d0*/  IMAD.MOV.U32 R226, RZ, RZ, R231 ;  /* 0x000000ffffe27224 */ /* 0x000fc600078e00e7 */
[----:B------:R1:W-:Y:S04]  /*152e0*/  STL.64 [R1+0x1c8], R206 ;  /* 0x0001c8ce01007387 */ /* 0x0003e80000100a00 */
[----:B------:R-:W-:Y:S04]  /*152f0*/  STL.64 [R1+0x1d0], R218 ;  /* 0x0001d0da01007387 */ /* 0x000fe80000100a00 */
[----:B------:R1:W-:Y:S04]  /*15300*/  STL.64 [R1+0x1d8], R208 ;  /* 0x0001d8d001007387 */ /* 0x0003e80000100a00 */
[----:B------:R-:W4:Y:S01]  /*15310*/  LDL.LU R215, [R1+0x29c] ;  /* 0x00029c0001d77983 */ /* 0x000f220000300800 */
[----:B-1----:R-:W-:Y:S01]  /*15320*/  LEA R206, P2, R233, R14, 0x2 ;  /* 0x0000000ee9ce7211 */ /* 0x002fe200078410ff */
[----:B------:R-:W-:-:S02]  /*15330*/  IMAD.MOV.U32 R207, RZ, RZ, R233 ;  /* 0x000000ffffcf7224 */ /* 0x000fc400078e00e9 */
[----:B------:R-:W4:Y:S01]  /*15340*/  LDL.LU R231, [R1+0x2a4] ;  /* 0x0002a40001e77983 */ /* 0x000f220000300800 */
[----:B------:R-:W-:Y:S01]  /*15350*/  IMAD.MOV.U32 R209, RZ, RZ, R232 ;  /* 0x000000ffffd17224 */ /* 0x000fe200078e00e8 */
[-C--:B------:R-:W-:Y:S01]  /*15360*/  LEA R218, P1, R229, R14.reuse, 0x2 ;  /* 0x0000000ee5da7211 */ /* 0x080fe200078210ff */
[----:B------:R-:W-:Y:S02]  /*15370*/  IMAD.MOV.U32 R219, RZ, RZ, R229 ;  /* 0x000000ffffdb7224 */ /* 0x000fe400078e00e5 */
[----:B------:R-:W-:Y:S01]  /*15380*/  IMAD.MOV.U32 R213, RZ, RZ, R248 ;  /* 0x000000ffffd57224 */ /* 0x000fe200078e00f8 */
[-C--:B------:R-:W-:Y:S02]  /*15390*/  LEA R210, P6, R224, R14.reuse, 0x2 ;  /* 0x0000000ee0d27211 */ /* 0x080fe400078c10ff */
[----:B------:R-:W-:Y:S02]  /*153a0*/  LEA R220, P5, R230, R14, 0x2 ;  /* 0x0000000ee6dc7211 */ /* 0x000fe400078a10ff */
[----:B------:R-:W-:-:S02]  /*153b0*/  LEA.HI.X.SX32 R211, R224, R15, 0x2, P6 ;  /* 0x0000000fe0d37211 */ /* 0x000fc400030f16ff */
[----:B------:R-:W-:-:S03]  /*153c0*/  LEA.HI.X.SX32 R221, R230, R15, 0x2, P5 ;  /* 0x0000000fe6dd7211 */ /* 0x000fc600028f16ff */
[----:B------:R-:W-:Y:S01]  /*153d0*/  STL.64 [R1+0x1e0], R210 ;  /* 0x0001e0d201007387 */ /* 0x000fe20000100a00 */
[----:B------:R-:W-:-:S03]  /*153e0*/  LEA R222, P4, R227, R14, 0x2 ;  /* 0x0000000ee3de7211 */ /* 0x000fc600078810ff */
[----:B------:R-:W-:Y:S04]  /*153f0*/  STL.64 [R1+0x1e8], R220 ;  /* 0x0001e8dc01007387 */ /* 0x000fe80000100a00 */
[----:B------:R-:W4:Y:S01]  /*15400*/  LDL.LU R233, [R1+0x2ac] ;  /* 0x0002ac0001e97983 */ /* 0x000f220000300800 */
[----:B------:R-:W-:Y:S02]  /*15410*/  LEA R236, P3, R235, R14, 0x2 ;  /* 0x0000000eebec7211 */ /* 0x000fe400078610ff */
[-C--:B------:R-:W-:Y:S01]  /*15420*/  LEA.HI.X.SX32 R223, R227, R15.reuse, 0x2, P4 ;  /* 0x0000000fe3df7211 */ /* 0x080fe200020f16ff */
[----:B------:R-:W4:Y:S01]  /*15430*/  LDL.LU R232, [R1+0x2b4] ;  /* 0x0002b40001e87983 */ /* 0x000f220000300800 */
[----:B------:R-:W-:-:S03]  /*15440*/  LEA.HI.X.SX32 R237, R235, R15, 0x2, P3 ;  /* 0x0000000febed7211 */ /* 0x000fc600018f16ff */
[----:B------:R-:W4:Y:S04]  /*15450*/  LDL.LU R230, [R1+0x2b8] ;  /* 0x0002b80001e67983 */ /* 0x000f280000300800 */
[----:B------:R-:W-:Y:S01]  /*15460*/  STL.64 [R1+0x1f0], R222 ;  /* 0x0001f0de01007387 */ /* 0x000fe20000100a00 */
[----:B------:R-:W-:-:S03]  /*15470*/  IMAD.MOV.U32 R224, RZ, RZ, R226 ;  /* 0x000000ffffe07224 */ /* 0x000fc600078e00e2 */
[----:B------:R-:W4:Y:S04]  /*15480*/  LDL.LU R227, [R1+0x2c4] ;  /* 0x0002c40001e37983 */ /* 0x000f280000300800 */
[----:B------:R-:W4:Y:S04]  /*15490*/  LDL.LU R229, [R1+0x2cc] ;  /* 0x0002cc0001e57983 */ /* 0x000f280000300800 */
[----:B------:R1:W-:Y:S04]  /*154a0*/  STL.64 [R1+0x1f8], R236 ;  /* 0x0001f8ec01007387 */ /* 0x0003e80000100a00 */
[----:B------:R-:W4:Y:S01]  /*154b0*/  LDL.LU R226, [R1+0x2d0] ;  /* 0x0002d00001e27983 */ /* 0x000f220000300800 */
[----:B------:R-:W-:-:S03]  /*154c0*/  IMAD.MOV.U32 R235, RZ, RZ, R238 ;  /* 0x000000ffffeb7224 */ /* 0x000fc600078e00ee */
[----:B------:R-:W4:Y:S04]  /*154d0*/  LDL.LU R238, [R1+0x2d4] ;  /* 0x0002d40001ee7983 */ /* 0x000f280000300800 */
[----:B------:R-:W4:Y:S01]  /*154e0*/  LDL.LU R248, [R1+0x2dc] ;  /* 0x0002dc0001f87983 */ /* 0x000f220000300800 */
[-C--:B--2---:R-:W-:Y:S02]  /*154f0*/  LEA R208, P0, R225, R14.reuse, 0x2 ;  /* 0x0000000ee1d07211 */ /* 0x084fe400078010ff */
[-C--:B------:R-:W-:Y:S01]  /*15500*/  LEA.HI.X.SX32 R207, R207, R15.reuse, 0x2, P2 ;  /* 0x0000000fcfcf7211 */ /* 0x080fe200010f16ff */
[----:B-1----:R-:W-:Y:S01]  /*15510*/  IMAD.MOV.U32 R237, RZ, RZ, R209 ;  /* 0x000000ffffed7224 */ /* 0x002fe200078e00d1 */
[-C--:B---3--:R-:W-:Y:S01]  /*15520*/  LEA R210, P6, R212, R14.reuse, 0x2 ;  /* 0x0000000ed4d27211 */ /* 0x088fe200078c10ff */
[----:B------:R-:W-:Y:S01]  /*15530*/  IMAD.MOV.U32 R221, RZ, RZ, R217 ;  /* 0x000000ffffdd7224 */ /* 0x000fe200078e00d9 */
[-C--:B------:R-:W-:Y:S01]  /*15540*/  LEA.HI.X.SX32 R219, R219, R15.reuse, 0x2, P1 ;  /* 0x0000000fdbdb7211 */ /* 0x080fe200008f16ff */
[----:B------:R-:W-:Y:S01]  /*15550*/  IMAD.MOV.U32 R223, RZ, RZ, R216 ;  /* 0x000000ffffdf7224 */ /* 0x000fe200078e00d8 */
[----:B------:R-:W-:Y:S01]  /*15560*/  LEA.HI.X.SX32 R209, R225, R15, 0x2, P0 ;  /* 0x0000000fe1d17211 */ /* 0x000fe200000f16ff */
[----:B------:R1:W-:Y:S01]  /*15570*/  STL.64 [R1+0x200], R206 ;  /* 0x000200ce01007387 */ /* 0x0003e20000100a00 */
[----:B------:R-:W-:-:S02]  /*15580*/  LEA R220, P5, R217, R14, 0x2 ;  /* 0x0000000ed9dc7211 */ /* 0x000fc400078a10ff */
[-C--:B------:R-:W-:Y:S02]  /*15590*/  LEA R222, P4, R216, R14.reuse, 0x2 ;  /* 0x0000000ed8de7211 */ /* 0x080fe400078810ff */
[-C--:B------:R-:W-:Y:S01]  /*155a0*/  LEA.HI.X.SX32 R211, R212, R15.reuse, 0x2, P6 ;  /* 0x0000000fd4d37211 */ /* 0x080fe200030f16ff */
[----:B------:R-:W-:Y:S01]  /*155b0*/  IMAD.MOV.U32 R217, RZ, RZ, R247 ;  /* 0x000000ffffd97224 */ /* 0x000fe200078e00f7 */
[-C--:B------:R-:W-:Y:S01]  /*155c0*/  LEA.HI.X.SX32 R221, R221, R15.reuse, 0x2, P5 ;  /* 0x0000000fdddd7211 */ /* 0x080fe200028f16ff */
[----:B------:R-:W-:Y:S01]  /*155d0*/  IMAD.MOV.U32 R225, RZ, RZ, R213 ;  /* 0x000000ffffe17224 */ /* 0x000fe200078e00d5 */
[----:B------:R-:W-:Y:S01]  /*155e0*/  LEA R216, P2, R247, R14, 0x2 ;  /* 0x0000000ef7d87211 */ /* 0x000fe200078410ff */
[----:B-1----:R1:W5:Y:S01]  /*155f0*/  LDL.LU.64 R206, [R1+0xf40] ;  /* 0x000f400001ce7983 */ /* 0x0023620000300a00 */
[----:B------:R-:W-:-:S03]  /*15600*/  LEA.HI.X.SX32 R223, R223, R15, 0x2, P4 ;  /* 0x0000000fdfdf7211 */ /* 0x000fc600020f16ff */
[----:B------:R2:W-:Y:S01]  /*15610*/  STL.64 [R1+0x208], R218 ;  /* 0x000208da01007387 */ /* 0x0005e20000100a00 */
[----:B------:R-:W-:-:S03]  /*15620*/  LEA R212, P6, R237, R14, 0x2 ;  /* 0x0000000eedd47211 */ /* 0x000fc600078c10ff */
[----:B------:R3:W-:Y:S01]  /*15630*/  STL.64 [R1+0x210], R208 ;  /* 0x000210d001007387 */ /* 0x0007e20000100a00 */
[-C--:B------:R-:W-:Y:S02]  /*15640*/  LEA.HI.X.SX32 R217, R217, R15.reuse, 0x2, P2 ;  /* 0x0000000fd9d97211 */ /* 0x080fe400010f16ff */
[-C--:B--2---:R-:W-:Y:S01]  /*15650*/  LEA R218, P1, R224, R14.reuse, 0x2 ;  /* 0x0000000ee0da7211 */ /* 0x084fe200078210ff */
[----:B------:R-:W-:Y:S01]  /*15660*/  IMAD.MOV.U32 R219, RZ, RZ, R224 ;  /* 0x000000ffffdb7224 */ /* 0x000fe200078e00e0 */
[----:B------:R-:W-:Y:S01]  /*15670*/  LEA R224, P0, R213, R14, 0x2 ;  /* 0x0000000ed5e07211 */ /* 0x000fe200078010ff */
[----:B------:R-:W-:Y:S01]  /*15680*/  IMAD.MOV.U32 R213, RZ, RZ, R237 ;  /* 0x000000ffffd57224 */ /* 0x000fe200078e00ed */
[----:B---3--:R1:W5:Y:S04]  /*15690*/  LDL.LU.64 R208, [R1+0xf38] ;  /* 0x000f380001d07983 */ /* 0x0083680000300a00 */
[----:B------:R-:W2:Y:S04]  /*156a0*/  LDL.LU R247, [R1+0x2ec] ;  /* 0x0002ec0001f77983 */ /* 0x000ea80000300800 */
[----:B------:R3:W-:Y:S01]  /*156b0*/  STL.64 [R1+0x218], R210 ;  /* 0x000218d201007387 */ /* 0x0007e20000100a00 */
[----:B------:R-:W-:-:S02]  /*156c0*/  LEA.HI.X.SX32 R219, R219, R15, 0x2, P1 ;  /* 0x0000000fdbdb7211 */ /* 0x000fc400008f16ff */
[-C--:B------:R-:W-:Y:S02]  /*156d0*/  LEA.HI.X.SX32 R225, R225, R15.reuse, 0x2, P0 ;  /* 0x0000000fe1e17211 */ /* 0x080fe400000f16ff */
[----:B------:R-:W-:Y:S01]  /*156e0*/  LEA.HI.X.SX32 R213, R213, R15, 0x2, P6 ;  /* 0x0000000fd5d57211 */ /* 0x000fe200030f16ff */
[----:B---3--:R1:W5:Y:S01]  /*156f0*/  LDL.LU.64 R210, [R1+0xf30] ;  /* 0x000f300001d27983 */ /* 0x0083620000300a00 */
[----:B----4-:R-:W-:-:S03]  /*15700*/  LEA R236, P3, R234, R14, 0x2 ;  /* 0x0000000eeaec7211 */ /* 0x010fc600078610ff */
[----:B------:R3:W-:Y:S01]  /*15710*/  STL.64 [R1+0x220], R220 ;  /* 0x000220dc01007387 */ /* 0x0007e20000100a00 */
[----:B------:R-:W-:-:S03]  /*15720*/  LEA.HI.X.SX32 R237, R234, R15, 0x2, P3 ;  /* 0x0000000feaed7211 */ /* 0x000fc600018f16ff */
[----:B------:R4:W-:Y:S04]  /*15730*/  STL.64 [R1+0x228], R222 ;  /* 0x000228de01007387 */ /* 0x0009e80000100a00 */
[----:B------:R-:W2:Y:S04]  /*15740*/  LDL.LU R234, [R1+0x2fc] ;  /* 0x0002fc0001ea7983 */ /* 0x000ea80000300800 */
[----:B------:R1:W-:Y:S04]  /*15750*/  STL.64 [R1+0x230], R236 ;  /* 0x000230ec01007387 */ /* 0x0003e80000100a00 */
[----:B------:R1:W-:Y:S04]  /*15760*/  STL.64 [R1+0x238], R216 ;  /* 0x000238d801007387 */ /* 0x0003e80000100a00 */
[----:B------:R1:W-:Y:S01]  /*15770*/  STL.64 [R1+0x240], R218 ;  /* 0x000240da01007387 */ /* 0x0003e20000100a00 */
[----:B---3--:R-:W-:-:S02]  /*15780*/  LEA R220, P5, R215, R14, 0x2 ;  /* 0x0000000ed7dc7211 */ /* 0x008fc400078a10ff */
[-C--:B----4-:R-:W-:Y:S02]  /*15790*/  LEA R222, P4, R231, R14.reuse, 0x2 ;  /* 0x0000000ee7de7211 */ /* 0x090fe400078810ff */
[-C--:B------:R-:W-:Y:S02]  /*157a0*/  LEA.HI.X.SX32 R221, R215, R15.reuse, 0x2, P5 ;  /* 0x0000000fd7dd7211 */ /* 0x080fe400028f16ff */
[----:B------:R-:W-:Y:S01]  /*157b0*/  LEA.HI.X.SX32 R223, R231, R15, 0x2, P4 ;  /* 0x0000000fe7df7211 */ /* 0x000fe200020f16ff */
[----:B------:R3:W-:Y:S04]  /*157c0*/  STL.64 [R1+0x248], R224 ;  /* 0x000248e001007387 */ /* 0x0007e80000100a00 */
[----:B------:R4:W-:Y:S04]  /*157d0*/  STL.64 [R1+0x258], R212 ;  /* 0x000258d401007387 */ /* 0x0009e80000100a00 */
[----:B------:R1:W-:Y:S04]  /*157e0*/  STL.64 [R1+0x260], R220 ;  /* 0x000260dc01007387 */ /* 0x0003e80000100a00 */
[----:B------:R-:W-:Y:S01]  /*157f0*/  STL.64 [R1+0x268], R222 ;  /* 0x000268de01007387 */ /* 0x000fe20000100a00 */
[----:B------:R-:W-:Y:S01]  /*15800*/  IMAD.MOV.U32 R231, RZ, RZ, R228 ;  /* 0x000000ffffe77224 */ /* 0x000fe200078e00e4 */
[----:B-1----:R-:W-:-:S04]  /*15810*/  LEA R236, P3, R233, R14, 0x2 ;  /* 0x0000000ee9ec7211 */ /* 0x002fc800078610ff */
[-C--:B------:R-:W-:Y:S02]  /*15820*/  LEA.HI.X.SX32 R237, R233, R15.reuse, 0x2, P3 ;  /* 0x0000000fe9ed7211 */ /* 0x080fe400018f16ff */
[-C--:B------:R-:W-:Y:S02]  /*15830*/  LEA R216, P2, R232, R14.reuse, 0x2 ;  /* 0x0000000ee8d87211 */ /* 0x080fe400078410ff */
[----:B------:R-:W-:Y:S01]  /*15840*/  LEA R218, P1, R230, R14, 0x2 ;  /* 0x0000000ee6da7211 */ /* 0x000fe200078210ff */
[----:B------:R-:W-:Y:S01]  /*15850*/  STL.64 [R1+0x270], R236 ;  /* 0x000270ec01007387 */ /* 0x000fe20000100a00 */
[----:B------:R-:W-:-:S03]  /*15860*/  LEA.HI.X.SX32 R217, R232, R15, 0x2, P2 ;  /* 0x0000000fe8d97211 */ /* 0x000fc600010f16ff */
[----:B------:R-:W2:Y:S01]  /*15870*/  LDL.LU R215, [R1+0x30c] ;  /* 0x00030c0001d77983 */ /* 0x000ea20000300800 */
[-C--:B------:R-:W-:Y:S02]  /*15880*/  LEA.HI.X.SX32 R219, R230, R15.reuse, 0x2, P1 ;  /* 0x0000000fe6db7211 */ /* 0x080fe400008f16ff */
[-C--:B---3--:R-:W-:Y:S01]  /*15890*/  LEA R224, P0, R227, R14.reuse, 0x2 ;  /* 0x0000000ee3e07211 */ /* 0x088fe200078010ff */
[----:B------:R1:W-:Y:S01]  /*158a0*/  STL.64 [R1+0x278], R216 ;  /* 0x000278d801007387 */ /* 0x0003e20000100a00 */
[-C--:B----4-:R-:W-:Y:S02]  /*158b0*/  LEA R212, P6, R229, R14.reuse, 0x2 ;  /* 0x0000000ee5d47211 */ /* 0x090fe400078c10ff */
[-C--:B------:R-:W-:Y:S02]  /*158c0*/  LEA.HI.X.SX32 R225, R227, R15.reuse, 0x2, P0 ;  /* 0x0000000fe3e17211 */ /* 0x080fe400000f16ff */
[-C--:B------:R-:W-:Y:S02]  /*158d0*/  LEA.HI.X.SX32 R213, R229, R15.reuse, 0x2, P6 ;  /* 0x0000000fe5d57211 */ /* 0x080fe400030f16ff */
[C---:B------:R-:W-:Y:S01]  /*158e0*/  LEA R220, P5, R226.reuse, R14, 0x2 ;  /* 0x0000000ee2dc7211 */ /* 0x040fe200078a10ff */
[----:B-1----:R-:W3:Y:S04]  /*158f0*/  LDL.LU R216, [R1+0x320] ;  /* 0x0003200001d87983 */ /* 0x002ee80000300800 */
[----:B------:R-:W4:Y:S01]  /*15900*/  LDL.LU R217, [R1+0x324] ;  /* 0x0003240001d97983 */ /* 0x000f220000300800 */
[----:B------:R-:W-:-:S03]  /*15910*/  LEA.HI.X.SX32 R221, R226, R15, 0x2, P5 ;  /* 0x0000000fe2dd7211 */ /* 0x000fc600028f16ff */
[----:B------:R1:W-:Y:S01]  /*15920*/  STL.64 [R1+0x290], R218 ;  /* 0x000290da01007387 */ /* 0x0003e20000100a00 */
[----:B------:R-:W-:-:S04]  /*15930*/  LEA R222, P4, R238, R14, 0x2 ;  /* 0x0000000eeede7211 */ /* 0x000fc800078810ff */
[----:B------:R-:W-:Y:S01]  /*15940*/  LEA.HI.X.SX32 R223, R238, R15, 0x2, P4 ;  /* 0x0000000feedf7211 */ /* 0x000fe200020f16ff */
[----:B-1----:R-:W4:Y:S04]  /*15950*/  LDL.LU R218, [R1+0x330] ;  /* 0x0003300001da7983 */ /* 0x002f280000300800 */
[----:B------:R-:W-:Y:S04]  /*15960*/  STL.64 [R1+0x298], R224 ;  /* 0x000298e001007387 */ /* 0x000fe80000100a00 */
[----:B------:R1:W-:Y:S01]  /*15970*/  STL.64 [R1+0x2a0], R212 ;  /* 0x0002a0d401007387 */ /* 0x0003e20000100a00 */
[----:B------:R-:W-:-:S03]  /*15980*/  LEA R236, P3, R248, R14, 0x2 ;  /* 0x0000000ef8ec7211 */ /* 0x000fc600078610ff */
[----:B-1----:R1:W5:Y:S04]  /*15990*/  LDL.LU.64 R212, [R1+0xf28] ;  /* 0x000f280001d47983 */ /* 0x0023680000300a00 */
[----:B------:R-:W4:Y:S04]  /*159a0*/  LDL.LU R219, [R1+0x334] ;  /* 0x0003340001db7983 */ /* 0x000f280000300800 */
[----:B------:R1:W-:Y:S01]  /*159b0*/  STL.64 [R1+0x2a8], R220 ;  /* 0x0002a8dc01007387 */ /* 0x0003e20000100a00 */
[----:B------:R-:W-:-:S03]  /*159c0*/  LEA.HI.X.SX32 R237, R248, R15, 0x2, P3 ;  /* 0x0000000ff8ed7211 */ /* 0x000fc600018f16ff */
[----:B-1----:R-:W4:Y:S04]  /*159d0*/  LDL.LU R220, [R1+0x354] ;  /* 0x0003540001dc7983 */ /* 0x002f280000300800 */
[----:B------:R1:W-:Y:S04]  /*159e0*/  STL.64 [R1+0x2b0], R222 ;  /* 0x0002b0de01007387 */ /* 0x0003e80000100a00 */
[----:B------:R-:W4:Y:S01]  /*159f0*/  LDL.LU R221, [R1+0x35c] ;  /* 0x00035c0001dd7983 */ /* 0x000f220000300800 */
[----:B------:R-:W-:Y:S01]  /*15a00*/  LEA R228, P6, R239, R14, 0x2 ;  /* 0x0000000eefe47211 */ /* 0x000fe200078c10ff */
[----:B------:R-:W-:-:S02]  /*15a10*/  IMAD.MOV.U32 R229, RZ, RZ, R239 ;  /* 0x000000ffffe57224 */ /* 0x000fc400078e00ef */
[----:B------:R-:W4:Y:S01]  /*15a20*/  LDL.LU R239, [R1+0x394] ;  /* 0x0003940001ef7983 */ /* 0x000f220000300800 */
[-C--:B------:R-:W-:Y:S01]  /*15a30*/  LEA R232, P2, R235, R14.reuse, 0x2 ;  /* 0x0000000eebe87211 */ /* 0x080fe200078410ff */
[----:B------:R-:W-:Y:S01]  /*15a40*/  IMAD.MOV.U32 R233, RZ, RZ, R235 ;  /* 0x000000ffffe97224 */ /* 0x000fe200078e00eb */
[----:B-1----:R-:W-:Y:S01]  /*15a50*/  LEA R222, P4, R0, R14, 0x2 ;  /* 0x0000000e00de7211 */ /* 0x002fe200078810ff */
[----:B------:R1:W-:Y:S01]  /*15a60*/  STL.64 [R1+0x2c0], R236 ;  /* 0x0002c0ec01007387 */ /* 0x0003e20000100a00 */
[----:B------:R-:W-:Y:S02]  /*15a70*/  IMAD.MOV.U32 R223, RZ, RZ, R0 ;  /* 0x000000ffffdf7224 */ /* 0x000fe400078e0000 */
[----:B------:R-:W-:Y:S01]  /*15a80*/  IMAD.MOV.U32 R238, RZ, RZ, R246 ;  /* 0x000000ffffee7224 */ /* 0x000fe200078e00f6 */
[----:B------:R-:W4:Y:S01]  /*15a90*/  LDL.LU R0, [R1+0x360] ;  /* 0x0003600001007983 */ /* 0x000f220000300800 */
[----:B------:R-:W-:-:S03]  /*15aa0*/  IMAD.MOV.U32 R246, RZ, RZ, R252 ;  /* 0x000000fffff67224 */ /* 0x000fc600078e00fc */
[----:B------:R-:W4:Y:S04]  /*15ab0*/  LDL.LU R235, [R1+0x364] ;  /* 0x0003640001eb7983 */ /* 0x000f280000300800 */
[----:B------:R-:W4:Y:S04]  /*15ac0*/  LDL.LU R248, [R1+0x370] ;  /* 0x0003700001f87983 */ /* 0x000f280000300800 */
[----:B------:R-:W4:Y:S01]  /*15ad0*/  LDL.LU R252, [R1+0x374] ;  /* 0x0003740001fc7983 */ /* 0x000f220000300800 */
[-C--:B--2---:R-:W-:Y:S02]  /*15ae0*/  LEA R230, P1, R247, R14.reuse, 0x2 ;  /* 0x0000000ef7e67211 */ /* 0x084fe400078210ff */
[-C--:B------:R-:W-:Y:S01]  /*15af0*/  LEA.HI.X.SX32 R233, R233, R15.reuse, 0x2, P2 ;  /* 0x0000000fe9e97211 */ /* 0x080fe200010f16ff */
[----:B------:R-:W-:Y:S01]  /*15b00*/  IMAD.MOV.U32 R225, RZ, RZ, R240 ;  /* 0x000000ffffe17224 */ /* 0x000fe200078e00f0 */
[-C--:B------:R-:W-:Y:S01]  /*15b10*/  LEA R224, P0, R240, R14.reuse, 0x2 ;  /* 0x0000000ef0e07211 */ /* 0x080fe200078010ff */
[----:B-1----:R-:W-:Y:S01]  /*15b20*/  IMAD.MOV.U32 R237, RZ, RZ, R231 ;  /* 0x000000ffffed7224 */ /* 0x002fe200078e00e7 */
[----:B------:R-:W-:Y:S01]  /*15b30*/  LEA R236, P3, R231, R14, 0x2 ;  /* 0x0000000ee7ec7211 */ /* 0x000fe200078610ff */
[----:B------:R-:W-:Y:S01]  /*15b40*/  IMAD.MOV.U32 R227, RZ, RZ, R241 ;  /* 0x000000ffffe37224 */ /* 0x000fe200078e00f1 */
[----:B------:R-:W2:Y:S01]  /*15b50*/  LDL.LU R240, [R1+0x398] ;  /* 0x0003980001f07983 */ /* 0x000ea20000300800 */
[----:B------:R-:W-:-:S03]  /*15b60*/  LEA.HI.X.SX32 R231, R247, R15, 0x2, P1 ;  /* 0x0000000ff7e77211 */ /* 0x000fc600008f16ff */
[----:B------:R-:W2:Y:S01]  /*15b70*/  LDL.LU R241, [R1+0x39c] ;  /* 0x00039c0001f17983 */ /* 0x000ea20000300800 */
[----:B------:R-:W-:-:S03]  /*15b80*/  LEA R226, P5, R234, R14, 0x2 ;  /* 0x0000000eeae27211 */ /* 0x000fc600078a10ff */
[----:B------:R1:W-:Y:S01]  /*15b90*/  STL.64 [R1+0x2c8], R232 ;  /* 0x0002c8e801007387 */ /* 0x0003e20000100a00 */
[----:B------:R-:W-:-:S03]  /*15ba0*/  LEA.HI.X.SX32 R225, R225, R15, 0x2, P0 ;  /* 0x0000000fe1e17211 */ /* 0x000fc600000f16ff */
[----:B------:R-:W2:Y:S01]  /*15bb0*/  LDL.LU R247, [R1+0x3a4] ;  /* 0x0003a40001f77983 */ /* 0x000ea20000300800 */
[-C--:B------:R-:W-:Y:S02]  /*15bc0*/  LEA.HI.X.SX32 R229, R229, R15.reuse, 0x2, P6 ;  /* 0x0000000fe5e57211 */ /* 0x080fe400030f16ff */
[-C--:B------:R-:W-:Y:S01]  /*15bd0*/  LEA.HI.X.SX32 R223, R223, R15.reuse, 0x2, P4 ;  /* 0x0000000fdfdf7211 */ /* 0x080fe200020f16ff */
[----:B-1----:R-:W-:Y:S02]  /*15be0*/  IMAD.MOV.U32 R233, RZ, RZ, R249 ;  /* 0x000000ffffe97224 */ /* 0x002fe400078e00f9 */
[----:B------:R-:W2:Y:S04]  /*15bf0*/  LDL.LU R249, [R1+0x3c8] ;  /* 0x0003c80001f97983 */ /* 0x000ea80000300800 */
[----:B------:R1:W-:Y:S01]  /*15c00*/  STL.64 [R1+0x2d8], R230 ;  /* 0x0002d8e601007387 */ /* 0x0003e20000100a00 */
[----:B------:R-:W-:-:S03]  /*15c10*/  LEA.HI.X.SX32 R237, R237, R15, 0x2, P3 ;  /* 0x0000000feded7211 */ /* 0x000fc600018f16ff */
[----:B------:R-:W-:Y:S04]  /*15c20*/  STL.64 [R1+0x2e0], R224 ;  /* 0x0002e0e001007387 */ /* 0x000fe80000100a00 */
[----:B------:R-:W-:Y:S01]  /*15c30*/  STL.64 [R1+0x2e8], R228 ;  /* 0x0002e8e401007387 */ /* 0x000fe20000100a00 */
[----:B-1----:R-:W-:Y:S01]  /*15c40*/  IMAD.MOV.U32 R231, RZ, RZ, R227 ;  /* 0x000000ffffe77224 */ /* 0x002fe200078e00e3 */
[----:B------:R-:W-:Y:S01]  /*15c50*/  LEA.HI.X.SX32 R227, R234, R15, 0x2, P5 ;  /* 0x0000000feae37211 */ /* 0x000fe200028f16ff */
[----:B------:R-:W-:Y:S02]  /*15c60*/  IMAD.MOV.U32 R234, RZ, RZ, R243 ;  /* 0x000000ffffea7224 */ /* 0x000fe400078e00f3 */
[----:B------:R-:W2:Y:S04]  /*15c70*/  LDL.LU R243, [R1+0x3cc] ;  /* 0x0003cc0001f37983 */ /* 0x000ea80000300800 */
[----:B------:R-:W-:Y:S04]  /*15c80*/  STL.64 [R1+0x2f8], R226 ;  /* 0x0002f8e201007387 */ /* 0x000fe80000100a00 */
[----:B------:R-:W-:Y:S04]  /*15c90*/  STL.64 [R1+0x300], R222 ;  /* 0x000300de01007387 */ /* 0x000fe80000100a00 */
[----:B------:R1:W-:Y:S02]  /*15ca0*/  STL.64 [R1+0x310], R236 ;  /* 0x000310ec01007387 */ /* 0x0003e40000100a00 */
[----:B-1----:R-:W-:Y:S01]  /*15cb0*/  IMAD.MOV.U32 R237, RZ, RZ, R233 ;  /* 0x000000ffffed7224 */ /* 0x002fe200078e00e9 */
[----:B------:R-:W-:-:S04]  /*15cc0*/  LEA R232, P2, R215, R14, 0x2 ;  /* 0x0000000ed7e87211 */ /* 0x000fc800078410ff */
[-C--:B------:R-:W-:Y:S02]  /*15cd0*/  LEA.HI.X.SX32 R233, R215, R15.reuse, 0x2, P2 ;  /* 0x0000000fd7e97211 */ /* 0x080fe400010f16ff */
[----:B------:R1:W5:Y:S04]  /*15ce0*/  LDL.LU R215, [R1+0xf20] ;  /* 0x000f200001d77983 */ /* 0x0003680000300800 */
[----:B------:R1:W-:Y:S01]  /*15cf0*/  STL.64 [R1+0x318], R232 ;  /* 0x000318e801007387 */ /* 0x0003e20000100a00 */
[CC--:B---3--:R-:W-:Y:S02]  /*15d00*/  LEA R230, P1, R216.reuse, R14.reuse, 0x2 ;  /* 0x0000000ed8e67211 */ /* 0x0c8fe400078210ff */
[----:B----4-:R-:W-:Y:S01]  /*15d10*/  LEA R224, P0, R217, R14, 0x2 ;  /* 0x0000000ed9e07211 */ /* 0x010fe200078010ff */
[----:B-1----:R-:W-:Y:S01]  /*15d20*/  IMAD.MOV.U32 R233, RZ, RZ, R231 ;  /* 0x000000ffffe97224 */ /* 0x002fe200078e00e7 */
[----:B------:R-:W-:-:S02]  /*15d30*/  LEA.HI.X.SX32 R231, R216, R15, 0x2, P1 ;  /* 0x0000000fd8e77211 */ /* 0x000fc400008f16ff */
[----:B------:R-:W-:Y:S01]  /*15d40*/  LEA.HI.X.SX32 R225, R217, R15, 0x2, P0 ;  /* 0x0000000fd9e17211 */ /* 0x000fe200000f16ff */
[----:B------:R1:W5:Y:S04]  /*15d50*/  LDL.LU R216, [R1+0xf1c] ;  /* 0x000f1c0001d87983 */ /* 0x0003680000300800 */
[----:B------:R-:W-:Y:S04]  /*15d60*/  STL.64 [R1+0x328], R230 ;  /* 0x000328e601007387 */ /* 0x000fe80000100a00 */
[----:B------:R1:W5:Y:S01]  /*15d70*/  LDL.LU R217, [R1+0xf18] ;  /* 0x000f180001d97983 */ /* 0x0003620000300800 */
[----:B------:R-:W-:-:S04]  /*15d80*/  LEA R228, P6, R218, R14, 0x2 ;  /* 0x0000000edae47211 */ /* 0x000fc800078c10ff */
[----:B------:R-:W-:Y:S01]  /*15d90*/  LEA.HI.X.SX32 R229, R218, R15, 0x2, P6 ;  /* 0x0000000fdae57211 */ /* 0x000fe200030f16ff */
[----:B------:R-:W-:Y:S04]  /*15da0*/  STL.64 [R1+0x338], R224 ;  /* 0x000338e001007387 */ /* 0x000fe80000100a00 */
[----:B------:R1:W5:Y:S04]  /*15db0*/  LDL.LU R218, [R1+0xf14] ;  /* 0x000f140001da7983 */ /* 0x0003680000300800 */
[----:B------:R-:W-:Y:S01]  /*15dc0*/  STL.64 [R1+0x340], R228 ;  /* 0x000340e401007387 */ /* 0x000fe20000100a00 */
[----:B------:R-:W-:-:S04]  /*15dd0*/  LEA R226, P5, R219, R14, 0x2 ;  /* 0x0000000edbe27211 */ /* 0x000fc800078a10ff */
[----:B------:R-:W-:Y:S02]  /*15de0*/  LEA.HI.X.SX32 R227, R219, R15, 0x2, P5 ;  /* 0x0000000fdbe37211 */ /* 0x000fe400028f16ff */
[----:B------:R1:W5:Y:S01]  /*15df0*/  LDL.LU R219, [R1+0xf10] ;  /* 0x000f100001db7983 */ /* 0x0003620000300800 */
[----:B------:R-:W-:-:S03]  /*15e00*/  LEA R222, P4, R220, R14, 0x2 ;  /* 0x0000000edcde7211 */ /* 0x000fc600078810ff */
[----:B------:R-:W-:Y:S01]  /*15e10*/  STL.64 [R1+0x348], R226 ;  /* 0x000348e201007387 */ /* 0x000fe20000100a00 */
[----:B------:R-:W-:-:S03]  /*15e20*/  LEA.HI.X.SX32 R223, R220, R15, 0x2, P4 ;  /* 0x0000000fdcdf7211 */ /* 0x000fc600020f16ff */
[----:B------:R1:W5:Y:S01]  /*15e30*/  LDL.LU R220, [R1+0xf0c] ;  /* 0x000f0c0001dc7983 */ /* 0x0003620000300800 */
[----:B------:R-:W-:-:S03]  /*15e40*/  LEA R236, P3, R221, R14, 0x2 ;  /* 0x0000000eddec7211 */ /* 0x000fc600078610ff */
[----:B------:R3:W-:Y:S02]  /*15e50*/  STL.64 [R1+0x350], R222 ;  /* 0x000350de01007387 */ /* 0x0007e40000100a00 */
[----:B---3--:R-:W-:Y:S01]  /*15e60*/  IMAD.MOV.U32 R223, RZ, RZ, R237 ;  /* 0x000000ffffdf7224 */ /* 0x008fe200078e00ed */
[-C--:B------:R-:W-:Y:S02]  /*15e70*/  LEA.HI.X.SX32 R237, R221, R15.reuse, 0x2, P3 ;  /* 0x0000000fdded7211 */ /* 0x080fe400018f16ff */
[-C--:B------:R-:W-:Y:S01]  /*15e80*/  LEA R232, P2, R0, R14.reuse, 0x2 ;  /* 0x0000000e00e87211 */ /* 0x080fe200078410ff */
[----:B------:R1:W5:Y:S01]  /*15e90*/  LDL.LU R221, [R1+0xf08] ;  /* 0x000f080001dd7983 */ /* 0x0003620000300800 */
[CC--:B------:R-:W-:Y:S02]  /*15ea0*/  LEA R230, P1, R235.reuse, R14.reuse, 0x2 ;  /* 0x0000000eebe67211 */ /* 0x0c0fe400078210ff */
[----:B------:R-:W-:Y:S01]  /*15eb0*/  LEA R224, P0, R248, R14, 0x2 ;  /* 0x0000000ef8e07211 */ /* 0x000fe200078010ff */
[----:B------:R3:W-:Y:S01]  /*15ec0*/  STL.64 [R1+0x358], R236 ;  /* 0x000358ec01007387 */ /* 0x0007e20000100a00 */
[----:B------:R-:W-:-:S02]  /*15ed0*/  LEA.HI.X.SX32 R231, R235, R15, 0x2, P1 ;  /* 0x0000000febe77211 */ /* 0x000fc400008f16ff */
[----:B------:R-:W-:Y:S02]  /*15ee0*/  LEA R228, P6, R252, R14, 0x2 ;  /* 0x0000000efce47211 */ /* 0x000fe400078c10ff */
[-C--:B------:R-:W-:Y:S02]  /*15ef0*/  LEA.HI.X.SX32 R225, R248, R15.reuse, 0x2, P0 ;  /* 0x0000000ff8e17211 */ /* 0x080fe400000f16ff */
[-C--:B------:R-:W-:Y:S01]  /*15f00*/  LEA.HI.X.SX32 R229, R252, R15.reuse, 0x2, P6 ;  /* 0x0000000ffce57211 */ /* 0x080fe200030f16ff */
[----:B---3--:R-:W-:Y:S01]  /*15f10*/  IMAD.MOV.U32 R237, RZ, RZ, R233 ;  /* 0x000000ffffed7224 */ /* 0x008fe200078e00e9 */
[----:B------:R-:W-:Y:S02]  /*15f20*/  LEA.HI.X.SX32 R233, R0, R15, 0x2, P2 ;  /* 0x0000000f00e97211 */ /* 0x000fe400010f16ff */
[----:B------:R-:W3:Y:S04]  /*15f30*/  LDL.LU R0, [R1+0xf04] ;  /* 0x000f040001007983 */ /* 0x000ee80000300800 */
[----:B------:R-:W-:Y:S04]  /*15f40*/  STL.64 [R1+0x368], R232 ;  /* 0x000368e801007387 */ /* 0x000fe80000100a00 */
[----:B------:R-:W-:Y:S01]  /*15f50*/  STL.64 [R1+0x378], R230 ;  /* 0x000378e601007387 */ /* 0x000fe20000100a00 */
[----:B------:R-:W-:-:S03]  /*15f60*/  IMAD.MOV.U32 R248, RZ, RZ, R13 ;  /* 0x000000fffff87224 */ /* 0x000fc600078e000d */
[----:B------:R4:W-:Y:S04]  /*15f70*/  STL.64 [R1+0x380], R224 ;  /* 0x000380e001007387 */ /* 0x0009e80000100a00 */
[----:B------:R-:W-:Y:S04]  /*15f80*/  STL.64 [R1+0x388], R228 ;  /* 0x000388e401007387 */ /* 0x000fe80000100a00 */
[----:B------:R-:W3:Y:S04]  /*15f90*/  LDL.LU R252, [R1+0x434] ;  /* 0x0004340001fc7983 */ /* 0x000ee80000300800 */
[----:B------:R-:W3:Y:S01]  /*15fa0*/  LDL.LU R13, [R1+0x43c] ;  /* 0x00043c00010d7983 */ /* 0x000ee20000300800 */
[----:B----4-:R-:W-:-:S02]  /*15fb0*/  IMAD.MOV.U32 R225, RZ, RZ, R242 ;  /* 0x000000ffffe17224 */ /* 0x010fc400078e00f2 */
[----:B------:R-:W-:Y:S02]  /*15fc0*/  IMAD.MOV.U32 R242, RZ, RZ, R250 ;  /* 0x000000fffff27224 */ /* 0x000fe400078e00fa */
[----:B------:R-:W4:Y:S01]  /*15fd0*/  LDL.LU R250, [R1+0x444] ;  /* 0x0004440001fa7983 */ /* 0x000f220000300800 */
[CC--:B------:R-:W-:Y:S01]  /*15fe0*/  LEA R226, P5, R239.reuse, R14.reuse, 0x2 ;  /* 0x0000000eefe27211 */ /* 0x0c0fe200078a10ff */
[----:B------:R-:W-:Y:S01]  /*15ff0*/  IMAD.MOV.U32 R233, RZ, RZ, R234 ;  /* 0x000000ffffe97224 */ /* 0x000fe200078e00ea */
[-C--:B------:R-:W-:Y:S01]  /*16000*/  LEA R232, P2, R234, R14.reuse, 0x2 ;  /* 0x0000000eeae87211 */ /* 0x080fe200078410ff */
[----:B------:R-:W4:Y:S01]  /*16010*/  LDL.LU R235, [R1+0x44c] ;  /* 0x00044c0001eb7983 */ /* 0x000f220000300800 */
[----:B------:R-:W-:Y:S01]  /*16020*/  LEA.HI.X.SX32 R227, R239, R15, 0x2, P5 ;  /* 0x0000000fefe37211 */ /* 0x000fe200028f16ff */
[----:B------:R-:W-:Y:S01]  /*16030*/  IMAD.MOV.U32 R231, RZ, RZ, R238 ;  /* 0x000000ffffe77224 */ /* 0x000fe200078e00ee */
[-C--:B--2---:R-:W-:Y:S01]  /*16040*/  LEA R222, P4, R240, R14.reuse, 0x2 ;  /* 0x0000000ef0de7211 */ /* 0x084fe200078810ff */
[----:B------:R-:W2:Y:S04]  /*16050*/  LDL.LU R234, [R1+0x46c] ;  /* 0x00046c0001ea7983 */ /* 0x000ea80000300800 */
[----:B------:R-:W2:Y:S04]  /*16060*/  LDL.LU R238, [R1+0x474] ;  /* 0x0004740001ee7983 */ /* 0x000ea80000300800 */
[----:B------:R-:W2:Y:S04]  /*16070*/  LDL.LU R239, [R1+0x47c] ;  /* 0x00047c0001ef7983 */ /* 0x000ea80000300800 */
[----:B------:R1:W-:Y:S01]  /*16080*/  STL.64 [R1+0x390], R226 ;  /* 0x000390e201007387 */ /* 0x0003e20000100a00 */
[----:B------:R-:W-:-:S02]  /*16090*/  LEA R236, P3, R241, R14, 0x2 ;  /* 0x0000000ef1ec7211 */ /* 0x000fc400078610ff */
[-C--:B------:R-:W-:Y:S02]  /*160a0*/  LEA.HI.X.SX32 R233, R233, R15.reuse, 0x2, P2 ;  /* 0x0000000fe9e97211 */ /* 0x080fe400010f16ff */
[-C--:B-1----:R-:W-:Y:S01]  /*160b0*/  LEA R226, P5, R223, R14.reuse, 0x2 ;  /* 0x0000000edfe27211 */ /* 0x082fe200078a10ff */
[----:B------:R-:W-:Y:S01]  /*160c0*/  IMAD.MOV.U32 R227, RZ, RZ, R223 ;  /* 0x000000ffffe37224 */ /* 0x000fe200078e00df */
[----:B------:R-:W-:Y:S02]  /*160d0*/  LEA.HI.X.SX32 R223, R240, R15, 0x2, P4 ;  /* 0x0000000ff0df7211 */ /* 0x000fe400020f16ff */
[----:B------:R-:W2:Y:S04]  /*160e0*/  LDL.LU R240, [R1+0x484] ;  /* 0x0004840001f07983 */ /* 0x000ea80000300800 */
[----:B------:R1:W-:Y:S01]  /*160f0*/  STL.64 [R1+0x3a8], R222 ;  /* 0x0003a8de01007387 */ /* 0x0003e20000100a00 */
[----:B------:R-:W-:-:S02]  /*16100*/  LEA R230, P1, R247, R14, 0x2 ;  /* 0x0000000ef7e67211 */ /* 0x000fc400078210ff */
[-C--:B------:R-:W-:Y:S02]  /*16110*/  LEA R224, P0, R249, R14.reuse, 0x2 ;  /* 0x0000000ef9e07211 */ /* 0x080fe400078010ff */
[-C--:B-1----:R-:W-:Y:S01]  /*16120*/  LEA R222, P4, R237, R14.reuse, 0x2 ;  /* 0x0000000eedde7211 */ /* 0x082fe200078810ff */
[----:B------:R-:W-:Y:S01]  /*16130*/  IMAD.MOV.U32 R223, RZ, RZ, R237 ;  /* 0x000000ffffdf7224 */ /* 0x000fe200078e00ed */
[----:B------:R-:W-:Y:S02]  /*16140*/  LEA.HI.X.SX32 R237, R241, R15, 0x2, P3 ;  /* 0x0000000ff1ed7211 */ /* 0x000fe400018f16ff */
[----:B------:R-:W2:Y:S04]  /*16150*/  LDL.LU R241, [R1+0x494] ;  /* 0x0004940001f17983 */ /* 0x000ea80000300800 */
[----:B------:R1:W-:Y:S04]  /*16160*/  STL.64 [R1+0x3b0], R236 ;  /* 0x0003b0ec01007387 */ /* 0x0003e80000100a00 */
[----:B------:R1:W-:Y:S01]  /*16170*/  STL.64 [R1+0x3b8], R232 ;  /* 0x0003b8e801007387 */ /* 0x0003e20000100a00 */
[----:B------:R-:W-:-:S02]  /*16180*/  LEA R228, P6, R243, R14, 0x2 ;  /* 0x0000000ef3e47211 */ /* 0x000fc400078c10ff */
[-C--:B-1----:R-:W-:Y:S02]  /*16190*/  LEA R236, P3, R225, R14.reuse, 0x2 ;  /* 0x0000000ee1ec7211 */ /* 0x082fe400078610ff */
[----:B------:R-:W-:Y:S01]  /*161a0*/  LEA R232, P2, R231, R14, 0x2 ;  /* 0x0000000ee7e87211 */ /* 0x000fe200078410ff */
[----:B------:R-:W-:Y:S01]  /*161b0*/  IMAD.MOV.U32 R233, RZ, RZ, R231 ;  /* 0x000000ffffe97224 */ /* 0x000fe200078e00e7 */
[-C--:B------:R-:W-:Y:S01]  /*161c0*/  LEA.HI.X.SX32 R231, R247, R15.reuse, 0x2, P1 ;  /* 0x0000000ff7e77211 */ /* 0x080fe200008f16ff */
[----:B------:R-:W-:Y:S01]  /*161d0*/  IMAD.MOV.U32 R237, RZ, RZ, R225 ;  /* 0x000000ffffed7224 */ /* 0x000fe200078e00e1 */
[----:B------:R-:W2:Y:S01]  /*161e0*/  LDL.LU R247, [R1+0x4ac] ;  /* 0x0004ac0001f77983 */ /* 0x000ea20000300800 */
[----:B------:R-:W-:-:S03]  /*161f0*/  LEA.HI.X.SX32 R225, R249, R15, 0x2, P0 ;  /* 0x0000000ff9e17211 */ /* 0x000fc600000f16ff */
[----:B------:R1:W-:Y:S01]  /*16200*/  STL.64 [R1+0x3c0], R230 ;  /* 0x0003c0e601007387 */ /* 0x0003e20000100a00 */
[-C--:B------:R-:W-:Y:S02]  /*16210*/  LEA.HI.X.SX32 R229, R243, R15.reuse, 0x2, P6 ;  /* 0x0000000ff3e57211 */ /* 0x080fe400030f16ff */
[-C--:B------:R-:W-:Y:S02]  /*16220*/  LEA.HI.X.SX32 R227, R227, R15.reuse, 0x2, P5 ;  /* 0x0000000fe3e37211 */ /* 0x080fe400028f16ff */
[-C--:B------:R-:W-:Y:S02]  /*16230*/  LEA.HI.X.SX32 R223, R223, R15.reuse, 0x2, P4 ;  /* 0x0000000fdfdf7211 */ /* 0x080fe400020f16ff */
[----:B-1----:R-:W-:Y:S01]  /*16240*/  LEA R230, P1, R248, R14, 0x2 ;  /* 0x0000000ef8e67211 */ /* 0x002fe200078210ff */
[----:B------:R-:W-:Y:S02]  /*16250*/  IMAD.MOV.U32 R231, RZ, RZ, R248 ;  /* 0x000000ffffe77224 */ /* 0x000fe400078e00f8 */
[----:B------:R-:W2:Y:S04]  /*16260*/  LDL.LU R248, [R1+0x4b4] ;  /* 0x0004b40001f87983 */ /* 0x000ea80000300800 */
[----:B------:R-:W2:Y:S04]  /*16270*/  LDL.LU R249, [R1+0x4bc] ;  /* 0x0004bc0001f97983 */ /* 0x000ea80000300800 */
[----:B------:R1:W-:Y:S01]  /*16280*/  STL.64 [R1+0x3d0], R224 ;  /* 0x0003d0e001007387 */ /* 0x0003e20000100a00 */
[----:B------:R-:W-:-:S02]  /*16290*/  LEA.HI.X.SX32 R237, R237, R15, 0x2, P3 ;  /* 0x0000000feded7211 */ /* 0x000fc400018f16ff */
[-C--:B------:R-:W-:Y:S02]  /*162a0*/  LEA.HI.X.SX32 R233, R233, R15.reuse, 0x2, P2 ;  /* 0x0000000fe9e97211 */ /* 0x080fe400010f16ff */
[-C--:B------:R-:W-:Y:S02]  /*162b0*/  LEA.HI.X.SX32 R231, R231, R15.reuse, 0x2, P1 ;  /* 0x0000000fe7e77211 */ /* 0x080fe400008f16ff */
[----:B-1----:R-:W-:Y:S01]  /*162c0*/  LEA R224, P0, R242, R14, 0x2 ;  /* 0x0000000ef2e07211 */ /* 0x002fe200078010ff */
[----:B------:R-:W-:Y:S02]  /*162d0*/  IMAD.MOV.U32 R225, RZ, RZ, R242 ;  /* 0x000000ffffe17224 */ /* 0x000fe400078e00f2 */
[----:B------:R-:W2:Y:S04]  /*162e0*/  LDL.LU R242, [R1+0x4c4] ;  /* 0x0004c40001f27983 */ /* 0x000ea80000300800 */
[----:B------:R-:W2:Y:S01]  /*162f0*/  LDL.LU R243, [R1+0x4cc] ;  /* 0x0004cc0001f37983 */ /* 0x000ea20000300800 */
[----:B------:R-:W-:-:S03]  /*16300*/  LEA.HI.X.SX32 R225, R225, R15, 0x2, P0 ;  /* 0x0000000fe1e17211 */ /* 0x000fc600000f16ff */
[----:B------:R3:W-:Y:S04]  /*16310*/  STL.64 [R1+0x3e0], R228 ;  /* 0x0003e0e401007387 */ /* 0x0007e80000100a00 */
[----:B------:R1:W-:Y:S04]  /*16320*/  STL.64 [R1+0x3e8], R226 ;  /* 0x0003e8e201007387 */ /* 0x0003e80000100a00 */
[----:B------:R4:W-:Y:S04]  /*16330*/  STL.64 [R1+0x3f0], R222 ;  /* 0x0003f0de01007387 */ /* 0x0009e80000100a00 */
[----:B------:R1:W-:Y:S04]  /*16340*/  STL.64 [R1+0x3f8], R236 ;  /* 0x0003f8ec01007387 */ /* 0x0003e80000100a00 */
[----:B------:R2:W-:Y:S04]  /*16350*/  STL.64 [R1+0x400], R232 ;  /* 0x000400e801007387 */ /* 0x0005e80000100a00 */
[----:B------:R-:W-:Y:S04]  /*16360*/  STL.64 [R1+0x410], R230 ;  /* 0x000410e601007387 */ /* 0x000fe80000100a00 */
[----:B------:R1:W-:Y:S01]  /*16370*/  STL.64 [R1+0x420], R224 ;  /* 0x000420e001007387 */ /* 0x0003e20000100a00 */
[----:B---3--:R-:W-:-:S02]  /*16380*/  LEA R228, P6, R252, R14, 0x2 ;  /* 0x0000000efce47211 */ /* 0x008fc400078c10ff */
[CC--:B-1----:R-:W-:Y:S02]  /*16390*/  LEA R226, P5, R13.reuse, R14.reuse, 0x2 ;  /* 0x0000000e0de27211 */ /* 0x0c2fe400078a10ff */
[-C--:B------:R-:W-:Y:S02]  /*163a0*/  LEA.HI.X.SX32 R229, R252, R15.reuse, 0x2, P6 ;  /* 0x0000000ffce57211 */ /* 0x080fe400030f16ff */
[----:B------:R-:W-:Y:S01]  /*163b0*/  LEA.HI.X.SX32 R227, R13, R15, 0x2, P5 ;  /* 0x0000000f0de37211 */ /* 0x000fe200028f16ff */
[----:B------:R-:W3:Y:S01]  /*163c0*/  LDL.LU R252, [R1+0xf00] ;  /* 0x000f000001fc7983 */ /* 0x000ee20000300800 */
[----:B----4-:R-:W-:-:S03]  /*163d0*/  LEA R222, P4, R250, R14, 0x2 ;  /* 0x0000000efade7211 */ /* 0x010fc600078810ff */
[----:B------:R1:W-:Y:S01]  /*163e0*/  STL.64 [R1+0x430], R228 ;  /* 0x000430e401007387 */ /* 0x0003e20000100a00 */
[----:B------:R-:W-:-:S03]  /*163f0*/  LEA.HI.X.SX32 R223, R250, R15, 0x2, P4 ;  /* 0x0000000ffadf7211 */ /* 0x000fc600020f16ff */
[----:B------:R-:W4:Y:S04]  /*16400*/  LDL.LU R13, [R1+0xefc] ;  /* 0x000efc00010d7983 */ /* 0x000f280000300800 */
[----:B------:R1:W-:Y:S04]  /*16410*/  STL.64 [R1+0x438], R226 ;  /* 0x000438e201007387 */ /* 0x0003e80000100a00 */
[----:B------:R-:W3:Y:S01]  /*16420*/  LDL.LU R250, [R1+0xef8] ;  /* 0x000ef80001fa7983 */ /* 0x000ee20000300800 */
[-C--:B------:R-:W-:Y:S02]  /*16430*/  LEA R236, P3, R235, R14.reuse, 0x2 ;  /* 0x0000000eebec7211 */ /* 0x080fe400078610ff */
[----:B--2---:R-:W-:-:S02]  /*16440*/  LEA R232, P2, R234, R14, 0x2 ;  /* 0x0000000eeae87211 */ /* 0x004fc400078410ff */
[-C--:B------:R-:W-:Y:S02]  /*16450*/  LEA R224, P0, R239, R14.reuse, 0x2 ;  /* 0x0000000eefe07211 */ /* 0x080fe400078010ff */
[-C--:B------:R-:W-:Y:S01]  /*16460*/  LEA R230, P1, R238, R14.reuse, 0x2 ;  /* 0x0000000eeee67211 */ /* 0x080fe200078210ff */
[----:B------:R2:W-:Y:S01]  /*16470*/  STL.64 [R1+0x440], R222 ;  /* 0x000440de01007387 */ /* 0x0005e20000100a00 */
[-C--:B------:R-:W-:Y:S02]  /*16480*/  LEA.HI.X.SX32 R237, R235, R15.reuse, 0x2, P3 ;  /* 0x0000000febed7211 */ /* 0x080fe400018f16ff */
[-C--:B------:R-:W-:Y:S02]  /*16490*/  LEA.HI.X.SX32 R233, R234, R15.reuse, 0x2, P2 ;  /* 0x0000000feae97211 */ /* 0x080fe400010f16ff */
[-C--:B------:R-:W-:Y:S02]  /*164a0*/  LEA.HI.X.SX32 R225, R239, R15.reuse, 0x2, P0 ;  /* 0x0000000fefe17211 */ /* 0x080fe400000f16ff */
[----:B------:R-:W-:Y:S01]  /*164b0*/  LEA.HI.X.SX32 R231, R238, R15, 0x2, P1 ;  /* 0x0000000feee77211 */ /* 0x000fe200008f16ff */
[----:B------:R2:W-:Y:S01]  /*164c0*/  STL.64 [R1+0x448], R236 ;  /* 0x000448ec01007387 */ /* 0x0005e20000100a00 */
[----:B-1----:R-:W-:-:S03]  /*164d0*/  LEA R228, P6, R240, R14, 0x2 ;  /* 0x0000000ef0e47211 */ /* 0x002fc600078c10ff */
[----:B------:R-:W-:Y:S01]  /*164e0*/  STL.64 [R1+0x468], R232 ;  /* 0x000468e801007387 */ /* 0x000fe20000100a00 */
[----:B------:R-:W-:-:S03]  /*164f0*/  LEA.HI.X.SX32 R229, R240, R15, 0x2, P6 ;  /* 0x0000000ff0e57211 */ /* 0x000fc600030f16ff */
[----:B------:R-:W-:Y:S04]  /*16500*/  STL.64 [R1+0x478], R224 ;  /* 0x000478e001007387 */ /* 0x000fe80000100a00 */
[----:B------:R-:W-:Y:S01]  /*16510*/  STL.64 [R1+0x470], R230 ;  /* 0x000470e601007387 */ /* 0x000fe20000100a00 */
[----:B------:R-:W-:-:S04]  /*16520*/  LEA R226, P5, R241, R14, 0x2 ;  /* 0x0000000ef1e27211 */ /* 0x000fc800078a10ff */
[----:B------:R-:W-:-:S05]  /*16530*/  LEA.HI.X.SX32 R227, R241, R15, 0x2, P5 ;  /* 0x0000000ff1e37211 */ /* 0x000fca00028f16ff */
[----:B------:R-:W-:Y:S04]  /*16540*/  STL.64 [R1+0x490], R226 ;  /* 0x000490e201007387 */ /* 0x000fe80000100a00 */
[----:B------:R-:W-:Y:S01]  /*16550*/  STL.64 [R1+0x480], R228 ;  /* 0x000480e401007387 */ /* 0x000fe20000100a00 */
[----:B--2---:R-:W-:-:S04]  /*16560*/  LEA R222, P4, R247, R14, 0x2 ;  /* 0x0000000ef7de7211 */ /* 0x004fc800078810ff */
[----:B------:R-:W-:-:S05]  /*16570*/  LEA.HI.X.SX32 R223, R247, R15, 0x2, P4 ;  /* 0x0000000ff7df7211 */ /* 0x000fca00020f16ff */
[----:B------:R1:W-:Y:S01]  /*16580*/  STL.64 [R1+0x4a8], R222 ;  /* 0x0004a8de01007387 */ /* 0x0003e20000100a00 */
[----:B------:R-:W-:-:S03]  /*16590*/  LEA R236, P3, R248, R14, 0x2 ;  /* 0x0000000ef8ec7211 */ /* 0x000fc600078610ff */
[----:B-1----:R-:W2:Y:S01]  /*165a0*/  LDL.LU R222, [R1+0x408] ;  /* 0x0004080001de7983 */ /* 0x002ea20000300800 */
[C---:B------:R-:W-:Y:S02]  /*165b0*/  LEA R234, P2, R249.reuse, R14, 0x2 ;  /* 0x0000000ef9ea7211 */ /* 0x040fe400078410ff */
[-C--:B------:R-:W-:Y:S01]  /*165c0*/  LEA.HI.X.SX32 R237, R248, R15.reuse, 0x2, P3 ;  /* 0x0000000ff8ed7211 */ /* 0x080fe200018f16ff */
[----:B------:R-:W2:Y:S01]  /*165d0*/  LDL.LU R247, [R1+0x40c] ;  /* 0x00040c0001f77983 */ /* 0x000ea20000300800 */
[----:B------:R-:W-:-:S03]  /*165e0*/  LEA.HI.X.SX32 R235, R249, R15, 0x2, P2 ;  /* 0x0000000ff9eb7211 */ /* 0x000fc600010f16ff */
[----:B------:R-:W2:Y:S04]  /*165f0*/  LDL.LU R223, [R1+0x418] ;  /* 0x0004180001df7983 */ /* 0x000ea80000300800 */
[----:B------:R-:W-:Y:S01]  /*16600*/  STL.64 [R1+0x4b0], R236 ;  /* 0x0004b0ec01007387 */ /* 0x000fe20000100a00 */
[CC--:B------:R-:W-:Y:S02]  /*16610*/  LEA R232, P1, R242.reuse, R14.reuse, 0x2 ;  /* 0x0000000ef2e87211 */ /* 0x0c0fe400078210ff */
[CC--:B------:R-:W-:Y:S02]  /*16620*/  LEA R224, P0, R243.reuse, R14.reuse, 0x2 ;  /* 0x0000000ef3e07211 */ /* 0x0c0fe400078010ff */
[-C--:B------:R-:W-:Y:S02]  /*16630*/  LEA.HI.X.SX32 R233, R242, R15.reuse, 0x2, P1 ;  /* 0x0000000ff2e97211 */ /* 0x080fe400008f16ff */
[----:B------:R-:W-:Y:S01]  /*16640*/  LEA.HI.X.SX32 R225, R243, R15, 0x2, P0 ;  /* 0x0000000ff3e17211 */ /* 0x000fe200000f16ff */
[----:B------:R-:W-:Y:S04]  /*16650*/  STL.64 [R1+0x4b8], R234 ;  /* 0x0004b8ea01007387 */ /* 0x000fe80000100a00 */
[----:B------:R1:W-:Y:S04]  /*16660*/  STL.64 [R1+0x4c8], R224 ;  /* 0x0004c8e001007387 */ /* 0x0003e80000100a00 */
[----:B------:R-:W-:Y:S04]  /*16670*/  STL.64 [R1+0x4c0], R232 ;  /* 0x0004c0e801007387 */ /* 0x000fe80000100a00 */
[----:B-1----:R-:W2:Y:S01]  /*16680*/  LDL.LU R224, [R1+0x41c] ;  /* 0x00041c0001e07983 */ /* 0x002ea20000300800 */
[----:B----4-:R-:W-:-:S02]  /*16690*/  LEA R226, P5, R13, R14, 0x2 ;  /* 0x0000000e0de27211 */ /* 0x010fc400078a10ff */
[----:B---3--:R-:W-:-:S04]  /*166a0*/  LEA R230, P6, R250, R14, 0x2 ;  /* 0x0000000efae67211 */ /* 0x008fc800078c10ff */
[-C--:B------:R-:W-:Y:S02]  /*166b0*/  LEA.HI.X.SX32 R231, R250, R15.reuse, 0x2, P6 ;  /* 0x0000000ffae77211 */ /* 0x080fe400030f16ff */
[----:B------:R-:W3:Y:S01]  /*166c0*/  LDL.LU R250, [R1+0xef4] ;  /* 0x000ef40001fa7983 */ /* 0x000ee20000300800 */
[----:B------:R-:W-:-:S03]  /*166d0*/  LEA.HI.X.SX32 R227, R13, R15, 0x2, P5 ;  /* 0x0000000f0de37211 */ /* 0x000fc600028f16ff */
[----:B------:R-:W4:Y:S04]  /*166e0*/  LDL.LU R225, [R1+0x428] ;  /* 0x0004280001e17983 */ /* 0x000f280000300800 */
[----:B------:R-:W-:Y:S04]  /*166f0*/  STL.64 [R1+0x4d8], R230 ;  /* 0x0004d8e601007387 */ /* 0x000fe80000100a00 */
[----:B------:R-:W3:Y:S01]  /*16700*/  LDL.LU R13, [R1+0xef0] ;  /* 0x000ef000010d7983 */ /* 0x000ee20000300800 */
[----:B------:R-:W-:Y:S01]  /*16710*/  IMAD.MOV.U32 R235, RZ, RZ, R12 ;  /* 0x000000ffffeb7224 */ /* 0x000fe200078e000c */
[C---:B------:R-:W-:Y:S01]  /*16720*/  LEA R228, P4, R252.reuse, R14, 0x2 ;  /* 0x0000000efce47211 */ /* 0x040fe200078810ff */
[----:B------:R-:W1:Y:S01]  /*16730*/  S2R R12, SR_TID.X ;  /* 0x00000000000c7919 */ /* 0x000e620000002100 */
[----:B------:R1:W-:Y:S02]  /*16740*/  STL.64 [R1+0x4e8], R226 ;  /* 0x0004e8e201007387 */ /* 0x0003e40000100a00 */
[----:B------:R-:W-:-:S02]  /*16750*/  LEA.HI.X.SX32 R229, R252, R15, 0x2, P4 ;  /* 0x0000000ffce57211 */ /* 0x000fc400020f16ff */
[----:B-1----:R-:W4:Y:S04]  /*16760*/  LDL.LU R226, [R1+0x42c] ;  /* 0x00042c0001e27983 */ /* 0x002f280000300800 */
[----:B------:R-:W4:Y:S04]  /*16770*/  LDL.LU R227, [R1+0x450] ;  /* 0x0004500001e37983 */ /* 0x000f280000300800 */
[----:B------:R1:W-:Y:S04]  /*16780*/  STL.64 [R1+0x4e0], R228 ;  /* 0x0004e0e401007387 */ /* 0x0003e80000100a00 */
[----:B-1----:R-:W4:Y:S04]  /*16790*/  LDL.LU R228, [R1+0x454] ;  /* 0x0004540001e47983 */ /* 0x002f280000300800 */
[----:B------:R-:W4:Y:S04]  /*167a0*/  LDL.LU R229, [R1+0x458] ;  /* 0x0004580001e57983 */ /* 0x000f280000300800 */
[----:B------:R-:W4:Y:S01]  /*167b0*/  LDL.LU R230, [R1+0x45c] ;  /* 0x00045c0001e67983 */ /* 0x000f220000300800 */
[----:B------:R-:W-:-:S03]  /*167c0*/  LEA R14, P3, R0, UR12, 0x2 ;  /* 0x0000000c000e7c11 */ /* 0x000fc6000f8610ff */
[----:B------:R-:W4:Y:S01]  /*167d0*/  LDL.LU R231, [R1+0x460] ;  /* 0x0004600001e77983 */ /* 0x000f220000300800 */
[----:B------:R-:W-:Y:S02]  /*167e0*/  LEA.HI.X.SX32 R15, R0, UR13, 0x2, P3 ;  /* 0x0000000d000f7c11 */ /* 0x000fe400098f16ff */
[--C-:B------:R-:W-:Y:S01]  /*167f0*/  SHF.R.U32.HI R0, RZ, 0x6, R12.reuse ;  /* 0x00000006ff007819 */ /* 0x100fe2000001160c */
[----:B------:R-:W4:Y:S01]  /*16800*/  LDL.LU R232, [R1+0x464] ;  /* 0x0004640001e87983 */ /* 0x000f220000300800 */
[----:B------:R-:W-:-:S03]  /*16810*/  SHF.R.U32.HI R12, RZ, 0x6, R12 ;  /* 0x00000006ff0c7819 */ /* 0x000fc6000001160c */
[----:B------:R-:W4:Y:S01]  /*16820*/  LDL.LU R233, [R1+0x488] ;  /* 0x0004880001e97983 */ /* 0x000f220000300800 */
[----:B------:R-:W-:-:S03]  /*16830*/  SGXT.U32 R12, R12, 0x1 ;  /* 0x000000010c0c781a */ /* 0x000fc60000000000 */
[----:B------:R-:W4:Y:S02]  /*16840*/  LDL.LU R234, [R1+0x48c] ;  /* 0x00048c0001ea7983 */ /* 0x000f240000300800 */
[----:B------:R-:W-:Y:S02]  /*16850*/  IMAD R12, R12, UR4, RZ ;  /* 0x000000040c0c7c24 */ /* 0x000fe4000f8e02ff */
[----:B------:R-:W4:Y:S03]  /*16860*/  LDL.LU R252, [R1+0x498] ;  /* 0x0004980001fc7983 */ /* 0x000f260000300800 */
[----:B------:R-:W-:-:S04]  /*16870*/  LEA R242, P4, R12, R14, 0x2 ;  /* 0x0000000e0cf27211 */ /* 0x000fc800078810ff */
[----:B------:R-:W-:Y:S02]  /*16880*/  LEA.HI.X.SX32 R243, R12, R15, 0x2, P4 ;  /* 0x0000000f0cf37211 */ /* 0x000fe400020f16ff */
[----:B------:R-:W4:Y:S01]  /*16890*/  LDL.LU R12, [R1+0x49c] ;  /* 0x00049c00010c7983 */ /* 0x000f220000300800 */
[----:B------:R-:W-:Y:S02]  /*168a0*/  IMAD.MOV.U32 R241, RZ, RZ, R245 ;  /* 0x000000fffff17224 */ /* 0x000fe400078e00f5 */
[----:B------:R-:W-:Y:S02]  /*168b0*/  IMAD.MOV.U32 R249, RZ, RZ, R246 ;  /* 0x000000fffff97224 */ /* 0x000fe400078e00f6 */
[----:B------:R-:W-:Y:S01]  /*168c0*/  IMAD.MOV.U32 R237, RZ, RZ, R241 ;  /* 0x000000ffffed7224 */ /* 0x000fe200078e00f1 */
[----:B------:R-:W-:Y:S01]  /*168d0*/  LEA R236, P3, R241, R14, 0x2 ;  /* 0x0000000ef1ec7211 */ /* 0x000fe200078610ff */
[----:B------:R-:W-:Y:S01]  /*168e0*/  IMAD.MOV.U32 R241, RZ, RZ, R249 ;  /* 0x000000fffff17224 */ /* 0x000fe200078e00f9 */
[----:B------:R-:W-:Y:S01]  /*168f0*/  SGXT.U32 R0, R0, 0x1 ;  /* 0x000000010000781a */ /* 0x000fe20000000000 */
[----:B------:R-:W-:-:S02]  /*16900*/  IMAD.MOV.U32 R249, RZ, RZ, R251 ;  /* 0x000000fffff97224 */ /* 0x000fc400078e00fb */
[----:B------:R-:W-:Y:S01]  /*16910*/  IMAD.MOV.U32 R248, RZ, RZ, R244 ;  /* 0x000000fffff87224 */ /* 0x000fe200078e00f4 */
[----:B------:R-:W4:Y:S01]  /*16920*/  LDL.LU R251, [R1+0x4a0] ;  /* 0x0004a00001fb7983 */ /* 0x000f220000300800 */
[----:B------:R-:W-:Y:S01]  /*16930*/  IMAD R0, R0, UR4, RZ ;  /* 0x0000000400007c24 */ /* 0x000fe2000f8e02ff */
[-C--:B--2---:R-:W-:Y:S01]  /*16940*/  LEA R240, P0, R222, R14.reuse, 0x2 ;  /* 0x0000000edef07211 */ /* 0x084fe200078010ff */
[----:B------:R-:W1:Y:S01]  /*16950*/  LDC R246, c[0x0][0x3a0] ;  /* 0x0000e800fff67b82 */ /* 0x000e620000000800 */
[----:B------:R2:W-:Y:S02]  /*16960*/  STL.64 [R1+0x4f0], R242 ;  /* 0x0004f0f201007387 */ /* 0x0005e40000100a00 */
[----:B--2---:R-:W-:Y:S02]  /*16970*/  IMAD.MOV.U32 R243, RZ, RZ, R235 ;  /* 0x000000fffff37224 */ /* 0x004fe400078e00eb */
[----:B------:R-:W2:Y:S01]  /*16980*/  LDL.LU R235, [R1+0x4a4] ;  /* 0x0004a40001eb7983 */ /* 0x000ea20000300800 */
[----:B------:R-:W-:Y:S01]  /*16990*/  IMAD.MOV.U32 R239, RZ, RZ, R248 ;  /* 0x000000ffffef7224 */ /* 0x000fe200078e00f8 */
[----:B------:R-:W-:-:S02]  /*169a0*/  LEA R238, P1, R248, R14, 0x2 ;  /* 0x0000000ef8ee7211 */ /* 0x000fc400078210ff */
[-C--:B------:R-:W-:Y:S02]  /*169b0*/  LEA.HI.X.SX32 R237, R237, R15.reuse, 0x2, P3 ;  /* 0x0000000feded7211 */ /* 0x080fe400018f16ff */
[----:B------:R-:W-:Y:S01]  /*169c0*/  LEA.HI.X.SX32 R239, R239, R15, 0x2, P1 ;  /* 0x0000000fefef7211 */ /* 0x000fe200008f16ff */
[----:B---3--:R-:W-:-:S05]  /*169d0*/  IMAD R0, R13, 0x2, R0 ;  /* 0x000000020d007824 */ /* 0x008fca00078e0200 */
[----:B------:R-:W-:-:S04]  /*169e0*/  LEA R244, P6, R0, R14, 0x2 ;  /* 0x0000000e00f47211 */ /* 0x000fc800078c10ff */
[----:B------:R-:W-:Y:S02]  /*169f0*/  LEA.HI.X.SX32 R245, R0, R15, 0x2, P6 ;  /* 0x0000000f00f57211 */ /* 0x000fe400030f16ff */
[----:B------:R-:W3:Y:S04]  /*16a00*/  LDL.LU R0, [R1+0x4d0] ;  /* 0x0004d00001007983 */ /* 0x000ee80000300800 */
[----:B------:R-:W-:Y:S04]  /*16a10*/  STL.64 [R1+0x500], R244 ;  /* 0x000500f401007387 */ /* 0x000fe80000100a00 */
[----:B------:R-:W-:Y:S04]  /*16a20*/  STL.64 [R1+0x528], R236 ;  /* 0x000528ec01007387 */ /* 0x000fe80000100a00 */
[----:B------:R1:W-:Y:S01]  /*16a30*/  STL.64 [R1+0x540], R238 ;  /* 0x000540ee01007387 */ /* 0x0003e20000100a00 */
[----:B------:R-:W-:-:S02]  /*16a40*/  LEA R248, P2, R247, R14, 0x2 ;  /* 0x0000000ef7f87211 */ /* 0x000fc400078410ff */
[-C--:B------:R-:W-:Y:S01]  /*16a50*/  LEA R242, P5, R223, R14.reuse, 0x2 ;  /* 0x0000000edff27211 */ /* 0x080fe200078a10ff */
[----:B-1----:R-:W-:Y:S01]  /*16a60*/  IMAD.MOV.U32 R239, RZ, RZ, R241 ;  /* 0x000000ffffef7224 */ /* 0x002fe200078e00f1 */
[----:B------:R-:W-:Y:S02]  /*16a70*/  LEA.HI.X.SX32 R241, R222, R15, 0x2, P0 ;  /* 0x0000000fdef17211 */ /* 0x000fe400000f16ff */
[----:B------:R1:W5:Y:S01]  /*16a80*/  LDL.LU R222, [R1+0xeec] ;  /* 0x000eec0001de7983 */ /* 0x0003620000300800 */
[----:B------:R-:W-:-:S03]  /*16a90*/  LEA R244, P4, R224, R14, 0x2 ;  /* 0x0000000ee0f47211 */ /* 0x000fc600078810ff */
[----:B------:R1:W-:Y:S01]  /*16aa0*/  STL.64 [R1+0x560], R240 ;  /* 0x000560f001007387 */ /* 0x0003e20000100a00 */
[----:B------:R-:W-:Y:S01]  /*16ab0*/  IMAD.MOV.U32 R237, RZ, RZ, R243 ;  /* 0x000000ffffed7224 */ /* 0x000fe200078e00f3 */
[-C--:B------:R-:W-:Y:S02]  /*16ac0*/  LEA.HI.X.SX32 R243, R223, R15.reuse, 0x2, P5 ;  /* 0x0000000fdff37211 */ /* 0x080fe400028f16ff */
[-C--:B------:R-:W-:Y:S01]  /*16ad0*/  LEA.HI.X.SX32 R245, R224, R15.reuse, 0x2, P4 ;  /* 0x0000000fe0f57211 */ /* 0x080fe200020f16ff */
[----:B-1----:R-:W-:Y:S01]  /*16ae0*/  IMAD.MOV.U32 R241, RZ, RZ, R249 ;  /* 0x000000fffff17224 */ /* 0x002fe200078e00f9 */
[----:B------:R-:W-:Y:S02]  /*16af0*/  LEA.HI.X.SX32 R249, R247, R15, 0x2, P2 ;  /* 0x0000000ff7f97211 */ /* 0x000fe400010f16ff */
[----:B------:R-:W3:Y:S01]  /*16b00*/  LDL.LU R247, [R1+0x508] ;  /* 0x0005080001f77983 */ /* 0x000ee20000300800 */
[----:B----4-:R-:W-:-:S03]  /*16b10*/  LEA R236, P3, R225, R14, 0x2 ;  /* 0x0000000ee1ec7211 */ /* 0x010fc600078610ff */
[----:B------:R-:W-:Y:S04]  /*16b20*/  STL.64 [R1+0x570], R248 ;  /* 0x000570f801007387 */ /* 0x000fe80000100a00 */
[----:B------:R1:W5:Y:S04]  /*16b30*/  LDL.LU R223, [R1+0xee8] ;  /* 0x000ee80001df7983 */ /* 0x0003680000300800 */
[----:B------:R-:W-:Y:S04]  /*16b40*/  STL.64 [R1+0x598], R242 ;  /* 0x000598f201007387 */ /* 0x000fe80000100a00 */
[----:B------:R1:W5:Y:S04]  /*16b50*/  LDL.LU R224, [R1+0xee4] ;  /* 0x000ee40001e07983 */ /* 0x0003680000300800 */
[----:B------:R4:W-:Y:S01]  /*16b60*/  STL.64 [R1+0x5a8], R244 ;  /* 0x0005a8f401007387 */ /* 0x0009e20000100a00 */
[----:B------:R-:W-:Y:S01]  /*16b70*/  LEA R238, P1, R226, R14, 0x2 ;  /* 0x0000000ee2ee7211 */ /* 0x000fe200078210ff */
[----:B----4-:R-:W-:Y:S01]  /*16b80*/  IMAD.MOV.U32 R245, RZ, RZ, R237 ;  /* 0x000000fffff57224 */ /* 0x010fe200078e00ed */
[----:B------:R-:W-:-:S02]  /*16b90*/  LEA.HI.X.SX32 R237, R225, R15, 0x2, P3 ;  /* 0x0000000fe1ed7211 */ /* 0x000fc400018f16ff */
[----:B------:R1:W5:Y:S04]  /*16ba0*/  LDL.LU R225, [R1+0xee0] ;  /* 0x000ee00001e17983 */ /* 0x0003680000300800 */
[----:B------:R4:W-:Y:S01]  /*16bb0*/  STL.64 [R1+0x5c8], R236 ;  /* 0x0005c8ec01007387 */ /* 0x0009e20000100a00 */
[-C--:B------:R-:W-:Y:S02]  /*16bc0*/  LEA R240, P0, R227, R14.reuse, 0x2 ;  /* 0x0000000ee3f07211 */ /* 0x080fe400078010ff */
[-C--:B------:R-:W-:Y:S01]  /*16bd0*/  LEA R248, P2, R228, R14.reuse, 0x2 ;  /* 0x0000000ee4f87211 */ /* 0x080fe200078410ff */
[----:B----4-:R-:W-:Y:S01]  /*16be0*/  IMAD.MOV.U32 R237, RZ, RZ, R239 ;  /* 0x000000ffffed7224 */ /* 0x010fe200078e00ef */
[----:B------:R-:W-:Y:S02]  /*16bf0*/  LEA.HI.X.SX32 R239, R226, R15, 0x2, P1 ;  /* 0x0000000fe2ef7211 */ /* 0x000fe400008f16ff */
[----:B------:R1:W5:Y:S01]  /*16c00*/  LDL.LU R226, [R1+0xedc] ;  /* 0x000edc0001e27983 */ /* 0x0003620000300800 */
[----:B------:R-:W-:-:S03]  /*16c10*/  LEA R242, P5, R229, R14, 0x2 ;  /* 0x0000000ee5f27211 */ /* 0x000fc600078a10ff */
[----:B------:R4:W-:Y:S01]  /*16c20*/  STL.64 [R1+0x5d8], R238 ;  /* 0x0005d8ee01007387 */ /* 0x0009e20000100a00 */
[-C--:B------:R-:W-:Y:S02]  /*16c30*/  LEA.HI.X.SX32 R249, R228, R15.reuse, 0x2, P2 ;  /* 0x0000000fe4f97211 */ /* 0x080fe400010f16ff */
[-C--:B------:R-:W-:Y:S01]  /*16c40*/  LEA.HI.X.SX32 R243, R229, R15.reuse, 0x2, P5 ;  /* 0x0000000fe5f37211 */ /* 0x080fe200028f16ff */
[----:B----4-:R-:W-:Y:S01]  /*16c50*/  IMAD.MOV.U32 R239, RZ, RZ, R241 ;  /* 0x000000ffffef7224 */ /* 0x010fe200078e00f1 */
[----:B------:R-:W-:Y:S02]  /*16c60*/  LEA.HI.X.SX32 R241, R227, R15, 0x2, P0 ;  /* 0x0000000fe3f17211 */ /* 0x000fe400000f16ff */
[----:B------:R1:W5:Y:S01]  /*16c70*/  LDL.LU R227, [R1+0xed8] ;  /* 0x000ed80001e37983 */ /* 0x0003620000300800 */
[----:B------:R-:W-:-:S03]  /*16c80*/  LEA R244, P4, R230, R14, 0x2 ;  /* 0x0000000ee6f47211 */ /* 0x000fc600078810ff */
        /* <DEDUP_REMOVED lines=28> */
[----:B------:R-:W-:-:S02]  /*16e50*/  LEA R244, P4, R12, R14, 0x2 ;  /* 0x0000000e0cf47211 */ /* 0x000fc400078810ff */
[-C--:B----4-:R-:W-:Y:S01]  /*16e60*/  LEA R248, P2, R243, R14.reuse, 0x2 ;  /* 0x0000000ef3f87211 */ /* 0x090fe200078410ff */
[----:B------:R-:W-:Y:S01]  /*16e70*/  IMAD.MOV.U32 R249, RZ, RZ, R243 ;  /* 0x000000fffff97224 */ /* 0x000fe200078e00f3 */
[-C--:B------:R-:W-:Y:S02]  /*16e80*/  LEA.HI.X.SX32 R243, R252, R15.reuse, 0x2, P5 ;  /* 0x0000000ffcf37211 */ /* 0x080fe400028f16ff */
[----:B------:R-:W4:Y:S04]  /*16e90*/  LDL.LU R252, [R1+0xeb8] ;  /* 0x000eb80001fc7983 */ /* 0x000f280000300800 */
[----:B------:R1:W-:Y:S02]  /*16ea0*/  STL.64 [R1+0x548], R242 ;  /* 0x000548f201007387 */ /* 0x0003e40000100a00 */
[----:B-1----:R-:W-:Y:S01]  /*16eb0*/  LEA R242, P5, R245, R14, 0x2 ;  /* 0x0000000ef5f27211 */ /* 0x002fe200078a10ff */
[----:B------:R-:W-:Y:S01]  /*16ec0*/  IMAD.MOV.U32 R243, RZ, RZ, R245 ;  /* 0x000000fffff37224 */ /* 0x000fe200078e00f5 */
[----:B------:R-:W-:-:S02]  /*16ed0*/  LEA.HI.X.SX32 R245, R12, R15, 0x2, P4 ;  /* 0x0000000f0cf57211 */ /* 0x000fc400020f16ff */
[----:B------:R-:W4:Y:S01]  /*16ee0*/  LDL.LU R12, [R1+0xeb4] ;  /* 0x000eb400010c7983 */ /* 0x000f220000300800 */
[----:B------:R-:W-:-:S03]  /*16ef0*/  LEA R236, P3, R251, R14, 0x2 ;  /* 0x0000000efbec7211 */ /* 0x000fc600078610ff */
[----:B------:R1:W-:Y:S01]  /*16f00*/  STL.64 [R1+0x550], R244 ;  /* 0x000550f401007387 */ /* 0x0003e20000100a00 */
[-C--:B--2---:R-:W-:Y:S02]  /*16f10*/  LEA R238, P1, R235, R14.reuse, 0x2 ;  /* 0x0000000eebee7211 */ /* 0x084fe400078210ff */
[----:B-1----:R-:W-:Y:S01]  /*16f20*/  LEA R244, P4, R237, R14, 0x2 ;  /* 0x0000000eedf47211 */ /* 0x002fe200078810ff */
[----:B------:R-:W-:Y:S01]  /*16f30*/  IMAD.MOV.U32 R245, RZ, RZ, R237 ;  /* 0x000000fffff57224 */ /* 0x000fe200078e00ed */
[-C--:B------:R-:W-:Y:S02]  /*16f40*/  LEA.HI.X.SX32 R237, R251, R15.reuse, 0x2, P3 ;  /* 0x0000000ffbed7211 */ /* 0x080fe400018f16ff */
[----:B------:R-:W2:Y:S01]  /*16f50*/  LDL.LU R251, [R1+0xeb0] ;  /* 0x000eb00001fb7983 */ /* 0x000ea20000300800 */
[----:B------:R-:W-:-:S03]  /*16f60*/  LEA.HI.X.SX32 R239, R235, R15, 0x2, P1 ;  /* 0x0000000febef7211 */ /* 0x000fc600008f16ff */
[----:B------:R-:W-:Y:S04]  /*16f70*/  STL.64 [R1+0x578], R236 ;  /* 0x000578ec01007387 */ /* 0x000fe80000100a00 */
[----:B------:R1:W5:Y:S04]  /*16f80*/  LDL.LU R235, [R1+0xeac] ;  /* 0x000eac0001eb7983 */ /* 0x0003680000300800 */
[----:B------:R-:W-:Y:S01]  /*16f90*/  STL.64 [R1+0x588], R238 ;  /* 0x000588ee01007387 */ /* 0x000fe20000100a00 */
[----:B---3--:R-:W-:-:S04]  /*16fa0*/  LEA R240, P0, R0, R14, 0x2 ;  /* 0x0000000e00f07211 */ /* 0x008fc800078010ff */
[-C--:B------:R-:W-:Y:S02]  /*16fb0*/  LEA.HI.X.SX32 R241, R0, R15.reuse, 0x2, P0 ;  /* 0x0000000f00f17211 */ /* 0x080fe400000f16ff */
[----:B------:R-:W3:Y:S01]  /*16fc0*/  LDL.LU R0, [R1+0xea8] ;  /* 0x000ea80001007983 */ /* 0x000ee20000300800 */
[-C--:B------:R-:W-:Y:S02]  /*16fd0*/  LEA.HI.X.SX32 R249, R249, R15.reuse, 0x2, P2 ;  /* 0x0000000ff9f97211 */ /* 0x080fe400010f16ff */
[-C--:B------:R-:W-:Y:S01]  /*16fe0*/  LEA.HI.X.SX32 R243, R243, R15.reuse, 0x2, P5 ;  /* 0x0000000ff3f37211 */ /* 0x080fe200028f16ff */
[----:B------:R-:W-:Y:S01]  /*16ff0*/  STL.64 [R1+0x5b8], R240 ;  /* 0x0005b8f001007387 */ /* 0x000fe20000100a00 */
[----:B------:R-:W-:Y:S01]  /*17000*/  LEA.HI.X.SX32 R245, R245, R15, 0x2, P4 ;  /* 0x0000000ff5f57211 */ /* 0x000fe200020f16ff */
[----:B------:R-:W-:Y:S02]  /*17010*/  IMAD R13, R13, 0x2, R250 ;  /* 0x000000020d0d7824 */ /* 0x000fe400078e02fa */
[----:B------:R-:W-:Y:S04]  /*17020*/  STL.64 [R1+0x5c0], R248 ;  /* 0x0005c0f801007387 */ /* 0x000fe80000100a00 */
[----:B------:R1:W-:Y:S04]  /*17030*/  STL.64 [R1+0x5e8], R242 ;  /* 0x0005e8f201007387 */ /* 0x0003e80000100a00 */
[----:B------:R1:W-:Y:S02]  /*17040*/  STL.64 [R1+0x5f8], R244 ;  /* 0x0005f8f401007387 */ /* 0x0003e40000100a00 */
[----:B-1----:R-:W-:-:S02]  /*17050*/  LEA R242, P5, R250, R14, 0x2 ;  /* 0x0000000efaf27211 */ /* 0x002fc400078a10ff */
[-C--:B------:R-:W-:Y:S02]  /*17060*/  LEA R244, P4, R13, R14.reuse, 0x2 ;  /* 0x0000000e0df47211 */ /* 0x080fe400078810ff */
[----:B------:R-:W-:-:S04]  /*17070*/  LEA R236, P3, R247, R14, 0x2 ;  /* 0x0000000ef7ec7211 */ /* 0x000fc800078610ff */
[-C--:B------:R-:W-:Y:S02]  /*17080*/  LEA.HI.X.SX32 R237, R247, R15.reuse, 0x2, P3 ;  /* 0x0000000ff7ed7211 */ /* 0x080fe400018f16ff */
[----:B------:R-:W-:-:S03]  /*17090*/  LEA.HI.X.SX32 R243, R250, R15, 0x2, P5 ;  /* 0x0000000ffaf37211 */ /* 0x000fc600028f16ff */
[----:B------:R1:W-:Y:S01]  /*170a0*/  STL.64 [R1+0x620], R236 ;  /* 0x000620ec01007387 */ /* 0x0003e20000100a00 */
[----:B------:R-:W-:-:S03]  /*170b0*/  LEA.HI.X.SX32 R245, R13, R15, 0x2, P4 ;  /* 0x0000000f0df57211 */ /* 0x000fc600020f16ff */
[----:B-1----:R1:W5:Y:S01]  /*170c0*/  LDL.LU.64 R236, [R1+0xea0] ;  /* 0x000ea00001ec7983 */ /* 0x0023620000300a00 */
[----:B----4-:R-:W-:-:S04]  /*170d0*/  LEA R238, P1, R12, R14, 0x2 ;  /* 0x0000000e0cee7211 */ /* 0x010fc800078210ff */
[----:B------:R-:W-:Y:S02]  /*170e0*/  LEA.HI.X.SX32 R239, R12, R15, 0x2, P1 ;  /* 0x0000000f0cef7211 */ /* 0x000fe400008f16ff */
[----:B------:R-:W4:Y:S01]  /*170f0*/  S2R R12, SR_TID.X ;  /* 0x00000000000c7919 */ /* 0x000f220000002100 */
[----:B------:R-:W-:-:S04]  /*17100*/  LEA R240, P0, R252, R14, 0x2 ;  /* 0x0000000efcf07211 */ /* 0x000fc800078010ff */
[----:B------:R-:W-:Y:S01]  /*17110*/  LEA.HI.X.SX32 R241, R252, R15, 0x2, P0 ;  /* 0x0000000ffcf17211 */ /* 0x000fe200000f16ff */
[----:B------:R1:W-:Y:S01]  /*17120*/  STL.64 [R1+0x630], R238 ;  /* 0x000630ee01007387 */ /* 0x0003e20000100a00 */
[----:B--2---:R-:W-:-:S04]  /*17130*/  LEA R248, P2, R251, R14, 0x2 ;  /* 0x0000000efbf87211 */ /* 0x004fc800078410ff */
[----:B------:R-:W-:Y:S01]  /*17140*/  LEA.HI.X.SX32 R249, R251, R15, 0x2, P2 ;  /* 0x0000000ffbf97211 */ /* 0x000fe200010f16ff */
[----:B-1----:R1:W5:Y:S04]  /*17150*/  LDL.LU.64 R238, [R1+0xe98] ;  /* 0x000e980001ee7983 */ /* 0x0023680000300a00 */
[----:B------:R2:W-:Y:S01]  /*17160*/  STL.64 [R1+0x660], R240 ;  /* 0x000660f001007387 */ /* 0x0005e20000100a00 */
[----:B----4-:R-:W-:-:S03]  /*17170*/  SHF.R.U32.HI R12, RZ, 0x6, R12 ;  /* 0x00000006ff0c7819 */ /* 0x010fc6000001160c */
[----:B--2---:R1:W5:Y:S04]  /*17180*/  LDL.LU.64 R240, [R1+0xe90] ;  /* 0x000e900001f07983 */ /* 0x0043680000300a00 */
[----:B------:R2:W-:Y:S01]  /*17190*/  STL.64 [R1+0x668], R248 ;  /* 0x000668f801007387 */ /* 0x0005e20000100a00 */
[----:B------:R-:W-:-:S03]  /*171a0*/  SGXT.U32 R12, R12, 0x1 ;  /* 0x000000010c0c781a */ /* 0x000fc60000000000 */
[----:B--2---:R1:W5:Y:S04]  /*171b0*/  LDL.LU.64 R248, [R1+0xe88] ;  /* 0x000e880001f87983 */ /* 0x0043680000300a00 */
[----:B------:R2:W-:Y:S01]  /*171c0*/  STL.64 [R1+0x698], R242 ;  /* 0x000698f201007387 */ /* 0x0005e20000100a00 */
[----:B------:R-:W-:Y:S02]  /*171d0*/  LOP3.LUT R14, R12, 0x2, RZ, 0xfc, !PT ;  /* 0x000000020c0e7812 */ /* 0x000fe400078efcff */
[----:B---3--:R-:W-:Y:S01]  /*171e0*/  ISETP.GE.AND P0, PT, R0, R246, PT ;  /* 0x000000f60000720c */ /* 0x008fe20003f06270 */
[----:B--2---:R1:W5:Y:S04]  /*171f0*/  LDL.LU.64 R242, [R1+0xe80] ;  /* 0x000e800001f27983 */ /* 0x0043680000300a00 */
[----:B------:R2:W-:Y:S01]  /*17200*/  STL.64 [R1+0x690], R244 ;  /* 0x000690f401007387 */ /* 0x0005e20000100a00 */
[----:B------:R-:W-:-:S02]  /*17210*/  LOP3.LUT R0, R12, 0x20, RZ, 0xfc, !PT ;  /* 0x000000200c007812 */ /* 0x000fc400078efcff */
[----:B------:R-:W-:Y:S01]  /*17220*/  LOP3.LUT R15, R12, 0x22, RZ, 0xfc, !PT ;  /* 0x000000220c0f7812 */ /* 0x000fe200078efcff */
[----:B--2---:R-:W-:Y:S01]  /*17230*/  VIADD R244, R246, 0x3f ;  /* 0x0000003ff6f47836 */ /* 0x004fe20000000000 */
[----:B------:R-:W-:-:S04]  /*17240*/  ISETP.GE.AND P4, PT, R14, R246, PT ;  /* 0x000000f60e00720c */ /* 0x000fc80003f86270 */
[----:B------:R-:W-:Y:S02]  /*17250*/  ISETP.GT.AND P1, PT, R244, 0x3f, PT ;  /* 0x0000003ff400780c */ /* 0x000fe40003f24270 */
[C---:B------:R-:W-:Y:S02]  /*17260*/  LOP3.LUT R13, R12.reuse, 0x4, RZ, 0xfc, !PT ;  /* 0x000000040c0d7812 */ /* 0x040fe400078efcff */
[----:B------:R-:W-:Y:S02]  /*17270*/  SEL R14, RZ, 0x4, !P1 ;  /* 0x00000004ff0e7807 */ /* 0x000fe40004800000 */
[-C--:B------:R-:W-:Y:S02]  /*17280*/  ISETP.GE.AND P5, PT, R12, R246.reuse, PT ;  /* 0x000000f60c00720c */ /* 0x080fe40003fa6270 */
[-C--:B------:R-:W-:Y:S02]  /*17290*/  ISETP.GE.AND P2, PT, R0, R246.reuse, PT ;  /* 0x000000f60000720c */ /* 0x080fe40003f46270 */
[----:B------:R-:W-:-:S02]  /*172a0*/  ISETP.GE.AND P1, PT, R15, R246, PT ;  /* 0x000000f60f00720c */ /* 0x000fc40003f26270 */
[C---:B------:R-:W-:Y:S02]  /*172b0*/  LOP3.LUT R0, R12.reuse, 0x6, RZ, 0xfc, !PT ;  /* 0x000000060c007812 */ /* 0x040fe400078efcff */
[----:B------:R-:W-:Y:S02]  /*172c0*/  LOP3.LUT R15, R12, 0x24, RZ, 0xfc, !PT ;  /* 0x000000240c0f7812 */ /* 0x000fe400078efcff */
[-C--:B------:R-:W-:Y:S02]  /*172d0*/  ISETP.GE.AND P3, PT, R13, R246.reuse, PT ;  /* 0x000000f60d00720c */ /* 0x080fe40003f66270 */
[C---:B------:R-:W-:Y:S02]  /*172e0*/  SEL R13, R14.reuse, RZ, !P5 ;  /* 0x000000ff0e0d7207 */ /* 0x040fe40006800000 */
[----:B------:R-:W-:Y:S02]  /*172f0*/  SEL R247, R14, RZ, !P4 ;  /* 0x000000ff0ef77207 */ /* 0x000fe40006000000 */
[----:B------:R-:W-:-:S02]  /*17300*/  ISETP.GE.AND P5, PT, R0, R246, PT ;  /* 0x000000f60000720c */ /* 0x000fc40003fa6270 */
[-C--:B------:R-:W-:Y:S02]  /*17310*/  ISETP.GE.AND P4, PT, R15, R246.reuse, PT ;  /* 0x000000f60f00720c */ /* 0x080fe40003f86270 */
[C---:B------:R-:W-:Y:S02]  /*17320*/  LOP3.LUT R0, R12.reuse, 0x26, RZ, 0xfc, !PT ;  /* 0x000000260c007812 */ /* 0x040fe400078efcff */
[C---:B------:R-:W-:Y:S02]  /*17330*/  LOP3.LUT R15, R12.reuse, 0xa, RZ, 0xfc, !PT ;  /* 0x0000000a0c0f7812 */ /* 0x040fe400078efcff */
[----:B------:R-:W-:Y:S02]  /*17340*/  LOP3.LUT R244, R12, 0x8, RZ, 0xfc, !PT ;  /* 0x000000080cf47812 */ /* 0x000fe400078efcff */
[-C--:B------:R-:W-:Y:S02]  /*17350*/  ISETP.GE.AND P2, PT, R0, R246.reuse, PT ;  /* 0x000000f60000720c */ /* 0x080fe40003f46270 */
[----:B------:R-:W-:-:S02]  /*17360*/  ISETP.GE.AND P3, PT, R15, R246, PT ;  /* 0x000000f60f00720c */ /* 0x000fc40003f66270 */
[----:B------:R-:W-:Y:S02]  /*17370*/  SEL R0, R14, RZ, !P1 ;  /* 0x000000ff0e007207 */ /* 0x000fe40004800000 */
[----:B------:R-:W-:Y:S02]  /*17380*/  LOP3.LUT R15, R12, 0x2a, RZ, 0xfc, !PT ;  /* 0x0000002a0c0f7812 */ /* 0x000fe400078efcff */
[-C--:B------:R-:W-:Y:S02]  /*17390*/  ISETP.GE.AND P1, PT, R244, R246.reuse, PT ;  /* 0x000000f6f400720c */ /* 0x080fe40003f26270 */
[----:B------:R-:W-:Y:S02]  /*173a0*/  LOP3.LUT R244, R12, 0x28, RZ, 0xfc, !PT ;  /* 0x000000280cf47812 */ /* 0x000fe400078efcff */
[----:B------:R-:W-:Y:S02]  /*173b0*/  SEL R251, R14, RZ, !P4 ;  /* 0x000000ff0efb7207 */ /* 0x000fe40006000000 */
        /* <DEDUP_REMOVED lines=8> */
[----:B------:R-:W-:Y:S02]  /*17440*/  ISETP.GE.AND P1, PT, R244, R246, PT ;  /* 0x000000f6f400720c */ /* 0x000fe40003f26270 */
[C---:B------:R-:W-:Y:S02]  /*17450*/  LOP3.LUT R245, R12.reuse, 0x2c, RZ, 0xfc, !PT ;  /* 0x0000002c0cf57812 */ /* 0x040fe400078efcff */
[----:B------:R-:W-:Y:S02]  /*17460*/  LOP3.LUT R244, R12, 0x2e, RZ, 0xfc, !PT ;  /* 0x0000002e0cf47812 */ /* 0x000fe400078efcff */
[----:B------:R-:W-:-:S05]  /*17470*/  SEL R12, R14, RZ, !P3 ;  /* 0x000000ff0e0c7207 */ /* 0x000fca0005800000 */
[----:B------:R2:W-:Y:S02]  /*17480*/  STL [R1+0x284], R12 ;  /* 0x0002840c01007387 */ /* 0x0005e40000100800 */
[----:B--2---:R-:W2:Y:S01]  /*17490*/  S2R R12, SR_TID.X ;  /* 0x00000000000c7919 */ /* 0x004ea20000002100 */
[-C--:B------:R-:W-:Y:S02]  /*174a0*/  ISETP.GE.AND P3, PT, R245, R246.reuse, PT ;  /* 0x000000f6f500720c */ /* 0x080fe40003f66270 */
[----:B------:R-:W-:Y:S02]  /*174b0*/  SEL R245, R14, RZ, !P5 ;  /* 0x000000ff0ef57207 */ /* 0x000fe40006800000 */
[----:B------:R-:W-:-:S03]  /*174c0*/  ISETP.GE.AND P5, PT, R244, R246, PT ;  /* 0x000000f6f400720c */ /* 0x000fc60003fa6270 */
[----:B------:R3:W-:Y:S01]  /*174d0*/  STL [R1+0x280], R245 ;  /* 0x000280f501007387 */ /* 0x0007e20000100800 */
[----:B--2---:R-:W-:-:S04]  /*174e0*/  SHF.R.U32.HI R12, RZ, 0x6, R12 ;  /* 0x00000006ff0c7819 */ /* 0x004fc8000001160c */
[----:B------:R-:W-:-:S04]  /*174f0*/  SGXT.U32 R12, R12, 0x1 ;  /* 0x000000010c0c781a */ /* 0x000fc80000000000 */
[C---:B---3--:R-:W-:Y:S02]  /*17500*/  LOP3.LUT R245, R12.reuse, 0x10, RZ, 0xfc, !PT ;  /* 0x000000100cf57812 */ /* 0x048fe400078efcff */
        /* <DEDUP_REMOVED lines=73> */
[----:B------:R-:W-:Y:S01]  /*179a0*/  STL [R1+0x308], R245 ;  /* 0x000308f501007387 */ /* 0x000fe20000100800 */
[----:B------:R-:W-:-:S05]  /*179b0*/  SEL R244, R14, RZ, !P5 ;  /* 0x000000ff0ef47207 */ /* 0x000fca0006800000 */
[----:B------:R3:W-:Y:S04]  /*179c0*/  STL [R1+0x364], R244 ;  /* 0x000364f401007387 */ /* 0x0007e80000100800 */
[----:B---3--:R1:W5:Y:S01]  /*179d0*/  LDL.LU R244, [R1+0xe78] ;  /* 0x000e780001f47983 */ /* 0x0083620000300800 */
[----:B--2---:R-:W-:-:S04]  /*179e0*/  SHF.R.U32.HI R12, RZ, 0x6, R12 ;  /* 0x00000006ff0c7819 */ /* 0x004fc8000001160c */
[----:B------:R-:W-:-:S04]  /*179f0*/  SGXT.U32 R12, R12, 0x1 ;  /* 0x000000010c0c781a */ /* 0x000fc80000000000 */
[C---:B------:R-:W-:Y:S02]  /*17a00*/  LOP3.LUT R245, R12.reuse, 0x3c, RZ, 0xfc, !PT ;  /* 0x0000003c0cf57812 */ /* 0x040fe400078efcff */
[----:B------:R-:W-:Y:S02]  /*17a10*/  LOP3.LUT R12, R12, 0x3e, RZ, 0xfc, !PT ;  /* 0x0000003e0c0c7812 */ /* 0x000fe400078efcff */
[-C--:B------:R-:W-:Y:S02]  /*17a20*/  ISETP.GE.AND P5, PT, R245, R246.reuse, PT ;  /* 0x000000f6f500720c */ /* 0x080fe40003fa6270 */
[----:B------:R-:W-:Y:S02]  /*17a30*/  SEL R245, R14, RZ, !P4 ;  /* 0x000000ff0ef57207 */ /* 0x000fe40006000000 */
[----:B------:R-:W-:Y:S02]  /*17a40*/  ISETP.GE.AND P4, PT, R12, R246, PT ;  /* 0x000000f60c00720c */ /* 0x000fe40003f86270 */
[----:B------:R-:W-:Y:S01]  /*17a50*/  SEL R12, R14, RZ, !P2 ;  /* 0x000000ff0e0c7207 */ /* 0x000fe20005000000 */
[----:B------:R2:W-:Y:S04]  /*17a60*/  STL [R1+0x360], R245 ;  /* 0x000360f501007387 */ /* 0x0005e80000100800 */
[----:B--2---:R1:W5:Y:S04]  /*17a70*/  LDL.LU R245, [R1+0xe74] ;  /* 0x000e740001f57983 */ /* 0x0043680000300800 */
[----:B------:R1:W5:Y:S04]  /*17a80*/  LDL.LU R246, [R1+0xe70] ;  /* 0x000e700001f67983 */ /* 0x0003680000300800 */
[----:B------:R2:W-:Y:S02]  /*17a90*/  STL [R1+0x334], R12 ;  /* 0x0003340c01007387 */ /* 0x0005e40000100800 */
[----:B--2---:R-:W2:Y:S01]  /*17aa0*/  S2R R12, SR_TID.X ;  /* 0x00000000000c7919 */ /* 0x004ea20000002100 */
[----:B------:R-:W-:-:S02]  /*17ab0*/  ISETP.NE.U32.AND P2, PT, R13, RZ, PT ;  /* 0x000000ff0d00720c */ /* 0x000fc40003f45070 */
[----:B--2---:R-:W-:-:S04]  /*17ac0*/  SHF.R.U32.HI R12, RZ, 0x6, R12 ;  /* 0x00000006ff0c7819 */ /* 0x004fc8000001160c */
[----:B------:R-:W-:-:S04]  /*17ad0*/  SGXT.U32 R12, R12, 0x1 ;  /* 0x000000010c0c781a */ /* 0x000fc80000000000 */
[----:B------:R-:W-:Y:S02]  /*17ae0*/  LOP3.LUT R13, R12, 0x20, RZ, 0xfc, !PT ;  /* 0x000000200c0d7812 */ /* 0x000fe400078efcff */
[----:B------:R-:W2:Y:S02]  /*17af0*/  LDC R12, c[0x0][0x3a0] ;  /* 0x0000e800ff0c7b82 */ /* 0x000ea40000000800 */
[----:B--2---:R-:W-:Y:S02]  /*17b00*/  ISETP.GE.AND P6, PT, R13, R12, PT ;  /* 0x0000000c0d00720c */ /* 0x004fe40003fc6270 */
[C---:B------:R-:W-:Y:S02]  /*17b10*/  SEL R12, R14.reuse, RZ, !P1 ;  /* 0x000000ff0e0c7207 */ /* 0x040fe40004800000 */
[----:B------:R-:W-:Y:S02]  /*17b20*/  ISETP.NE.U32.AND P1, PT, R247, RZ, PT ;  /* 0x000000fff700720c */ /* 0x000fe40003f25070 */
[----:B------:R1:W5:Y:S04]  /*17b30*/  LDL.LU R247, [R1+0xe6c] ;  /* 0x000e6c0001f77983 */ /* 0x0003680000300800 */
[----:B------:R2:W-:Y:S02]  /*17b40*/  STL [R1+0x330], R12 ;  /* 0x0003300c01007387 */ /* 0x0005e40000100800 */
[----:B--2---:R-:W-:-:S05]  /*17b50*/  SEL R12, R14, RZ, !P3 ;  /* 0x000000ff0e0c7207 */ /* 0x004fca0005800000 */
[----:B------:R2:W-:Y:S02]  /*17b60*/  STL [R1+0x398], R12 ;  /* 0x0003980c01007387 */ /* 0x0005e40000100800 */
[----:B--2---:R-:W2:Y:S01]  /*17b70*/  S2R R12, SR_TID.X ;  /* 0x00000000000c7919 */ /* 0x004ea20000002100 */
[----:B------:R-:W-:-:S04]  /*17b80*/  SEL R13, R14, RZ, !P6 ;  /* 0x000000ff0e0d7207 */ /* 0x000fc80007000000 */
[----:B------:R-:W-:Y:S02]  /*17b90*/  ISETP.NE.U32.AND P3, PT, R13, RZ, PT ;  /* 0x000000ff0d00720c */ /* 0x000fe40003f65070 */
[----:B------:R-:W-:-:S05]  /*17ba0*/  SEL R13, R14, RZ, !P5 ;  /* 0x000000ff0e0d7207 */ /* 0x000fca0006800000 */
[----:B------:R3:W-:Y:S01]  /*17bb0*/  STL [R1+0x374], R13 ;  /* 0x0003740d01007387 */ /* 0x0007e20000100800 */
[----:B--2---:R-:W-:-:S04]  /*17bc0*/  SHF.R.U32.HI R12, RZ, 0x6, R12 ;  /* 0x00000006ff0c7819 */ /* 0x004fc8000001160c */
[----:B------:R-:W-:-:S04]  /*17bd0*/  SGXT.U32 R12, R12, 0x1 ;  /* 0x000000010c0c781a */ /* 0x000fc80000000000 */
[----:B---3--:R-:W-:Y:S02]  /*17be0*/  LOP3.LUT R13, R12, 0x4, RZ, 0xfc, !PT ;  /* 0x000000040c0d7812 */ /* 0x008fe400078efcff */
[----:B------:R-:W2:Y:S01]  /*17bf0*/  LDC R12, c[0x0][0x3a0] ;  /* 0x0000e800ff0c7b82 */ /* 0x000ea20000000800 */
[----:B------:R-:W-:Y:S02]  /*17c00*/  ISETP.NE.U32.AND P5, PT, R0, RZ, PT ;  /* 0x000000ff0000720c */ /* 0x000fe40003fa5070 */
[----:B------:R1:W5:Y:S01]  /*17c10*/  LDL.LU R0, [R1+0xe68] ;  /* 0x000e680001007983 */ /* 0x0003620000300800 */
[----:B--2---:R-:W-:Y:S02]  /*17c20*/  ISETP.GE.AND P6, PT, R13, R12, PT ;  /* 0x0000000c0d00720c */ /* 0x004fe40003fc6270 */
[C---:B------:R-:W-:Y:S02]  /*17c30*/  SEL R12, R14.reuse, RZ, !P4 ;  /* 0x000000ff0e0c7207 */ /* 0x040fe40006000000 */
[----:B------:R-:W-:-:S03]  /*17c40*/  SEL R13, R14, RZ, !P6 ;  /* 0x000000ff0e0d7207 */ /* 0x000fc60007000000 */
[----:B------:R2:W-:Y:S01]  /*17c50*/  STL [R1+0x370], R12 ;  /* 0x0003700c01007387 */ /* 0x0005e20000100800 */
[----:B------:R-:W-:Y:S02]  /*17c60*/  ISETP.NE.U32.AND P4, PT, R13, RZ, PT ;  /* 0x000000ff0d00720c */ /* 0x000fe40003f85070 */
[----:B------:R-:W3:Y:S01]  /*17c70*/  S2R R13, SR_TID.X ;  /* 0x00000000000d7919 */ /* 0x000ee20000002100 */
[----:B--2---:R-:W2:Y:S01]  /*17c80*/  S2R R12, SR_TID.X ;  /* 0x00000000000c7919 */ /* 0x004ea20000002100 */
[----:B------:R-:W-:Y:S01]  /*17c90*/  USHF.L.U32 UR6, UR17, 0x15, URZ ;  /* 0x0000001511067899 */ /* 0x000fe200080006ff */
[----:B------:R-:W-:-:S03]  /*17ca0*/  SEL R14, R14, RZ, !P0 ;  /* 0x000000ff0e0e7207 */ /* 0x000fc60004000000 */
[----:B------:R-:W-:Y:S02]  /*17cb0*/  ULOP3.LUT UR6, UR6, 0x600000, URZ, 0xc0, !UPT ;  /* 0x0060000006067892 */ /* 0x000fe4000f8ec0ff */
[----:B------:R-:W-:Y:S02]  /*17cc0*/  UIADD3 UR16, UPT, UPT, UR7, 0x6c000, URZ ;  /* 0x0006c00007107890 */ /* 0x000fe4000fffe0ff */
[----:B------:R-:W-:Y:S01]  /*17cd0*/  UIADD3 UR9, UPT, UPT, UR8, UR6, URZ ;  /* 0x0000000608097290 */ /* 0x000fe2000fffe0ff */
[----:B------:R-:W-:Y:S01]  /*17ce0*/  UMOV UR12, 0x1 ;  /* 0x00000001000c7882 */ /* 0x000fe20000000000 */
[----:B---3--:R-:W-:Y:S02]  /*17cf0*/  LOP3.LUT P0, RZ, R13, 0x7f, RZ, 0xc0, !PT ;  /* 0x0000007f0dff7812 */ /* 0x008fe4000780c0ff */
[----:B--2---:R-:W-:-:S04]  /*17d00*/  SHF.R.U32.HI R12, RZ, 0x6, R12 ;  /* 0x00000006ff0c7819 */ /* 0x004fc8000001160c */
[----:B------:R-:W-:Y:S01]  /*17d10*/  SGXT.U32 R12, R12, 0x1 ;  /* 0x000000010c0c781a */ /* 0x000fe20000000000 */
[----:B-1----:R-:W-:Y:S06]  /*17d20*/  BRA.U UP0, `(.L_x_5) ;  /* 0x0000000100187547 */ /* 0x002fec000b800000 */
[----:B------:R-:W-:Y:S01]  /*17d30*/  ELECT P6, URZ, PT ;  /* 0x0000000000ff782f */ /* 0x000fe200038c0000 */
[----:B------:R-:W-:Y:S01]  /*17d40*/  IMAD.MOV.U32 R13, RZ, RZ, 0x1 ;  /* 0x00000001ff0d7424 */ /* 0x000fe200078e00ff */
[----:B------:R-:W-:Y:S01]  /*17d50*/  UMOV UR6, 0x40 ;  /* 0x0000004000067882 */ /* 0x000fe20000000000 */
[----:B------:R-:W-:Y:S01]  /*17d60*/  UVIRTCOUNT.DEALLOC.SMPOOL 0x80 ;  /* 0x000000800000784c */ /* 0x000fe20000000000 */
[----:B------:R-:W-:-:S09]  /*17d70*/  ULEA UR6, UR10, UR6, 0x18 ;  /* 0x000000060a067291 */ /* 0x000fd2000f8ec0ff */
[----:B------:R1:W-:Y:S03]  /*17d80*/  @P6 STS.U8 [UR6], R13 ;  /* 0x0000000dff006988 */ /* 0x0003e60008000006 */
.L_x_5:
[----:B-----5:R2:W-:Y:S04]  /*17d90*/  STL.64 [R1+0x1058], R240 ;  /* 0x001058f001007387 */ /* 0x0205e80000100a00 */
[----:B--2---:R-:W2:Y:S01]  /*17da0*/  LDL.64 R240, [R1+0x4f0] ;  /* 0x0004f00001f07983 */ /* 0x004ea20000100a00 */
[----:B------:R-:W-:Y:S01]  /*17db0*/  VOTEU.ALL UP1, P0 ;  /* 0x0000000000ff7886 */ /* 0x000fe20000020000 */
[----:B------:R-:W-:Y:S01]  /*17dc0*/  UMOV UR10, UR16 ;  /* 0x00000010000a7c82 */ /* 0x000fe20008000000 */
[----:B------:R-:W2:Y:S01]  /*17dd0*/  LDCU.64 UR22, c[0x0][0x358] ;  /* 0x00006b00ff1677ac */ /* 0x000ea20008000a00 */
[----:B------:R-:W-:Y:S02]  /*17de0*/  STL.64 [R1+0x1050], R232 ;  /* 0x001050e801007387 */ /* 0x000fe40000100a00 */
[----:B------:R-:W-:-:S04]  /*17df0*/  @!UP1 UIADD3 UR14, UPT, UPT, -UR12, 0x100000, URZ ;  /* 0x001000000c0e9890 */ /* 0x000fc8000fffe1ff */
[----:B------:R-:W-:Y:S02]  /*17e00*/  @!UP1 USHF.L.U32 UR15, UR14, 0xb, URZ ;  /* 0x0000000b0e0f9899 */ /* 0x000fe400080006ff */
[----:B------:R-:W-:Y:S01]  /*17e10*/  @!UP1 USHF.L.U32 UR14, UR14, 0x1, URZ ;  /* 0x000000010e0e9899 */ /* 0x000fe200080006ff */
[----:B------:R-:W-:Y:S04]  /*17e20*/  STL.64 [R1+0x1048], R224 ;  /* 0x001048e001007387 */ /* 0x000fe80000100a00 */
[----:B------:R-:W-:Y:S04]  /*17e30*/  STL.64 [R1+0x1040], R216 ;  /* 0x001040d801007387 */ /* 0x000fe80000100a00 */
[----:B------:R-:W-:Y:S04]  /*17e40*/  STL.64 [R1+0x1038], R208 ;  /* 0x001038d001007387 */ /* 0x000fe80000100a00 */
[----:B------:R-:W-:Y:S04]  /*17e50*/  STL.64 [R1+0x1030], R200 ;  /* 0x001030c801007387 */ /* 0x000fe80000100a00 */
[----:B------:R-:W-:Y:S04]  /*17e60*/  STL.64 [R1+0x1028], R192 ;  /* 0x001028c001007387 */ /* 0x000fe80000100a00 */
[----:B------:R-:W-:Y:S04]  /*17e70*/  STL.64 [R1+0x1020], R184 ;  /* 0x001020b801007387 */ /* 0x000fe80000100a00 */
[----:B------:R3:W-:Y:S04]  /*17e80*/  STL.64 [R1+0x1018], R176 ;  /* 0x001018b001007387 */ /* 0x0007e80000100a00 */
        /* <DEDUP_REMOVED lines=20> */
[----:B------:R1:W-:Y:S04]  /*17fd0*/  STL.64 [R1+0xf70], R4 ;  /* 0x000f700401007387 */ /* 0x0003e80000100a00 */
[----:B---3--:R-:W3:Y:S01]  /*17fe0*/  LDL.64 R176, [R1+0x500] ;  /* 0x0005000001b07983 */ /* 0x008ee20000100a00 */
[----:B-1----:R-:W1:Y:S01]  /*17ff0*/  S2R R13, SR_TID.X ;  /* 0x00000000000d7919 */ /* 0x002e620000002100 */
[----:B------:R-:W-:Y:S01]  /*18000*/  STTM.x64 tmem[UR9], RZ ;  /* 0x000000ff000079ed */ /* 0x000fe20008340009 */
[----:B------:R-:W-:Y:S01]  /*18010*/  STTM.x64 tmem[UR9+0x40], RZ ;  /* 0x000040ff000079ed */ /* 0x000fe20008340009 */
[----:B------:R-:W-:Y:S01]  /*18020*/  STTM.x64 tmem[UR9+0x80], RZ ;  /* 0x000080ff000079ed */ /* 0x000fe20008340009 */
[----:B------:R-:W-:Y:S01]  /*18030*/  STTM.x64 tmem[UR9+0xc0], RZ ;  /* 0x0000c0ff000079ed */ /* 0x000fe20008340009 */
[----:B------:R-:W4:Y:S01]  /*18040*/  FENCE.VIEW.ASYNC.T ;  /* 0x00000000000073c6 */ /* 0x000f220000000200 */
[----:B------:R-:W1:Y:S01]  /*18050*/  S2R R193, SR_TID.X ;  /* 0x0000000000c17919 */ /* 0x000e620000002100 */
[----:B------:R-:W1:Y:S01]  /*18060*/  S2R R233, SR_TID.X ;  /* 0x0000000000e97919 */ /* 0x000e620000002100 */
[----:B------:R-:W3:Y:S01]  /*18070*/  LDL.64 R184, [R1+0x518] ;  /* 0x0005180001b87983 */ /* 0x000ee20000100a00 */
[----:B------:R-:W-:-:S04]  /*18080*/  @!UP1 UIADD3 UR12, UPT, UPT, -UR12, 0x100000, URZ ;  /* 0x001000000c0c9890 */ /* 0x000fc8000fffe1ff */
[----:B------:R-:W-:Y:S02]  /*18090*/  @!UP1 USHF.L.U32 UR13, UR12, 0xb, URZ ;  /* 0x0000000b0c0d9899 */ /* 0x000fe400080006ff */
[----:B------:R-:W-:Y:S01]  /*180a0*/  @!UP1 USHF.L.U32 UR12, UR12, 0x1, URZ ;  /* 0x000000010c0c9899 */ /* 0x000fe200080006ff */
[----:B----4-:R-:W-:Y:S01]  /*180b0*/  VOTEU.ALL UP1, P0 ;  /* 0x0000000000ff7886 */ /* 0x010fe20000020000 */
[----:B------:R-:W-:Y:S06]  /*180c0*/  BAR.SYNC.DEFER_BLOCKING 0x0 ;  /* 0x0000000000007b1d */ /* 0x000fec0000010000 */
[----:B------:R-:W4:Y:S01]  /*180d0*/  LDL.64 R200, [R1+0x520] ;  /* 0x0005200001c87983 */ /* 0x000f220000100a00 */
[----:B-1----:R-:W-:-:S03]  /*180e0*/  IMAD.SHL.U32 R232, R13, 0x10, RZ ;  /* 0x000000100de87824 */ /* 0x002fc600078e00ff */
[----:B------:R-:W4:Y:S02]  /*180f0*/  LDL.64 R136, [R1+0x528] ;  /* 0x0005280001887983 */ /* 0x000f240000100a00 */
[----:B------:R-:W-:Y:S02]  /*18100*/  LOP3.LUT R232, R232, 0x70, RZ, 0xc0, !PT ;  /* 0x00000070e8e87812 */ /* 0x000fe400078ec0ff */
[----:B------:R-:W4:Y:S01]  /*18110*/  LDL.LU R217, [R1+0x284] ;  /* 0x0002840001d97983 */ /* 0x000f220000300800 */
[----:B------:R-:W-:-:S03]  /*18120*/  LOP3.LUT R13, R193, 0x40, RZ, 0xc0, !PT ;  /* 0x00000040c10d7812 */ /* 0x000fc600078ec0ff */
[----:B------:R-:W4:Y:S04]  /*18130*/  LDL.64 R144, [R1+0x540] ;  /* 0x0005400001907983 */ /* 0x000f280000100a00 */
[----:B------:R-:W1:Y:S02]  /*18140*/  FENCE.VIEW.ASYNC.S ;  /* 0x00000000000073c6 */ /* 0x000e640000000000 */
[----:B-1----:R1:W1:Y:S01]  /*18150*/  @!UP1 SYNCS.EXCH.64 URZ, [UR10], UR14 ;  /* 0x0000000e0aff95b2 */ /* 0x0022620008000100 */
[----:B------:R-:W-:Y:S01]  /*18160*/  LEA.HI R13, R13, R232, RZ, 0x1c ;  /* 0x000000e80d0d7211 */ /* 0x000fe200078fe0ff */
[----:B------:R-:W4:Y:S01]  /*18170*/  LDL.LU R224, [R1+0x280] ;  /* 0x0002800001e07983 */ /* 0x000f220000300800 */
[----:B------:R-:W-:-:S03]  /*18180*/  LOP3.LUT R233, R233, 0x3f, RZ, 0xc0, !PT ;  /* 0x0000003fe9e97812 */ /* 0x000fc600078ec0ff */
[----:B------:R-:W4:Y:S02]  /*18190*/  LDL.64 R152, [R1+0x548] ;  /* 0x0005480001987983 */ /* 0x000f240000100a00 */
[----:B------:R-:W-:Y:S02]  /*181a0*/  IMAD R13, R233, 0x80, R13 ;  /* 0x00000080e90d7824 */ /* 0x000fe400078e020d */
[----:B------:R-:W4:Y:S01]  /*181b0*/  LDL.LU R225, [R1+0x254] ;  /* 0x0002540001e17983 */ /* 0x000f220000300800 */
[----:B------:R-:W-:Y:S01]  /*181c0*/  VOTEU.ALL UP2, P0 ;  /* 0x0000000000ff7886 */ /* 0x000fe20000040000 */
[----:B-1----:R-:W-:Y:S01]  /*181d0*/  BAR.SYNC.DEFER_BLOCKING 0x0 ;  /* 0x0000000000007b1d */ /* 0x002fe20000010000 */
[----:B------:R-:W-:Y:S01]  /*181e0*/  VIADD R4, R13, UR7 ;  /* 0x000000070d047c36 */ /* 0x000fe20008000000 */
[----:B------:R-:W-:-:S04]  /*181f0*/  ISETP.NE.U32.AND P6, PT, R14, RZ, PT ;  /* 0x000000ff0e00720c */ /* 0x000fc80003fc5070 */
[----:B------:R-:W1:Y:S01]  /*18200*/  LDCU UR15, c[0x0][0x3a0] ;  /* 0x00007400ff0f77ac */ /* 0x000e620008000800 */
[----:B------:R-:W4:Y:S04]  /*18210*/  LDL.64 R160, [R1+0x550] ;  /* 0x0005500001a07983 */ /* 0x000f280000100a00 */
[----:B------:R-:W4:Y:S04]  /*18220*/  LDL.LU R209, [R1+0x250] ;  /* 0x0002500001d17983 */ /* 0x000f280000300800 */
[----:B------:R-:W4:Y:S01]  /*18230*/  LDL.64 R168, [R1+0x560] ;  /* 0x0005600001a87983 */ /* 0x000f220000100a00 */
[----:B------:R1:W2:Y:S03]  /*18240*/  @!UP2 SYNCS.EXCH.64 URZ, [UR7+0x6c008], UR12 ;  /* 0x06c0080c07ffa5b2 */ /* 0x0002a60008000100 */
[----:B------:R-:W-:Y:S01]  /*18250*/  @!PT LDS RZ, [RZ] ;  /* 0x00000000fffff984 */ /* 0x000fe20000000800 */
[----:B------:R-:W-:Y:S01]  /*18260*/  @!PT LDS RZ, [RZ] ;  /* 0x00000000fffff984 */ /* 0x000fe20000000800 */
[----:B------:R-:W-:Y:S01]  /*18270*/  @!PT LDS RZ, [RZ] ;  /* 0x00000000fffff984 */ /* 0x000fe20000000800 */
[----:B--2---:R-:W-:Y:S04]  /*18280*/  LDGSTS.E [R4+0x60000], desc[UR22][R240.64], P2 ;  /* 0x60000000f0047fae */ /* 0x004fe800091a1016 */
[----:B------:R-:W2:Y:S04]  /*18290*/  LDL.LU R240, [R1+0x2bc] ;  /* 0x0002bc0001f07983 */ /* 0x000ea80000300800 */
[----:B------:R-:W2:Y:S04]  /*182a0*/  LDL.64 R232, [R1+0x570] ;  /* 0x0005700001e87983 */ /* 0x000ea80000100a00 */
[----:B------:R-:W2:Y:S04]  /*182b0*/  LDL.LU R241, [R1+0x2b8] ;  /* 0x0002b80001f17983 */ /* 0x000ea80000300800 */
[----:B---3--:R-:W-:Y:S04]  /*182c0*/  LDGSTS.E [R4+0x60008], desc[UR22][R176.64], P1 ;  /* 0x60008000b0047fae */ /* 0x008fe800089a1016 */
[----:B------:R-:W3:Y:S04]  /*182d0*/  LDL.64 R176, [R1+0x578] ;  /* 0x0005780001b07983 */ /* 0x000ee80000100a00 */
[----:B------:R-:W3:Y:S04]  /*182e0*/  LDL.LU R208, [R1+0x28c] ;  /* 0x00028c0001d07983 */ /* 0x000ee80000300800 */
[----:B------:R-:W-:Y:S04]  /*182f0*/  LDGSTS.E [R4+0x62000], desc[UR22][R184.64], P3 ;  /* 0x62000000b8047fae */ /* 0x000fe800099a1016 */
[----:B------:R-:W3:Y:S01]  /*18300*/  LDL.64 R184, [R1+0x588] ;  /* 0x0005880001b87983 */ /* 0x000ee20000100a00 */
[----:B------:R-:W-:-:S02]  /*18310*/  ISETP.NE.U32.AND P2, PT, R252, RZ, PT ;  /* 0x000000fffc00720c */ /* 0x000fc40003f45070 */
[----:B------:R-:W-:Y:S01]  /*18320*/  ISETP.NE.U32.AND P1, PT, R251, RZ, PT ;  /* 0x000000fffb00720c */ /* 0x000fe20003f25070 */
[----:B----4-:R4:W-:Y:S01]  /*18330*/  LDGSTS.E [R4+0x62008], desc[UR22][R200.64], P5 ;  /* 0x62008000c8047fae */ /* 0x0109e2000a9a1016 */
[----:B------:R-:W-:-:S03]  /*18340*/  ISETP.NE.U32.AND P3, PT, R250, RZ, PT ;  /* 0x000000fffa00720c */ /* 0x000fc60003f65070 */
[----:B------:R-:W3:Y:S01]  /*18350*/  LDL.LU R216, [R1+0x288] ;  /* 0x0002880001d87983 */ /* 0x000ee20000300800 */
[----:B----4-:R-:W-:-:S03]  /*18360*/  LOP3.LUT R4, R13, 0x10, RZ, 0x3c, !PT ;  /* 0x000000100d047812 */ /* 0x010fc600078e3cff */
[----:B------:R-:W4:Y:S02]  /*18370*/  LDL.64 R200, [R1+0x598] ;  /* 0x0005980001c87983 */ /* 0x000f240000100a00 */
[----:B------:R-:W-:Y:S01]  /*18380*/  VIADD R252, R4, UR7 ;  /* 0x0000000704fc7c36 */ /* 0x000fe20008000000 */
[----:B------:R-:W-:-:S04]  /*18390*/  ISETP.NE.U32.AND P5, PT, R15, RZ, PT ;  /* 0x000000ff0f00720c */ /* 0x000fc80003fa5070 */
[----:B------:R-:W-:Y:S01]  /*183a0*/  LDGSTS.E [R252+0x60000], desc[UR22][R136.64], P4 ;  /* 0x6000000088fc7fae */ /* 0x000fe2000a1a1016 */
[----:B------:R-:W-:-:S03]  /*183b0*/  ISETP.NE.U32.AND P4, PT, R217, RZ, PT ;  /* 0x000000ffd900720c */ /* 0x000fc60003f85070 */
[----:B------:R-:W-:Y:S01]  /*183c0*/  LDGSTS.E [R252+0x60008], desc[UR22][R144.64], P2 ;  /* 0x6000800090fc7fae */ /* 0x000fe200091a1016 */
[----:B------:R-:W-:-:S03]  /*183d0*/  ISETP.NE.U32.AND P2, PT, R224, RZ, PT ;  /* 0x000000ffe000720c */ /* 0x000fc60003f45070 */
[----:B------:R-:W-:Y:S01]  /*183e0*/  LDGSTS.E [R252+0x62000], desc[UR22][R152.64], P1 ;  /* 0x6200000098fc7fae */ /* 0x000fe200089a1016 */
[----:B------:R-:W-:-:S03]  /*183f0*/  ISETP.NE.U32.AND P1, PT, R225, RZ, PT ;  /* 0x000000ffe100720c */ /* 0x000fc60003f25070 */
[----:B------:R-:W4:Y:S01]  /*18400*/  LDL.LU R217, [R1+0x2f4] ;  /* 0x0002f40001d97983 */ /* 0x000f220000300800 */
[----:B------:R-:W-:-:S03]  /*18410*/  LOP3.LUT R4, R13, 0x20, RZ, 0x3c, !PT ;  /* 0x000000200d047812 */ /* 0x000fc600078e3cff */
[----:B------:R-:W4:Y:S02]  /*18420*/  LDL.64 R224, [R1+0x5a8] ;  /* 0x0005a80001e07983 */ /* 0x000f240000100a00 */
[----:B------:R-:W-:Y:S02]  /*18430*/  VIADD R4, R4, UR7 ;  /* 0x0000000704047c36 */ /* 0x000fe40008000000 */
[----:B------:R-:W-:Y:S01]  /*18440*/  LDGSTS.E [R252+0x62008], desc[UR22][R160.64], P3 ;  /* 0x62008000a0fc7fae */ /* 0x000fe200099a1016 */
[----:B------:R-:W-:-:S03]  /*18450*/  ISETP.NE.U32.AND P3, PT, R209, RZ, PT ;  /* 0x000000ffd100720c */ /* 0x000fc60003f65070 */
[----:B------:R1:W-:Y:S04]  /*18460*/  STL [R1+0x418], R4 ;  /* 0x0004180401007387 */ /* 0x0003e80000100800 */
[----:B------:R-:W-:Y:S04]  /*18470*/  LDGSTS.E [R4+0x60000], desc[UR22][R168.64], P5 ;  /* 0x60000000a8047fae */ /* 0x000fe8000a9a1016 */
[----:B------:R-:W4:Y:S01]  /*18480*/  LDL.LU R209, [R1+0x2f0] ;  /* 0x0002f00001d17983 */ /* 0x000f220000300800 */
[----:B--2---:R-:W-:-:S03]  /*18490*/  ISETP.NE.U32.AND P5, PT, R240, RZ, PT ;  /* 0x000000fff000720c */ /* 0x004fc60003fa5070 */
[----:B------:R-:W-:Y:S01]  /*184a0*/  LDGSTS.E [R4+0x60008], desc[UR22][R232.64], P4 ;  /* 0x60008000e8047fae */ /* 0x000fe2000a1a1016 */
[----:B------:R-:W-:-:S03]  /*184b0*/  ISETP.NE.U32.AND P4, PT, R241, RZ, PT ;  /* 0x000000fff100720c */ /* 0x000fc60003f85070 */
[----:B------:R-:W2:Y:S04]  /*184c0*/  LDL.64 R232, [R1+0x5b8] ;  /* 0x0005b80001e87983 */ /* 0x000ea80000100a00 */
[----:B------:R-:W2:Y:S04]  /*184d0*/  LDL.LU R240, [R1+0x2d4] ;  /* 0x0002d40001f07983 */ /* 0x000ea80000300800 */
[----:B---3--:R-:W-:Y:S04]  /*184e0*/  LDGSTS.E [R4+0x62000], desc[UR22][R176.64], P2 ;  /* 0x62000000b0047fae */ /* 0x008fe800091a1016 */
[----:B------:R-:W3:Y:S04]  /*184f0*/  LDL.64 R176, [R1+0x5c0] ;  /* 0x0005c00001b07983 */ /* 0x000ee80000100a00 */
[----:B------:R-:W3:Y:S04]  /*18500*/  LDL.LU R241, [R1+0x2d0] ;  /* 0x0002d00001f17983 */ /* 0x000ee80000300800 */
[----:B------:R1:W-:Y:S02]  /*18510*/  LDGSTS.E [R4+0x62008], desc[UR22][R184.64], P1 ;  /* 0x62008000b8047fae */ /* 0x0003e400089a1016 */
[----:B-1----:R-:W-:-:S02]  /*18520*/  LOP3.LUT R4, R13, 0x30, RZ, 0x3c, !PT ;  /* 0x000000300d047812 */ /* 0x002fc400078e3cff */
[----:B------:R-:W3:Y:S03]  /*18530*/  LDL.64 R184, [R1+0x5c8] ;  /* 0x0005c80001b87983 */ /* 0x000ee60000100a00 */
[----:B------:R-:W-:-:S05]  /*18540*/  VIADD R4, R4, UR7 ;  /* 0x0000000704047c36 */ /* 0x000fca0008000000 */
[----:B------:R1:W-:Y:S04]  /*18550*/  STL [R1+0x41c], R4 ;  /* 0x00041c0401007387 */ /* 0x0003e80000100800 */
[----:B------:R-:W3:Y:S04]  /*18560*/  LDL.LU R128, [R1+0x324] ;  /* 0x0003240001807983 */ /* 0x000ee80000300800 */
[----:B------:R-:W3:Y:S04]  /*18570*/  LDL.64 R120, [R1+0x5d8] ;  /* 0x0005d80001787983 */ /* 0x000ee80000100a00 */
[----:B------:R-:W3:Y:S04]  /*18580*/  LDL.LU R129, [R1+0x320] ;  /* 0x0003200001817983 */ /* 0x000ee80000300800 */
[----:B------:R-:W3:Y:S04]  /*18590*/  LDL.64 R136, [R1+0x5e8] ;  /* 0x0005e80001887983 */ /* 0x000ee80000100a00 */
[----:B------:R-:W3:Y:S04]  /*185a0*/  LDL.LU R152, [R1+0x30c] ;  /* 0x00030c0001987983 */ /* 0x000ee80000300800 */
[----:B------:R-:W3:Y:S01]  /*185b0*/  LDL.64 R144, [R1+0x5f8] ;  /* 0x0005f80001907983 */ /* 0x000ee20000100a00 */
[----:B------:R-:W-:-:S03]  /*185c0*/  ISETP.NE.U32.AND P2, PT, R208, RZ, PT ;  /* 0x000000ffd000720c */ /* 0x000fc60003f45070 */
[----:B------:R-:W3:Y:S04]  /*185d0*/  LDL.LU R153, [R1+0x308] ;  /* 0x0003080001997983 */ /* 0x000ee80000300800 */
[----:B------:R-:W3:Y:S04]  /*185e0*/  LDL.64 R160, [R1+0x608] ;  /* 0x0006080001a07983 */ /* 0x000ee80000100a00 */
[----:B------:R-:W3:Y:S01]  /*185f0*/  LDL.LU R192, [R1+0x364] ;  /* 0x0003640001c07983 */ /* 0x000ee20000300800 */
[----:B------:R-:W-:-:S03]  /*18600*/  ISETP.NE.U32.AND P1, PT, R216, RZ, PT ;  /* 0x000000ffd800720c */ /* 0x000fc60003f25070 */
[----:B------:R-:W3:Y:S04]  /*18610*/  LDL.64 R168, [R1+0x610] ;  /* 0x0006100001a87983 */ /* 0x000ee80000100a00 */
[----:B----4-:R-:W-:Y:S01]  /*18620*/  LDGSTS.E [R4+0x60000], desc[UR22][R200.64], P3 ;  /* 0x60000000c8047fae */ /* 0x010fe200099a1016 */
[----:B------:R-:W-:-:S03]  /*18630*/  ISETP.NE.U32.AND P3, PT, R217, RZ, PT ;  /* 0x000000ffd900720c */ /* 0x000fc60003f65070 */
[----:B------:R-:W4:Y:S04]  /*18640*/  LDL.LU R208, [R1+0x360] ;  /* 0x0003600001d07983 */ /* 0x000f280000300800 */
[----:B------:R-:W-:Y:S04]  /*18650*/  LDGSTS.E [R4+0x60008], desc[UR22][R224.64], P5 ;  /* 0x60008000e0047fae */ /* 0x000fe8000a9a1016 */
[----:B------:R-:W4:Y:S04]  /*18660*/  LDL.64 R200, [R1+0x620] ;  /* 0x0006200001c87983 */ /* 0x000f280000100a00 */
[----:B------:R-:W4:Y:S04]  /*18670*/  LDL.LU R224, [R1+0x334] ;  /* 0x0003340001e07983 */ /* 0x000f280000300800 */
[----:B------:R-:W4:Y:S04]  /*18680*/  LDL.64 R216, [R1+0x630] ;  /* 0x0006300001d87983 */ /* 0x000f280000100a00 */
[----:B------:R-:W4:Y:S04]  /*18690*/  LDL.LU R225, [R1+0x330] ;  /* 0x0003300001e17983 */ /* 0x000f280000300800 */
[----:B--2---:R-:W-:Y:S01]  /*186a0*/  LDGSTS.E [R4+0x62000], desc[UR22][R232.64], P4 ;  /* 0x62000000e8047fae */ /* 0x004fe2000a1a1016 */
[----:B------:R-:W-:-:S03]  /*186b0*/  ISETP.NE.U32.AND P4, PT, R240, RZ, PT ;  /* 0x000000fff000720c */ /* 0x000fc60003f85070 */
[----:B------:R-:W2:Y:S04]  /*186c0*/  LDL.64 R232, [R1+0x638] ;  /* 0x0006380001e87983 */ /* 0x000ea80000100a00 */
[----:B------:R-:W2:Y:S04]  /*186d0*/  LDL.LU R240, [R1+0x398] ;  /* 0x0003980001f07983 */ /* 0x000ea80000300800 */
[----:B---3--:R1:W-:Y:S01]  /*186e0*/  LDGSTS.E [R4+0x62008], desc[UR22][R176.64], P2 ;  /* 0x62008000b0047fae */ /* 0x0083e200091a1016 */
[----:B------:R-:W-:-:S03]  /*186f0*/  ISETP.NE.U32.AND P2, PT, R241, RZ, PT ;  /* 0x000000fff100720c */ /* 0x000fc60003f45070 */
[----:B------:R-:W3:Y:S04]  /*18700*/  LDL.64 R176, [R1+0x640] ;  /* 0x0006400001b07983 */ /* 0x000ee80000100a00 */
[----:B------:R-:W3:Y:S01]  /*18710*/  LDL.LU R241, [R1+0x374] ;  /* 0x0003740001f17983 */ /* 0x000ee20000300800 */
[----:B-1----:R-:W-:Y:S02]  /*18720*/  LOP3.LUT R4, R13, 0x40, RZ, 0x3c, !PT ;  /* 0x000000400d047812 */ /* 0x002fe400078e3cff */
[----:B------:R-:W-:-:S03]  /*18730*/  ISETP.NE.U32.AND P5, PT, R209, RZ, PT ;  /* 0x000000ffd100720c */ /* 0x000fc60003fa5070 */
[----:B------:R-:W-:-:S05]  /*18740*/  VIADD R4, R4, UR7 ;  /* 0x0000000704047c36 */ /* 0x000fca0008000000 */
[----:B------:R1:W-:Y:S04]  /*18750*/  STL [R1+0x458], R4 ;  /* 0x0004580401007387 */ /* 0x0003e80000100800 */
[----:B------:R-:W-:Y:S01]  /*18760*/  LDGSTS.E [R4+0x60000], desc[UR22][R184.64], P1 ;  /* 0x60000000b8047fae */ /* 0x000fe200089a1016 */
[----:B------:R-:W-:-:S03]  /*18770*/  ISETP.NE.U32.AND P1, PT, R128, RZ, PT ;  /* 0x000000ff8000720c */ /* 0x000fc60003f25070 */
[----:B------:R-:W-:Y:S04]  /*18780*/  LDGSTS.E [R4+0x60008], desc[UR22][R120.64], P3 ;  /* 0x6000800078047fae */ /* 0x000fe800099a1016 */
[----:B------:R-:W3:Y:S04]  /*18790*/  LDL.64 R184, [R1+0x660] ;  /* 0x0006600001b87983 */ /* 0x000ee80000100a00 */
[----:B------:R-:W3:Y:S01]  /*187a0*/  LDL.LU R209, [R1+0x370] ;  /* 0x0003700001d17983 */ /* 0x000ee20000300800 */
[----:B------:R-:W-:-:S03]  /*187b0*/  ISETP.NE.U32.AND P3, PT, R129, RZ, PT ;  /* 0x000000ff8100720c */ /* 0x000fc60003f65070 */
[----:B------:R-:W-:Y:S01]  /*187c0*/  LDGSTS.E [R4+0x62000], desc[UR22][R136.64], P5 ;  /* 0x6200000088047fae */ /* 0x000fe2000a9a1016 */
[----:B------:R-:W-:-:S03]  /*187d0*/  ISETP.NE.U32.AND P5, PT, R152, RZ, PT ;  /* 0x000000ff9800720c */ /* 0x000fc60003fa5070 */
[----:B------:R1:W-:Y:S02]  /*187e0*/  LDGSTS.E [R4+0x62008], desc[UR22][R144.64], P4 ;  /* 0x6200800090047fae */ /* 0x0003e4000a1a1016 */
[----:B-1----:R-:W-:-:S05]  /*187f0*/  LOP3.LUT R4, R13, 0x50, RZ, 0x3c, !PT ;  /* 0x000000500d047812 */ /* 0x002fca00078e3cff */
[----:B------:R-:W-:Y:S01]  /*18800*/  VIADD R4, R4, UR7 ;  /* 0x0000000704047c36 */ /* 0x000fe20008000000 */
[----:B------:R-:W-:-:S04]  /*18810*/  ISETP.NE.U32.AND P4, PT, R153, RZ, PT ;  /* 0x000000ff9900720c */ /* 0x000fc80003f85070 */
[----:B------:R-:W-:Y:S01]  /*18820*/  LDGSTS.E [R4+0x60000], desc[UR22][R160.64], P2 ;  /* 0x60000000a0047fae */ /* 0x000fe200091a1016 */
[----:B------:R-:W-:-:S03]  /*18830*/  ISETP.NE.U32.AND P2, PT, R192, RZ, PT ;  /* 0x000000ffc000720c */ /* 0x000fc60003f45070 */
[----:B------:R-:W-:Y:S04]  /*18840*/  LDGSTS.E [R4+0x60008], desc[UR22][R168.64], P1 ;  /* 0x60008000a8047fae */ /* 0x000fe800089a1016 */
[----:B------:R1:W-:Y:S04]  /*18850*/  STL [R1+0x45c], R4 ;  /* 0x00045c0401007387 */ /* 0x0003e80000100800 */
[----:B----4-:R-:W-:Y:S04]  /*18860*/  LDGSTS.E [R4+0x62000], desc[UR22][R200.64], P3 ;  /* 0x62000000c8047fae */ /* 0x010fe800099a1016 */
[----:B------:R1:W-:Y:S02]  /*18870*/  LDGSTS.E [R4+0x62008], desc[UR22][R216.64], P5 ;  /* 0x62008000d8047fae */ /* 0x0003e4000a9a1016 */
[----:B-1----:R-:W-:-:S05]  /*18880*/  LOP3.LUT R4, R13, 0x60, RZ, 0x3c, !PT ;  /* 0x000000600d047812 */ /* 0x002fca00078e3cff */
[----:B------:R-:W-:Y:S01]  /*18890*/  VIADD R5, R4, UR7 ;  /* 0x0000000704057c36 */ /* 0x000fe20008000000 */
[----:B------:R-:W-:Y:S02]  /*188a0*/  ISETP.NE.U32.AND P3, PT, R224, RZ, PT ;  /* 0x000000ffe000720c */ /* 0x000fe40003f65070 */
[----:B------:R-:W-:Y:S02]  /*188b0*/  ISETP.NE.U32.AND P5, PT, R225, RZ, PT ;  /* 0x000000ffe100720c */ /* 0x000fe40003fa5070 */
[----:B------:R-:W-:Y:S04]  /*188c0*/  STL [R1+0x498], R5 ;  /* 0x0004980501007387 */ /* 0x000fe80000100800 */
[----:B------:R-:W4:Y:S04]  /*188d0*/  LDL.64 R200, [R1+0x668] ;  /* 0x0006680001c87983 */ /* 0x000f280000100a00 */
[----:B------:R-:W4:Y:S04]  /*188e0*/  LDL.64 R216, [R1+0x670] ;  /* 0x0006700001d87983 */ /* 0x000f280000100a00 */
[----:B------:R-:W4:Y:S04]  /*188f0*/  LDL.64 R224, [R1+0x680] ;  /* 0x0006800001e07983 */ /* 0x000f280000100a00 */
[----:B--2---:R-:W-:Y:S01]  /*18900*/  LDGSTS.E [R5+0x60000], desc[UR22][R232.64], P4 ;  /* 0x60000000e8057fae */ /* 0x004fe2000a1a1016 */
[----:B------:R-:W-:-:S03]  /*18910*/  ISETP.NE.U32.AND P4, PT, R240, RZ, PT ;  /* 0x000000fff000720c */ /* 0x000fc60003f85070 */
[----:B------:R-:W2:Y:S04]  /*18920*/  LDL.64 R232, [R1+0x698] ;  /* 0x0006980001e87983 */ /* 0x000ea80000100a00 */
[----:B---3--:R-:W-:Y:S01]  /*18930*/  LDGSTS.E [R5+0x60008], desc[UR22][R176.64], P2 ;  /* 0x60008000b0057fae */ /* 0x008fe200091a1016 */
[----:B------:R-:W-:-:S03]  /*18940*/  ISETP.NE.U32.AND P2, PT, R241, RZ, PT ;  /* 0x000000fff100720c */ /* 0x000fc60003f45070 */
[----:B------:R-:W3:Y:S01]  /*18950*/  LDL.64 R240, [R1+0x690] ;  /* 0x0006900001f07983 */ /* 0x000ee20000100a00 */
[----:B------:R-:W-:Y:S02]  /*18960*/  ISETP.NE.U32.AND P1, PT, R208, RZ, PT ;  /* 0x000000ffd000720c */ /* 0x000fe40003f25070 */
[----:B------:R-:W-:-:S11]  /*18970*/  LOP3.LUT R4, R13, 0x70, RZ, 0x3c, !PT ;  /* 0x000000700d047812 */ /* 0x000fd600078e3cff */
[----:B------:R-:W-:Y:S01]  /*18980*/  LDGSTS.E [R5+0x62000], desc[UR22][R184.64], P1 ;  /* 0x62000000b8057fae */ /* 0x000fe200089a1016 */
[----:B------:R-:W-:-:S03]  /*18990*/  ISETP.NE.U32.AND P1, PT, R209, RZ, PT ;  /* 0x000000ffd100720c */ /* 0x000fc60003f25070 */
[----:B------:R-:W3:Y:S04]  /*189a0*/  LDL.LU.64 R208, [R1+0xc8] ;  /* 0x0000c80001d07983 */ /* 0x000ee80000300a00 */
[----:B------:R-:W3:Y:S04]  /*189b0*/  LDL.LU.64 R176, [R1+0xa8] ;  /* 0x0000a80001b07983 */ /* 0x000ee80000300a00 */
[----:B------:R-:W3:Y:S04]  /*189c0*/  LDL.LU.64 R144, [R1+0x88] ;  /* 0x0000880001907983 */ /* 0x000ee80000300a00 */
[----:B------:R-:W3:Y:S04]  /*189d0*/  LDL.LU.64 R112, [R1+0x68] ;  /* 0x0000680001707983 */ /* 0x000ee80000300a00 */
[----:B------:R-:W3:Y:S04]  /*189e0*/  LDL.LU.64 R80, [R1+0x48] ;  /* 0x0000480001507983 */ /* 0x000ee80000300a00 */
[----:B------:R-:W3:Y:S04]  /*189f0*/  LDL.LU.64 R48, [R1+0x28] ;  /* 0x0000280001307983 */ /* 0x000ee80000300a00 */
[----:B------:R-:W3:Y:S01]  /*18a00*/  LDL.LU.64 R16, [R1+0x8] ;  /* 0x0000080001107983 */ /* 0x000ee20000300a00 */
[----:B------:R-:W-:Y:S01]  /*18a10*/  USHF.L.U32 UR14, UR5, 0x6, URZ ;  /* 0x00000006050e7899 */ /* 0x000fe200080006ff */
[----:B------:R-:W-:-:S02]  /*18a20*/  VIADD R4, R4, UR7 ;  /* 0x0000000704047c36 */ /* 0x000fc40008000000 */
[----:B------:R-:W-:Y:S03]  /*18a30*/  STL.64 [R1+0xf60], R12 ;  /* 0x000f600c01007387 */ /* 0x000fe60000100a00 */
[----:B------:R-:W-:Y:S01]  /*18a40*/  IMAD.U32 R251, RZ, RZ, UR14 ;  /* 0x0000000efffb7e24 */ /* 0x000fe2000f8e00ff */
[----:B------:R1:W-:Y:S04]  /*18a50*/  STL [R1+0x49c], R4 ;  /* 0x00049c0401007387 */ /* 0x0003e80000100800 */
[----:B----4-:R-:W-:Y:S04]  /*18a60*/  LDGSTS.E [R5+0x62008], desc[UR22][R200.64], P3 ;  /* 0x62008000c8057fae */ /* 0x010fe800099a1016 */
[----:B------:R-:W-:Y:S04]  /*18a70*/  LDGSTS.E [R4+0x60000], desc[UR22][R216.64], P5 ;  /* 0x60000000d8047fae */ /* 0x000fe8000a9a1016 */
[----:B------:R-:W-:Y:S04]  /*18a80*/  LDGSTS.E [R4+0x60008], desc[UR22][R224.64], P4 ;  /* 0x60008000e0047fae */ /* 0x000fe8000a1a1016 */
[----:B------:R-:W4:Y:S04]  /*18a90*/  LDL.64 R216, [R1+0xe0] ;  /* 0x0000e00001d87983 */ /* 0x000f280000100a00 */
[----:B------:R-:W4:Y:S04]  /*18aa0*/  LDL.64 R224, [R1+0x100] ;  /* 0x0001000001e07983 */ /* 0x000f280000100a00 */
[----:B--2---:R-:W-:Y:S04]  /*18ab0*/  LDGSTS.E [R4+0x62000], desc[UR22][R232.64], P2 ;  /* 0x62000000e8047fae */ /* 0x004fe800091a1016 */
[----:B---3--:R1:W-:Y:S01]  /*18ac0*/  LDGSTS.E [R4+0x62008], desc[UR22][R240.64], P1 ;  /* 0x62008000f0047fae */ /* 0x0083e200089a1016 */
[----:B------:R-:W-:-:S03]  /*18ad0*/  SHF.R.S32.HI R15, RZ, 0x6, R193 ;  /* 0x00000006ff0f7819 */ /* 0x000fc600000114c1 */
[----:B------:R-:W0:Y:S01]  /*18ae0*/  LDGDEPBAR ;  /* 0x00000000000079af */ /* 0x000e220000000000 */
[----:B-1----:R-:W-:-:S05]  /*18af0*/  IMAD.WIDE R4, R251, 0x4, R246 ;  /* 0x00000004fb047825 */ /* 0x002fca00078e02f6 */
[----:B------:R-:W-:Y:S04]  /*18b00*/  STL.64 [R1+0x768], R4 ;  /* 0x0007680401007387 */ /* 0x000fe80000100a00 */
[----:B------:R-:W2:Y:S04]  /*18b10*/  LDL.64 R232, [R1+0x128] ;  /* 0x0001280001e87983 */ /* 0x000ea80000100a00 */
[----:B------:R-:W3:Y:S01]  /*18b20*/  LDL.64 R240, [R1+0x148] ;  /* 0x0001480001f07983 */ /* 0x000ee20000100a00 */
[----:B------:R-:W-:-:S03]  /*18b30*/  SGXT R15, R15, 0x1 ;  /* 0x000000010f0f781a */ /* 0x000fc60000000200 */
[----:B------:R-:W2:Y:S01]  /*18b40*/  LDL.64 R168, [R1+0x168] ;  /* 0x0001680001a87983 */ /* 0x000ea20000100a00 */
[----:B------:R-:W-:Y:S01]  /*18b50*/  LOP3.LUT R14, R15, 0x90, RZ, 0xc0, !PT ;  /* 0x000000900f0e7812 */ /* 0x000fe200078ec0ff */
[C---:B------:R-:W-:Y:S02]  /*18b60*/  IMAD.SHL.U32 R15, R193.reuse, 0x4, RZ ;  /* 0x00000004c10f7824 */ /* 0x040fe400078e00ff */
[----:B------:R-:W3:Y:S03]  /*18b70*/  LDL.64 R200, [R1+0x188] ;  /* 0x0001880001c87983 */ /* 0x000ee60000100a00 */
[----:B------:R-:W-:Y:S01]  /*18b80*/  LOP3.LUT R14, R14, 0x7c, R15, 0x78, !PT ;  /* 0x0000007c0e0e7812 */ /* 0x000fe200078e780f */
[----:B------:R-:W-:-:S05]  /*18b90*/  IMAD.SHL.U32 R15, R193, 0x400, RZ ;  /* 0x00000400c10f7824 */ /* 0x000fca00078e00ff */
[----:B------:R-:W-:-:S05]  /*18ba0*/  LOP3.LUT R14, R14, 0x8000, R15, 0xf8, !PT ;  /* 0x000080000e0e7812 */ /* 0x000fca00078ef80f */
[----:B------:R-:W-:-:S05]  /*18bb0*/  VIADD R250, R14, UR7 ;  /* 0x000000070efa7c36 */ /* 0x000fca0008000000 */
[----:B------:R-:W-:Y:S04]  /*18bc0*/  LDGSTS.E [R250], desc[UR22][R246.64], P6 ;  /* 0x00000000f6fa7fae */ /* 0x000fe8000b1a1016 */
[----:B------:R-:W-:Y:S04]  /*18bd0*/  LDGSTS.E [R250+0x400], desc[UR22][R208.64], P6 ;  /* 0x00400000d0fa7fae */ /* 0x000fe8000b1a1016 */
        /* <DEDUP_REMOVED lines=8> */
[----:B------:R-:W-:Y:S04]  /*18c60*/  STL.64 [R1+0x1060], R208 ;  /* 0x001060d001007387 */ /* 0x000fe80000100a00 */
[----:B------:R-:W-:Y:S04]  /*18c70*/  LDGSTS.E [R250+0x2800], desc[UR22][R222.64], P6 ;  /* 0x02800000defa7fae */ /* 0x000fe8000b1a1016 */
[----:B------:R1:W-:Y:S04]  /*18c80*/  STL.64 [R1+0x1068], R176 ;  /* 0x001068b001007387 */ /* 0x0003e80000100a00 */
[----:B------:R-:W-:Y:S04]  /*18c90*/  LDGSTS.E [R250+0x2c00], desc[UR22][R214.64], P6 ;  /* 0x02c00000d6fa7fae */ /* 0x000fe8000b1a1016 */
[----:B------:R-:W-:Y:S04]  /*18ca0*/  STL.64 [R1+0x1070], R144 ;  /* 0x0010709001007387 */ /* 0x000fe80000100a00 */
[----:B------:R-:W-:Y:S04]  /*18cb0*/  LDGSTS.E [R250+0x3000], desc[UR22][R206.64], P6 ;  /* 0x03000000cefa7fae */ /* 0x000fe8000b1a1016 */
[----:B------:R-:W-:Y:S04]  /*18cc0*/  STL.64 [R1+0x1078], R112 ;  /* 0x0010787001007387 */ /* 0x000fe80000100a00 */
[----:B------:R-:W-:Y:S04]  /*18cd0*/  LDGSTS.E [R250+0x3400], desc[UR22][R198.64], P6 ;  /* 0x03400000c6fa7fae */ /* 0x000fe8000b1a1016 */
[----:B------:R-:W-:Y:S04]  /*18ce0*/  STL.64 [R1+0x1080], R80 ;  /* 0x0010805001007387 */ /* 0x000fe80000100a00 */
        /* <DEDUP_REMOVED lines=17> */
[----:B------:R-:W-:Y:S04]  /*18e00*/  LDGSTS.E [R250+0x5c00], desc[UR22][R118.64], P6 ;  /* 0x05c0000076fa7fae */ /* 0x000fe8000b1a1016 */
[----:B-1----:R-:W3:Y:S04]  /*18e10*/  LDL.64 R176, [R1+0x1a8] ;  /* 0x0001a80001b07983 */ /* 0x002ee80000100a00 */
[----:B------:R-:W-:Y:S04]  /*18e20*/  LDGSTS.E [R250+0x6000], desc[UR22][R110.64], P6 ;  /* 0x060000006efa7fae */ /* 0x000fe8000b1a1016 */
[----:B------:R-:W3:Y:S04]  /*18e30*/  LDL.64 R208, [R1+0x1d0] ;  /* 0x0001d00001d07983 */ /* 0x000ee80000100a00 */
        /* <DEDUP_REMOVED lines=26> */
[----:B----4-:R-:W-:Y:S04]  /*18fe0*/  LDGSTS.E [R250+0x11800], desc[UR22][R216.64], P6 ;  /* 0x11800000d8fa7fae */ /* 0x010fe8000b1a1016 */
[----:B------:R-:W4:Y:S04]  /*18ff0*/  LDL.64 R192, [R1+0x410] ;  /* 0x0004100001c07983 */ /* 0x000f280000100a00 */
[----:B------:R-:W-:Y:S04]  /*19000*/  LDGSTS.E [R250+0x11c00], desc[UR22][R224.64], P6 ;  /* 0x11c00000e0fa7fae */ /* 0x000fe8000b1a1016 */
[----:B------:R-:W4:Y:S04]  /*19010*/  LDL.64 R216, [R1+0x440] ;  /* 0x0004400001d87983 */ /* 0x000f280000100a00 */
[----:B--2---:R-:W-:Y:S04]  /*19020*/  LDGSTS.E [R250+0x12000], desc[UR22][R232.64], P6 ;  /* 0x12000000e8fa7fae */ /* 0x004fe8000b1a1016 */
[----:B------:R-:W2:Y:S04]  /*19030*/  LDL.64 R224, [R1+0x478] ;  /* 0x0004780001e07983 */ /* 0x000ea80000100a00 */
[----:B---3--:R-:W-:Y:S04]  /*19040*/  LDGSTS.E [R250+0x12400], desc[UR22][R240.64], P6 ;  /* 0x12400000f0fa7fae */ /* 0x008fe8000b1a1016 */
[----:B------:R-:W3:Y:S04]  /*19050*/  LDL.64 R232, [R1+0x4b0] ;  /* 0x0004b00001e87983 */ /* 0x000ee80000100a00 */
[----:B------:R-:W-:Y:S04]  /*19060*/  LDGSTS.E [R250+0x12800], desc[UR22][R168.64], P6 ;  /* 0x12800000a8fa7fae */ /* 0x000fe8000b1a1016 */
[----:B------:R-:W3:Y:S04]  /*19070*/  LDL.64 R240, [R1+0x4d8] ;  /* 0x0004d80001f07983 */ /* 0x000ee80000100a00 */
[----:B------:R-:W-:Y:S04]  /*19080*/  LDGSTS.E [R250+0x12c00], desc[UR22][R200.64], P6 ;  /* 0x12c00000c8fa7fae */ /* 0x000fe8000b1a1016 */
[----:B------:R-:W3:Y:S04]  /*19090*/  LDL.LU.64 R200, [R1+0xc0] ;  /* 0x0000c00001c87983 */ /* 0x000ee80000300a00 */
[----:B------:R-:W3:Y:S04]  /*190a0*/  LDL.LU.64 R168, [R1+0xa0] ;  /* 0x0000a00001a87983 */ /* 0x000ee80000300a00 */
[----:B------:R-:W3:Y:S04]  /*190b0*/  LDL.LU.64 R136, [R1+0x80] ;  /* 0x0000800001887983 */ /* 0x000ee80000300a00 */
[----:B------:R-:W3:Y:S04]  /*190c0*/  LDL.LU.64 R104, [R1+0x60] ;  /* 0x0000600001687983 */ /* 0x000ee80000300a00 */
[----:B------:R-:W3:Y:S04]  /*190d0*/  LDL.LU.64 R72, [R1+0x40] ;  /* 0x0000400001487983 */ /* 0x000ee80000300a00 */
[----:B------:R-:W3:Y:S04]  /*190e0*/  LDL.LU.64 R40, [R1+0x20] ;  /* 0x0000200001287983 */ /* 0x000ee80000300a00 */
[----:B------:R-:W3:Y:S04]  /*190f0*/  LDL.LU.64 R4, [R1] ;  /* 0x0000000001047983 */ /* 0x000ee80000300a00 */
[----:B------:R-:W-:Y:S04]  /*19100*/  LDGSTS.E [R250+0x13000], desc[UR22][R176.64], P6 ;  /* 0x13000000b0fa7fae */ /* 0x000fe8000b1a1016 */
[----:B------:R-:W-:Y:S04]  /*19110*/  LDGSTS.E [R250+0x13400], desc[UR22][R208.64], P6 ;  /* 0x13400000d0fa7fae */ /* 0x000fe8000b1a1016 */
[----:B------:R-:W-:Y:S04]  /*19120*/  LDGSTS.E [R250+0x13800], desc[UR22][R246.64], P6 ;  /* 0x13800000f6fa7fae */ /* 0x000fe8000b1a1016 */
[----:B------:R1:W-:Y:S04]  /*19130*/  LDGSTS.E [R250+0x13c00], desc[UR22][R12.64], P6 ;  /* 0x13c000000cfa7fae */ /* 0x0003e8000b1a1016 */
[----:B------:R-:W-:Y:S01]  /*19140*/  LDGSTS.E [R250+0x14000], desc[UR22][R24.64], P6 ;  /* 0x1400000018fa7fae */ /* 0x000fe2000b1a1016 */
[----:B-1----:R-:W-:-:S03]  /*19150*/  LOP3.LUT R12, R14, 0x20, RZ, 0x3c, !PT ;  /* 0x000000200e0c7812 */ /* 0x002fc600078e3cff */
[----:B------:R-:W-:Y:S02]  /*19160*/  LDGSTS.E [R250+0x14400], desc[UR22][R32.64], P6 ;  /* 0x1440000020fa7fae */ /* 0x000fe4000b1a1016 */
[----:B------:R-:W-:Y:S02]  /*19170*/  VIADD R246, R12, UR7 ;  /* 0x000000070cf67c36 */ /* 0x000fe40008000000 */
[----:B------:R-:W-:Y:S01]  /*19180*/  LDGSTS.E [R250+0x14800], desc[UR22][R56.64], P6 ;  /* 0x1480000038fa7fae */ /* 0x000fe2000b1a1016 */
[----:B------:R-:W-:-:S03]  /*19190*/  IMAD.WIDE R12, R251, 0x4, R244 ;  /* 0x00000004fb0c7825 */ /* 0x000fc600078e02f4 */
        /* <DEDUP_REMOVED lines=8> */
[----:B----4-:R-:W-:Y:S04]  /*19220*/  LDGSTS.E [R250+0x16c00], desc[UR22][R192.64], P6 ;  /* 0x16c00000c0fa7fae */ /* 0x010fe8000b1a1016 */
[----:B------:R-:W-:Y:S04]  /*19230*/  LDGSTS.E [R250+0x17000], desc[UR22][R216.64], P6 ;  /* 0x17000000d8fa7fae */ /* 0x000fe8000b1a1016 */
[----:B--2---:R-:W-:Y:S04]  /*19240*/  LDGSTS.E [R250+0x17400], desc[UR22][R224.64], P6 ;  /* 0x17400000e0fa7fae */ /* 0x004fe8000b1a1016 */
[----:B------:R-:W2:Y:S04]  /*19250*/  LDL.64 R216, [R1+0xd8] ;  /* 0x0000d80001d87983 */ /* 0x000ea80000100a00 */
[----:B---3--:R-:W-:Y:S04]  /*19260*/  LDGSTS.E [R250+0x17800], desc[UR22][R232.64], P6 ;  /* 0x17800000e8fa7fae */ /* 0x008fe8000b1a1016 */
[----:B------:R-:W3:Y:S04]  /*19270*/  LDL.64 R224, [R1+0xf8] ;  /* 0x0000f80001e07983 */ /* 0x000ee80000100a00 */
[----:B------:R1:W-:Y:S04]  /*19280*/  STL.64 [R1+0x838], R12 ;  /* 0x0008380c01007387 */ /* 0x0003e80000100a00 */
[----:B------:R-:W-:Y:S04]  /*19290*/  LDGSTS.E [R250+0x17c00], desc[UR22][R240.64], P6 ;  /* 0x17c00000f0fa7fae */ /* 0x000fe8000b1a1016 */
[----:B------:R-:W4:Y:S04]  /*192a0*/  LDL.64 R232, [R1+0x118] ;  /* 0x0001180001e87983 */ /* 0x000f280000100a00 */
[----:B------:R-:W4:Y:S04]  /*192b0*/  LDL.64 R64, [R1+0x158] ;  /* 0x0001580001407983 */ /* 0x000f280000100a00 */
[----:B------:R-:W4:Y:S04]  /*192c0*/  LDL.64 R240, [R1+0x138] ;  /* 0x0001380001f07983 */ /* 0x000f280000100a00 */
[----:B------:R-:W4:Y:S04]  /*192d0*/  LDL.64 R96, [R1+0x178] ;  /* 0x0001780001607983 */ /* 0x000f280000100a00 */
[----:B------:R-:W4:Y:S04]  /*192e0*/  LDL.64 R128, [R1+0x198] ;  /* 0x0001980001807983 */ /* 0x000f280000100a00 */
[----:B------:R-:W4:Y:S04]  /*192f0*/  LDL.64 R160, [R1+0x1b8] ;  /* 0x0001b80001a07983 */ /* 0x000f280000100a00 */
[----:B------:R-:W4:Y:S04]  /*19300*/  LDL.64 R192, [R1+0x1d8] ;  /* 0x0001d80001c07983 */ /* 0x000f280000100a00 */
[----:B------:R1:W-:Y:S04]  /*19310*/  LDGSTS.E [R246+0x100], desc[UR22][R244.64], P6 ;  /* 0x00100000f4f67fae */ /* 0x0003e8000b1a1016 */
[----:B------:R-:W-:Y:S04]  /*19320*/  LDGSTS.E [R246+0x500], desc[UR22][R200.64], P6 ;  /* 0x00500000c8f67fae */ /* 0x000fe8000b1a1016 */
[----:B------:R-:W-:Y:S04]  /*19330*/  LDGSTS.E [R246+0x900], desc[UR22][R168.64], P6 ;  /* 0x00900000a8f67fae */ /* 0x000fe8000b1a1016 */
[----:B------:R-:W-:Y:S01]  /*19340*/  LDGSTS.E [R246+0xd00], desc[UR22][R136.64], P6 ;  /* 0x00d0000088f67fae */ /* 0x000fe2000b1a1016 */
[C---:B------:R-:W-:Y:S01]  /*19350*/  LOP3.LUT R15, R14.reuse, 0x60, RZ, 0x3c, !PT ;  /* 0x000000600e0f7812 */ /* 0x040fe200078e3cff */
[----:B------:R-:W-:Y:S01]  /*19360*/  IMAD.WIDE R190, R251, 0x4, R190 ;  /* 0x00000004fbbe7825 */ /* 0x000fe200078e02be */
[----:B------:R-:W-:Y:S01]  /*19370*/  UIADD3 UR5, UPT, UPT, UR15, -0x40, URZ ;  /* 0xffffffc00f057890 */ /* 0x000fe2000fffe0ff */
[----:B------:R-:W-:Y:S01]  /*19380*/  LDGSTS.E [R246+0x1100], desc[UR22][R104.64], P6 ;  /* 0x0110000068f67fae */ /* 0x000fe2000b1a1016 */
[----:B-1----:R-:W1:Y:S03]  /*19390*/  LDC R245, c[0x0][0x3a0] ;  /* 0x0000e800fff57b82 */ /* 0x002e660000000800 */
        /* <DEDUP_REMOVED lines=8> */
[----:B------:R-:W4:Y:S04]  /*19420*/  LDL.64 R16, [R1+0x1f8] ;  /* 0x0001f80001107983 */ /* 0x000f280000100a00 */
        /* <DEDUP_REMOVED lines=36> */
[----:B------:R-:W4:Y:S04]  /*19670*/  LDL.64 R184, [R1+0x420] ;  /* 0x0004200001b87983 */ /* 0x000f280000100a00 */
[----:B--2---:R-:W-:Y:S04]  /*19680*/  LDGSTS.E [R246+0x11500], desc[UR22][R216.64], P6 ;  /* 0x11500000d8f67fae */ /* 0x004fe8000b1a1016 */
[----:B---3--:R-:W-:Y:S04]  /*19690*/  LDGSTS.E [R246+0x11900], desc[UR22][R224.64], P6 ;  /* 0x11900000e0f67fae */ /* 0x008fe8000b1a1016 */
[----:B------:R-:W2:Y:S04]  /*196a0*/  LDL.64 R216, [R1+0x448] ;  /* 0x0004480001d87983 */ /* 0x000ea80000100a00 */
[----:B----4-:R-:W-:Y:S04]  /*196b0*/  LDGSTS.E [R246+0x11d00], desc[UR22][R232.64], P6 ;  /* 0x11d00000e8f67fae */ /* 0x010fe8000b1a1016 */
[----:B------:R-:W3:Y:S04]  /*196c0*/  LDL.64 R224, [R1+0x480] ;  /* 0x0004800001e07983 */ /* 0x000ee80000100a00 */
        /* <DEDUP_REMOVED lines=8> */
[----:B------:R-:W4:Y:S04]  /*19750*/  LDL.LU.64 R192, [R1+0xb8] ;  /* 0x0000b80001c07983 */ /* 0x000f280000300a00 */
[----:B------:R-:W4:Y:S04]  /*19760*/  LDL.LU.64 R160, [R1+0x98] ;  /* 0x0000980001a07983 */ /* 0x000f280000300a00 */
[----:B------:R-:W4:Y:S04]  /*19770*/  LDL.LU.64 R128, [R1+0x78] ;  /* 0x0000780001807983 */ /* 0x000f280000300a00 */
[----:B------:R-:W4:Y:S04]  /*19780*/  LDL.LU.64 R96, [R1+0x58] ;  /* 0x0000580001607983 */ /* 0x000f280000300a00 */
[----:B------:R-:W4:Y:S04]  /*19790*/  LDL.LU.64 R64, [R1+0x38] ;  /* 0x0000380001407983 */ /* 0x000f280000300a00 */
[----:B------:R-:W4:Y:S04]  /*197a0*/  LDL.LU.64 R32, [R1+0x18] ;  /* 0x0000180001207983 */ /* 0x000f280000300a00 */
[----:B------:R-:W-:Y:S04]  /*197b0*/  LDGSTS.E [R246+0x13900], desc[UR22][R16.64], P6 ;  /* 0x1390000010f67fae */ /* 0x000fe8000b1a1016 */
[----:B------:R-:W-:Y:S04]  /*197c0*/  LDGSTS.E [R246+0x13d00], desc[UR22][R48.64], P6 ;  /* 0x13d0000030f67fae */ /* 0x000fe8000b1a1016 */
[----:B------:R-:W-:Y:S04]  /*197d0*/  LDGSTS.E [R246+0x14100], desc[UR22][R80.64], P6 ;  /* 0x1410000050f67fae */ /* 0x000fe8000b1a1016 */
[----:B------:R-:W-:Y:S04]  /*197e0*/  LDGSTS.E [R246+0x14500], desc[UR22][R112.64], P6 ;  /* 0x1450000070f67fae */ /* 0x000fe8000b1a1016 */
[----:B------:R-:W-:Y:S04]  /*197f0*/  LDGSTS.E [R246+0x14900], desc[UR22][R144.64], P6 ;  /* 0x1490000090f67fae */ /* 0x000fe8000b1a1016 */
[----:B------:R-:W-:Y:S04]  /*19800*/  LDGSTS.E [R246+0x14d00], desc[UR22][R176.64], P6 ;  /* 0x14d00000b0f67fae */ /* 0x000fe8000b1a1016 */
[----:B------:R-:W-:Y:S04]  /*19810*/  LDGSTS.E [R246+0x15100], desc[UR22][R208.64], P6 ;  /* 0x15100000d0f67fae */ /* 0x000fe8000b1a1016 */
[----:B------:R1:W-:Y:S02]  /*19820*/  LDGSTS.E [R246+0x15500], desc[UR22][R12.64], P6 ;  /* 0x155000000cf67fae */ /* 0x0003e4000b1a1016 */
[----:B-1----:R-:W-:-:S02]  /*19830*/  LOP3.LUT R12, R14, 0x40, RZ, 0x3c, !PT ;  /* 0x000000400e0c7812 */ /* 0x002fc400078e3cff */
[----:B------:R1:W-:Y:S03]  /*19840*/  STL [R1+0xf68], R246 ;  /* 0x000f68f601007387 */ /* 0x0003e60000100800 */
[----:B------:R-:W-:Y:S01]  /*19850*/  VIADD R244, R12, UR7 ;  /* 0x000000070cf47c36 */ /* 0x000fe20008000000 */
[----:B------:R-:W4:Y:S01]  /*19860*/  LDL.64 R198, [R1+0xf0] ;  /* 0x0000f00001c67983 */ /* 0x000f220000100a00 */
[----:B------:R-:W-:-:S03]  /*19870*/  IMAD.WIDE R12, R251, 0x4, R242 ;  /* 0x00000004fb0c7825 */ /* 0x000fc600078e02f2 */
[----:B------:R-:W4:Y:S04]  /*19880*/  LDL.64 R206, [R1+0x110] ;  /* 0x0001100001ce7983 */ /* 0x000f280000100a00 */
[----:B------:R1:W-:Y:S04]  /*19890*/  STL.64 [R1+0x910], R12 ;  /* 0x0009100c01007387 */ /* 0x0003e80000100a00 */
[----:B------:R-:W4:Y:S04]  /*198a0*/  LDL.64 R214, [R1+0x120] ;  /* 0x0001200001d67983 */ /* 0x000f280000100a00 */
[----:B------:R-:W4:Y:S04]  /*198b0*/  LDL.64 R222, [R1+0x180] ;  /* 0x0001800001de7983 */ /* 0x000f280000100a00 */
[----:B------:R-:W4:Y:S04]  /*198c0*/  LDL.64 R230, [R1+0x1a0] ;  /* 0x0001a00001e67983 */ /* 0x000f280000100a00 */
[----:B------:R-:W4:Y:S04]  /*198d0*/  LDL.64 R238, [R1+0x1c0] ;  /* 0x0001c00001ee7983 */ /* 0x000f280000100a00 */
[----:B------:R-:W4:Y:S04]  /*198e0*/  LDL.64 R16, [R1+0x200] ;  /* 0x0002000001107983 */ /* 0x000f280000100a00 */
[----:B------:R-:W4:Y:S04]  /*198f0*/  LDL.64 R48, [R1+0x220] ;  /* 0x0002200001307983 */ /* 0x000f280000100a00 */
        /* <DEDUP_REMOVED lines=11> */
[----:B------:R-:W4:Y:S04]  /*199b0*/  LDL.64 R120, [R1+0x318] ;  /* 0x0003180001787983 */ /* 0x000f280000100a00 */
[----:B------:R-:W4:Y:S04]  /*199c0*/  LDL.64 R152, [R1+0x268] ;  /* 0x0002680001987983 */ /* 0x000f280000100a00 */
[----:B------:R-:W4:Y:S04]  /*199d0*/  LDL.64 R184, [R1+0x1e0] ;  /* 0x0001e00001b87983 */ /* 0x000f280000100a00 */
[----:B------:R-:W4:Y:S04]  /*199e0*/  LDL.64 R208, [R1+0x348] ;  /* 0x0003480001d07983 */ /* 0x000f280000100a00 */
        /* <DEDUP_REMOVED lines=8> */
[----:B------:R-:W-:Y:S04]  /*19a70*/  LDGSTS.E [R244+0x200], desc[UR22][R242.64], P6 ;  /* 0x00200000f2f47fae */ /* 0x000fe8000b1a1016 */
[----:B------:R-:W4:Y:S04]  /*19a80*/  LDL.64 R232, [R1+0x3a8] ;  /* 0x0003a80001e87983 */ /* 0x000f280000100a00 */
[----:B------:R-:W2:Y:S04]  /*19a90*/  LDL.64 R240, [R1+0x378] ;  /* 0x0003780001f07983 */ /* 0x000ea80000100a00 */
[----:B------:R-:W2:Y:S04]  /*19aa0*/  LDL.64 R242, [R1+0x160] ;  /* 0x0001600001f27983 */ /* 0x000ea80000100a00 */
[----:B-1----:R-:W3:Y:S04]  /*19ab0*/  LDL.LU.64 R246, [R1+0x490] ;  /* 0x0004900001f67983 */ /* 0x002ee80000300a00 */
[----:B------:R-:W3:Y:S04]  /*19ac0*/  LDL.LU.64 R12, [R1+0x4c0] ;  /* 0x0004c000010c7983 */ /* 0x000ee80000300a00 */
[----:B------:R1:W-:Y:S04]  /*19ad0*/  LDGSTS.E [R244+0x600], desc[UR22][R192.64], P6 ;  /* 0x00600000c0f47fae */ /* 0x0003e8000b1a1016 */
[----:B------:R1:W-:Y:S04]  /*19ae0*/  LDGSTS.E [R244+0xa00], desc[UR22][R160.64], P6 ;  /* 0x00a00000a0f47fae */ /* 0x0003e8000b1a1016 */
[----:B------:R1:W-:Y:S04]  /*19af0*/  LDGSTS.E [R244+0xe00], desc[UR22][R128.64], P6 ;  /* 0x00e0000080f47fae */ /* 0x0003e8000b1a1016 */
[----:B------:R1:W-:Y:S04]  /*19b00*/  LDGSTS.E [R244+0x1200], desc[UR22][R96.64], P6 ;  /* 0x0120000060f47fae */ /* 0x0003e8000b1a1016 */
[----:B------:R1:W-:Y:S04]  /*19b10*/  LDGSTS.E [R244+0x1600], desc[UR22][R64.64], P6 ;  /* 0x0160000040f47fae */ /* 0x0003e8000b1a1016 */
        /* <DEDUP_REMOVED lines=34> */
[----:B------:R-:W3:Y:S04]  /*19d40*/  LDL.LU.64 R198, [R1+0x10c0] ;  /* 0x0010c00001c67983 */ /* 0x000ee80000300a00 */
[----:B------:R-:W3:Y:S04]  /*19d50*/  LDL.LU.64 R206, [R1+0x10b8] ;  /* 0x0010b80001ce7983 */ /* 0x000ee80000300a00 */
[----:B------:R-:W3:Y:S04]  /*19d60*/  LDL.LU.64 R214, [R1+0x10b0] ;  /* 0x0010b00001d67983 */ /* 0x000ee80000300a00 */
[----:B------:R-:W-:Y:S04]  /*19d70*/  LDGSTS.E [R244+0x12200], desc[UR22][R24.64], P6 ;  /* 0x1220000018f47fae */ /* 0x000fe8000b1a1016 */
[----:B------:R-:W3:Y:S04]  /*19d80*/  LDL.64 R24, [R1+0x4e0] ;  /* 0x0004e00001187983 */ /* 0x000ee80000100a00 */
[----:B--2---:R-:W-:Y:S04]  /*19d90*/  LDGSTS.E [R244+0x12600], desc[UR22][R242.64], P6 ;  /* 0x12600000f2f47fae */ /* 0x004fe8000b1a1016 */
[----:B------:R-:W-:Y:S04]  /*19da0*/  LDGSTS.E [R244+0x12a00], desc[UR22][R222.64], P6 ;  /* 0x12a00000def47fae */ /* 0x000fe8000b1a1016 */
[----:B------:R-:W-:Y:S04]  /*19db0*/  LDGSTS.E [R244+0x12e00], desc[UR22][R230.64], P6 ;  /* 0x12e00000e6f47fae */ /* 0x000fe8000b1a1016 */
[----:B------:R-:W2:Y:S04]  /*19dc0*/  LDL.LU.64 R242, [R1+0xd0] ;  /* 0x0000d00001f27983 */ /* 0x000ea80000300a00 */
[----:B------:R-:W2:Y:S04]  /*19dd0*/  LDL.LU.64 R222, [R1+0x10a8] ;  /* 0x0010a80001de7983 */ /* 0x000ea80000300a00 */
[----:B------:R-:W2:Y:S04]  /*19de0*/  LDL.LU.64 R230, [R1+0x10a0] ;  /* 0x0010a00001e67983 */ /* 0x000ea80000300a00 */
[----:B------:R-:W-:Y:S04]  /*19df0*/  LDGSTS.E [R244+0x13200], desc[UR22][R238.64], P6 ;  /* 0x13200000eef47fae */ /* 0x000fe8000b1a1016 */
        /* <DEDUP_REMOVED lines=23> */
[----:B----4-:R-:W-:Y:S04]  /*19f70*/  LDGSTS.E [R244+0x16200], desc[UR22][R232.64], P6 ;  /* 0x16200000e8f47fae */ /* 0x010fe8000b1a1016 */
[----:B------:R-:W-:Y:S04]  /*19f80*/  LDGSTS.E [R244+0x16600], desc[UR22][R88.64], P6 ;  /* 0x1660000058f47fae */ /* 0x000fe8000b1a1016 */
[----:B---3--:R-:W-:Y:S04]  /*19f90*/  LDGSTS.E [R244+0x16a00], desc[UR22][R224.64], P6 ;  /* 0x16a00000e0f47fae */ /* 0x008fe8000b1a1016 */
[----:B------:R-:W3:Y:S04]  /*19fa0*/  LDL.LU.64 R232, [R1+0x1050] ;  /* 0x0010500001e87983 */ /* 0x000ee80000300a00 */
[----:B------:R-:W4:Y:S04]  /*19fb0*/  LDL.LU.64 R88, [R1+0x50] ;  /* 0x0000500001587983 */ /* 0x000f280000300a00 */
[----:B------:R-:W3:Y:S04]  /*19fc0*/  LDL.LU.64 R224, [R1+0x1048] ;  /* 0x0010480001e07983 */ /* 0x000ee80000300a00 */
[----:B------:R-:W-:Y:S04]  /*19fd0*/  LDGSTS.E [R244+0x16e00], desc[UR22][R216.64], P6 ;  /* 0x16e00000d8f47fae */ /* 0x000fe8000b1a1016 */
[----:B------:R-:W-:Y:S04]  /*19fe0*/  LDGSTS.E [R244+0x17200], desc[UR22][R56.64], P6 ;  /* 0x1720000038f47fae */ /* 0x000fe8000b1a1016 */
[----:B------:R-:W-:Y:S04]  /*19ff0*/  LDGSTS.E [R244+0x17600], desc[UR22][R246.64], P6 ;  /* 0x17600000f6f47fae */ /* 0x000fe8000b1a1016 */
[----:B------:R-:W3:Y:S04]  /*1a000*/  LDL.LU.64 R216, [R1+0x1040] ;  /* 0x0010400001d87983 */ /* 0x000ee80000300a00 */
[----:B------:R-:W3:Y:S04]  /*1a010*/  LDL.LU.64 R56, [R1+0x30] ;  /* 0x0000300001387983 */ /* 0x000ee80000300a00 */
[----:B------:R-:W-:Y:S01]  /*1a020*/  LDGSTS.E [R244+0x17a00], desc[UR22][R12.64], P6 ;  /* 0x17a000000cf47fae */ /* 0x000fe2000b1a1016 */
[----:B------:R-:W-:-:S02]  /*1a030*/  VIADD R15, R15, UR7 ;  /* 0x000000070f0f7c36 */ /* 0x000fc40008000000 */
[C---:B------:R-:W-:Y:S01]  /*1a040*/  IMAD.WIDE R200, R251.reuse, 0x4, R200 ;  /* 0x00000004fbc87825 */ /* 0x040fe200078e02c8 */
[----:B------:R-:W-:Y:S04]  /*1a050*/  LDGSTS.E [R244+0x17e00], desc[UR22][R24.64], P6 ;  /* 0x17e0000018f47fae */ /* 0x000fe8000b1a1016 */
[----:B------:R-:W3:Y:S01]  /*1a060*/  LDL.LU.64 R24, [R1+0x10] ;  /* 0x0000100001187983 */ /* 0x000ee20000300a00 */
[----:B-1----:R-:W-:-:S04]  /*1a070*/  IMAD.WIDE R192, R251, 0x4, R192 ;  /* 0x00000004fbc07825 */ /* 0x002fc800078e02c0 */
[----:B------:R-:W-:-:S04]  /*1a080*/  IMAD.WIDE R168, R251, 0x4, R168 ;  /* 0x00000004fba87825 */ /* 0x000fc800078e02a8 */
[----:B------:R-:W-:-:S04]  /*1a090*/  IMAD.WIDE R160, R251, 0x4, R160 ;  /* 0x00000004fba07825 */ /* 0x000fc800078e02a0 */
[----:B------:R-:W-:-:S04]  /*1a0a0*/  IMAD.WIDE R136, R251, 0x4, R136 ;  /* 0x00000004fb887825 */ /* 0x000fc800078e0288 */
[----:B------:R-:W-:-:S04]  /*1a0b0*/  IMAD.WIDE R128, R251, 0x4, R128 ;  /* 0x00000004fb807825 */ /* 0x000fc800078e0280 */
[----:B------:R-:W-:-:S04]  /*1a0c0*/  IMAD.WIDE R104, R251, 0x4, R104 ;  /* 0x00000004fb687825 */ /* 0x000fc800078e0268 */
[----:B------:R-:W-:-:S04]  /*1a0d0*/  IMAD.WIDE R96, R251, 0x4, R96 ;  /* 0x00000004fb607825 */ /* 0x000fc800078e0260 */
[----:B------:R-:W-:-:S04]  /*1a0e0*/  IMAD.WIDE R72, R251, 0x4, R72 ;  /* 0x00000004fb487825 */ /* 0x000fc800078e0248 */
[C---:B------:R-:W-:Y:S01]  /*1a0f0*/  IMAD.WIDE R64, R251.reuse, 0x4, R64 ;  /* 0x00000004fb407825 */ /* 0x040fe200078e0240 */
[----:B--2---:R1:W-:Y:S03]  /*1a100*/  LDGSTS.E [R15+0x300], desc[UR22][R242.64], P6 ;  /* 0x00300000f20f7fae */ /* 0x0043e6000b1a1016 */
[----:B-1----:R-:W-:-:S05]  /*1a110*/  IMAD.WIDE R242, R251, 0x4, R242 ;  /* 0x00000004fbf27825 */ /* 0x002fca00078e02f2 */
[----:B------:R1:W-:Y:S04]  /*1a120*/  STL.64 [R1+0x9b8], R242 ;  /* 0x0009b8f201007387 */ /* 0x0003e80000100a00 */
[----:B------:R2:W-:Y:S02]  /*1a130*/  LDGSTS.E [R15+0x700], desc[UR22][R184.64], P6 ;  /* 0x00700000b80f7fae */ /* 0x0005e4000b1a1016 */
[C---:B--2---:R-:W-:Y:S02]  /*1a140*/  IMAD.WIDE R184, R251.reuse, 0x4, R184 ;  /* 0x00000004fbb87825 */ /* 0x044fe400078e02b8 */
[----:B------:R2:W-:Y:S02]  /*1a150*/  LDGSTS.E [R15+0xb00], desc[UR22][R152.64], P6 ;  /* 0x00b00000980f7fae */ /* 0x0005e4000b1a1016 */
[----:B--2---:R-:W-:-:S04]  /*1a160*/  IMAD.WIDE R152, R251, 0x4, R152 ;  /* 0x00000004fb987825 */ /* 0x004fc800078e0298 */
[----:B------:R-:W-:-:S04]  /*1a170*/  IMAD.WIDE R176, R251, 0x4, R176 ;  /* 0x00000004fbb07825 */ /* 0x000fc800078e02b0 */
[----:B------:R-:W-:-:S04]  /*1a180*/  IMAD.WIDE R144, R251, 0x4, R144 ;  /* 0x00000004fb907825 */ /* 0x000fc800078e0290 */
[C---:B------:R-:W-:Y:S01]  /*1a190*/  IMAD.WIDE R112, R251.reuse, 0x4, R112 ;  /* 0x00000004fb707825 */ /* 0x040fe200078e0270 */
[----:B------:R2:W-:Y:S03]  /*1a1a0*/  LDGSTS.E [R15+0xf00], desc[UR22][R120.64], P6 ;  /* 0x00f00000780f7fae */ /* 0x0005e6000b1a1016 */
[C---:B-1----:R-:W-:Y:S02]  /*1a1b0*/  IMAD.WIDE R242, R251.reuse, 0x4, R208 ;  /* 0x00000004fbf27825 */ /* 0x042fe400078e02d0 */
[----:B------:R-:W3:Y:S04]  /*1a1c0*/  LDL.LU.64 R208, [R1+0x1038] ;  /* 0x0010380001d07983 */ /* 0x000ee80000300a00 */
[----:B------:R1:W-:Y:S04]  /*1a1d0*/  STL.64 [R1+0x820], R200 ;  /* 0x000820c801007387 */ /* 0x0003e80000100a00 */
[----:B-1----:R-:W3:Y:S04]  /*1a1e0*/  LDL.LU.64 R200, [R1+0x1030] ;  /* 0x0010300001c87983 */ /* 0x002ee80000300a00 */
[----:B------:R1:W-:Y:S01]  /*1a1f0*/  STL.64 [R1+0x900], R192 ;  /* 0x000900c001007387 */ /* 0x0003e20000100a00 */
[----:B--2---:R-:W-:-:S03]  /*1a200*/  IMAD.WIDE R120, R251, 0x4, R120 ;  /* 0x00000004fb787825 */ /* 0x004fc600078e0278 */
[----:B----4-:R2:W-:Y:S04]  /*1a210*/  LDGSTS.E [R15+0x1300], desc[UR22][R88.64], P6 ;  /* 0x01300000580f7fae */ /* 0x0105e8000b1a1016 */
[----:B-1----:R-:W4:Y:S04]  /*1a220*/  LDL.LU.64 R192, [R1+0x1028] ;  /* 0x0010280001c07983 */ /* 0x002f280000300a00 */
[----:B------:R1:W-:Y:S01]  /*1a230*/  STL.64 [R1+0x9b0], R184 ;  /* 0x0009b0b801007387 */ /* 0x0003e20000100a00 */
[----:B--2---:R-:W-:-:S04]  /*1a240*/  IMAD.WIDE R88, R251, 0x4, R88 ;  /* 0x00000004fb587825 */ /* 0x004fc800078e0258 */
[C---:B------:R-:W-:Y:S01]  /*1a250*/  IMAD.WIDE R80, R251.reuse, 0x4, R80 ;  /* 0x00000004fb507825 */ /* 0x040fe200078e0250 */
[----:B---3--:R2:W-:Y:S04]  /*1a260*/  LDGSTS.E [R15+0x1700], desc[UR22][R56.64], P6 ;  /* 0x01700000380f7fae */ /* 0x0085e8000b1a1016 */
[----:B-1----:R-:W3:Y:S04]  /*1a270*/  LDL.LU.64 R184, [R1+0x1020] ;  /* 0x0010200001b87983 */ /* 0x002ee80000300a00 */
[----:B------:R1:W-:Y:S04]  /*1a280*/  STL.64 [R1+0x730], R176 ;  /* 0x000730b001007387 */ /* 0x0003e80000100a00 */
[----:B-1----:R-:W3:Y:S04]  /*1a290*/  LDL.LU.64 R176, [R1+0x1018] ;  /* 0x0010180001b07983 */ /* 0x002ee80000300a00 */
[----:B------:R1:W-:Y:S04]  /*1a2a0*/  STL.64 [R1+0x810], R168 ;  /* 0x000810a801007387 */ /* 0x0003e80000100a00 */
[----:B-1----:R-:W3:Y:S04]  /*1a2b0*/  LDL.LU.64 R168, [R1+0x1010] ;  /* 0x0010100001a87983 */ /* 0x002ee80000300a00 */
[----:B------:R1:W-:Y:S01]  /*1a2c0*/  STL.64 [R1+0x8f8], R160 ;  /* 0x0008f8a001007387 */ /* 0x0003e20000100a00 */
[----:B--2---:R-:W-:-:S03]  /*1a2d0*/  IMAD.WIDE R56, R251, 0x4, R56 ;  /* 0x00000004fb387825 */ /* 0x004fc600078e0238 */
[----:B------:R2:W-:Y:S01]  /*1a2e0*/  LDGSTS.E [R15+0x1b00], desc[UR22][R24.64], P6 ;  /* 0x01b00000180f7fae */ /* 0x0005e2000b1a1016 */
[----:B------:R-:W-:-:S03]  /*1a2f0*/  IMAD.WIDE R48, R251, 0x4, R48 ;  /* 0x00000004fb307825 */ /* 0x000fc600078e0230 */
[----:B------:R2:W-:Y:S04]  /*1a300*/  LDGSTS.E [R15+0x1f00], desc[UR22][R240.64], P6 ;  /* 0x01f00000f00f7fae */ /* 0x0005e8000b1a1016 */
[----:B-1----:R-:W3:Y:S04]  /*1a310*/  LDL.LU.64 R160, [R1+0x1008] ;  /* 0x0010080001a07983 */ /* 0x002ee80000300a00 */
[----:B------:R1:W-:Y:S01]  /*1a320*/  STL.64 [R1+0x9a8], R152 ;  /* 0x0009a89801007387 */ /* 0x0003e20000100a00 */
[----:B------:R-:W-:-:S03]  /*1a330*/  IMAD.WIDE R40, R251, 0x4, R40 ;  /* 0x00000004fb287825 */ /* 0x000fc600078e0228 */
[----:B------:R2:W-:Y:S01]  /*1a340*/  LDGSTS.E [R15+0x2300], desc[UR22][R232.64], P6 ;  /* 0x02300000e80f7fae */ /* 0x0005e2000b1a1016 */
[----:B------:R-:W-:-:S03]  /*1a350*/  IMAD.WIDE R32, R251, 0x4, R32 ;  /* 0x00000004fb207825 */ /* 0x000fc600078e0220 */
[----:B------:R3:W-:Y:S04]  /*1a360*/  LDGSTS.E [R15+0x2700], desc[UR22][R224.64], P6 ;  /* 0x02700000e00f7fae */ /* 0x0007e8000b1a1016 */
[----:B-1----:R-:W3:Y:S04]  /*1a370*/  LDL.LU.64 R152, [R1+0x1000] ;  /* 0x0010000001987983 */ /* 0x002ee80000300a00 */
[----:B------:R1:W-:Y:S01]  /*1a380*/  STL.64 [R1+0x720], R144 ;  /* 0x0007209001007387 */ /* 0x0003e20000100a00 */
[----:B--2---:R-:W-:-:S03]  /*1a390*/  IMAD.WIDE R24, R251, 0x4, R24 ;  /* 0x00000004fb187825 */ /* 0x004fc600078e0218 */
[----:B------:R2:W-:Y:S04]  /*1a3a0*/  LDGSTS.E [R15+0x2b00], desc[UR22][R216.64], P6 ;  /* 0x02b00000d80f7fae */ /* 0x0005e8000b1a1016 */
[----:B-1----:R-:W2:Y:S04]  /*1a3b0*/  LDL.LU.64 R144, [R1+0xff8] ;  /* 0x000ff80001907983 */ /* 0x002ea80000300a00 */
[----:B------:R1:W-:Y:S04]  /*1a3c0*/  STL.64 [R1+0x7f8], R136 ;  /* 0x0007f88801007387 */ /* 0x0003e80000100a00 */
        /* <DEDUP_REMOVED lines=19> */
[----:B------:R1:W-:Y:S01]  /*1a500*/  STL.64 [R1+0x990], R56 ;  /* 0x0009903801007387 */ /* 0x0003e20000100a00 */
[----:B------:R-:W-:-:S04]  /*1a510*/  IMAD.WIDE R16, R251, 0x4, R16 ;  /* 0x00000004fb107825 */ /* 0x000fc800078e0210 */
[C---:B------:R-:W-:Y:S01]  /*1a520*/  IMAD.WIDE R4, R251.reuse, 0x4, R4 ;  /* 0x00000004fb047825 */ /* 0x040fe200078e0204 */
[----:B------:R2:W-:Y:S04]  /*1a530*/  LDGSTS.E [R15+0x2f00], desc[UR22][R208.64], P6 ;  /* 0x02f00000d00f7fae */ /* 0x0005e8000b1a1016 */
        /* <DEDUP_REMOVED lines=9> */
[----:B----4-:R4:W-:Y:S04]  /*1a5d0*/  LDGSTS.E [R15+0x3700], desc[UR22][R192.64], P6 ;  /* 0x03700000c00f7fae */ /* 0x0109e8000b1a1016 */
[----:B-1----:R-:W2:Y:S04]  /*1a5e0*/  LDL.LU.64 R40, [R1+0xf90] ;  /* 0x000f900001287983 */ /* 0x002ea80000300a00 */
[----:B------:R1:W-:Y:S01]  /*1a5f0*/  STL.64 [R1+0x8b8], R32 ;  /* 0x0008b82001007387 */ /* 0x0003e20000100a00 */
[----:B------:R-:W-:-:S04]  /*1a600*/  IMAD.WIDE R234, R251, 0x4, R234 ;  /* 0x00000004fbea7825 */ /* 0x000fc800078e02ea */
[C---:B------:R-:W-:Y:S01]  /*1a610*/  IMAD.WIDE R232, R251.reuse, 0x4, R232 ;  /* 0x00000004fbe87825 */ /* 0x040fe200078e02e8 */
[----:B---3--:R3:W-:Y:S04]  /*1a620*/  LDGSTS.E [R15+0x3b00], desc[UR22][R184.64], P6 ;  /* 0x03b00000b80f7fae */ /* 0x0087e8000b1a1016 */
        /* <DEDUP_REMOVED lines=16> */
[----:B------:R-:W-:Y:S04]  /*1a730*/  STL.64 [R1+0x8b0], R248 ;  /* 0x0008b0f801007387 */ /* 0x000fe80000100a00 */
[----:B------:R-:W-:Y:S04]  /*1a740*/  STL.64 [R1+0x980], R240 ;  /* 0x000980f001007387 */ /* 0x000fe80000100a00 */
[----:B------:R-:W-:Y:S04]  /*1a750*/  STL.64 [R1+0x6c0], R238 ;  /* 0x0006c0ee01007387 */ /* 0x000fe80000100a00 */
[----:B------:R-:W-:Y:S01]  /*1a760*/  STL.64 [R1+0x798], R236 ;  /* 0x000798ec01007387 */ /* 0x000fe20000100a00 */
[----:B------:R-:W-:-:S03]  /*1a770*/  IMAD.WIDE R218, R251, 0x4, R218 ;  /* 0x00000004fbda7825 */ /* 0x000fc600078e02da */
[----:B------:R-:W-:Y:S01]  /*1a780*/  STL.64 [R1+0x8a0], R234 ;  /* 0x0008a0ea01007387 */ /* 0x000fe20000100a00 */
[----:B--2---:R-:W-:-:S03]  /*1a790*/  IMAD.WIDE R216, R251, 0x4, R216 ;  /* 0x00000004fbd87825 */ /* 0x004fc600078e02d8 */
[----:B------:R-:W-:Y:S01]  /*1a7a0*/  STL.64 [R1+0x978], R232 ;  /* 0x000978e801007387 */ /* 0x000fe20000100a00 */
[----:B------:R-:W-:-:S03]  /*1a7b0*/  IMAD.WIDE R214, R251, 0x4, R214 ;  /* 0x00000004fbd67825 */ /* 0x000fc600078e02d6 */
        /* <DEDUP_REMOVED lines=18> */
[----:B------:R1:W-:Y:S01]  /*1a8e0*/  STL.64 [R1+0x750], R212 ;  /* 0x000750d401007387 */ /* 0x0003e20000100a00 */
[----:B------:R-:W-:-:S03]  /*1a8f0*/  IMAD.WIDE R194, R251, 0x4, R194 ;  /* 0x00000004fbc27825 */ /* 0x000fc600078e02c2 */
[----:B------:R-:W-:Y:S01]  /*1a900*/  STL.64 [R1+0x870], R210 ;  /* 0x000870d201007387 */ /* 0x000fe20000100a00 */
[----:B----4-:R-:W-:-:S03]  /*1a910*/  IMAD.WIDE R192, R251, 0x4, R192 ;  /* 0x00000004fbc07825 */ /* 0x010fc600078e02c0 */
[----:B------:R-:W-:Y:S04]  /*1a920*/  STL.64 [R1+0x960], R208 ;  /* 0x000960d001007387 */ /* 0x000fe80000100a00 */
[----:B------:R-:W-:Y:S01]  /*1a930*/  STL.64 [R1+0x628], R206 ;  /* 0x000628ce01007387 */ /* 0x000fe20000100a00 */
[----:B------:R-:W-:-:S03]  /*1a940*/  IMAD.WIDE R188, R251, 0x4, R188 ;  /* 0x00000004fbbc7825 */ /* 0x000fc600078e02bc */
[----:B------:R-:W-:Y:S01]  /*1a950*/  STL.64 [R1+0x748], R204 ;  /* 0x000748cc01007387 */ /* 0x000fe20000100a00 */
[----:B------:R-:W-:-:S03]  /*1a960*/  IMAD.WIDE R186, R251, 0x4, R186 ;  /* 0x00000004fbba7825 */ /* 0x000fc600078e02ba */
[----:B------:R-:W-:Y:S01]  /*1a970*/  STL.64 [R1+0x868], R202 ;  /* 0x000868ca01007387 */ /* 0x000fe20000100a00 */
[----:B---3--:R-:W-:-:S03]  /*1a980*/  IMAD.WIDE R184, R251, 0x4, R184 ;  /* 0x00000004fbb87825 */ /* 0x008fc600078e02b8 */
        /* <DEDUP_REMOVED lines=30> */
[----:B------:R-:W-:Y:S04]  /*1ab70*/  STL.64 [R1+0x818], R170 ;  /* 0x000818aa01007387 */ /* 0x000fe80000100a00 */
[----:B------:R-:W-:Y:S01]  /*1ab80*/  STL.64 [R1+0x938], R168 ;  /* 0x000938a801007387 */ /* 0x000fe20000100a00 */
[----:B------:R-:W-:-:S03]  /*1ab90*/  IMAD.WIDE R150, R251, 0x4, R150 ;  /* 0x00000004fb967825 */ /* 0x000fc600078e0296 */
[----:B------:R-:W-:Y:S01]  /*1aba0*/  STL.64 [R1+0x558], R166 ;  /* 0x000558a601007387 */ /* 0x000fe20000100a00 */
[----:B------:R-:W-:-:S03]  /*1abb0*/  IMAD.WIDE R148, R251, 0x4, R148 ;  /* 0x00000004fb947825 */ /* 0x000fc600078e0294 */
[----:B------:R-:W-:Y:S04]  /*1abc0*/  STL.64 [R1+0x6d0], R164 ;  /* 0x0006d0a401007387 */ /* 0x000fe80000100a00 */
[----:B------:R2:W-:Y:S01]  /*1abd0*/  LDGSTS.E [R15+0x4b00], desc[UR22][R152.64], P6 ;  /* 0x04b00000980f7fae */ /* 0x0005e2000b1a1016 */
[----:B------:R-:W-:-:S03]  /*1abe0*/  IMAD.WIDE R146, R251, 0x4, R146 ;  /* 0x00000004fb927825 */ /* 0x000fc600078e0292 */
[----:B------:R-:W-:Y:S04]  /*1abf0*/  STL.64 [R1+0x808], R162 ;  /* 0x000808a201007387 */ /* 0x000fe80000100a00 */
[----:B------:R-:W-:Y:S01]  /*1ac00*/  STL.64 [R1+0x930], R160 ;  /* 0x000930a001007387 */ /* 0x000fe20000100a00 */
[----:B--2---:R-:W-:-:S03]  /*1ac10*/  IMAD.WIDE R152, R251, 0x4, R152 ;  /* 0x00000004fb987825 */ /* 0x004fc600078e0298 */
[----:B------:R-:W-:Y:S04]  /*1ac20*/  STL.64 [R1+0x538], R158 ;  /* 0x0005389e01007387 */ /* 0x000fe80000100a00 */
[----:B------:R-:W-:Y:S01]  /*1ac30*/  STL.64 [R1+0x6b8], R156 ;  /* 0x0006b89c01007387 */ /* 0x000fe20000100a00 */
[----:B------:R-:W-:-:S03]  /*1ac40*/  IMAD.WIDE R142, R251, 0x4, R142 ;  /* 0x00000004fb8e7825 */ /* 0x000fc600078e028e */
[----:B------:R2:W-:Y:S01]  /*1ac50*/  LDGSTS.E [R15+0x4f00], desc[UR22][R144.64], P6 ;  /* 0x04f00000900f7fae */ /* 0x0005e2000b1a1016 */
[----:B------:R-:W-:-:S03]  /*1ac60*/  IMAD.WIDE R140, R251, 0x4, R140 ;  /* 0x00000004fb8c7825 */ /* 0x000fc600078e028c */
[----:B------:R-:W-:Y:S01]  /*1ac70*/  STL.64 [R1+0x7f0], R154 ;  /* 0x0007f09a01007387 */ /* 0x000fe20000100a00 */
[----:B------:R-:W-:-:S03]  /*1ac80*/  IMAD.WIDE R138, R251, 0x4, R138 ;  /* 0x00000004fb8a7825 */ /* 0x000fc600078e028a */
        /* <DEDUP_REMOVED lines=74> */
[----:B------:R2:W-:Y:S04]  /*1b130*/  STL.64 [R1+0x330], R86 ;  /* 0x0003305601007387 */ /* 0x0005e80000100a00 */
[----:B------:R-:W-:Y:S01]  /*1b140*/  STL.64 [R1+0x488], R84 ;  /* 0x0004885401007387 */ /* 0x000fe20000100a00 */
[----:B------:R-:W-:-:S03]  /*1b150*/  IMAD.WIDE R70, R251, 0x4, R70 ;  /* 0x00000004fb467825 */ /* 0x000fc600078e0246 */
[----:B------:R3:W-:Y:S01]  /*1b160*/  LDGSTS.E [R15+0x7300], desc[UR22][R72.64], P6 ;  /* 0x07300000480f7fae */ /* 0x0007e2000b1a1016 */
[----:B------:R-:W-:-:S03]  /*1b170*/  IMAD.WIDE R68, R251, 0x4, R68 ;  /* 0x00000004fb447825 */ /* 0x000fc600078e0244 */
[----:B------:R-:W-:Y:S01]  /*1b180*/  STL.64 [R1+0x708], R82 ;  /* 0x0007085201007387 */ /* 0x000fe20000100a00 */
[----:B------:R-:W-:-:S03]  /*1b190*/  IMAD.WIDE R66, R251, 0x4, R66 ;  /* 0x00000004fb427825 */ /* 0x000fc600078e0242 */
[----:B------:R-:W-:Y:S01]  /*1b1a0*/  STL.64 [R1+0x898], R80 ;  /* 0x0008985001007387 */ /* 0x000fe20000100a00 */
[----:B---3--:R-:W-:-:S03]  /*1b1b0*/  IMAD.WIDE R72, R251, 0x4, R72 ;  /* 0x00000004fb487825 */ /* 0x008fc600078e0248 */
        /* <DEDUP_REMOVED lines=37> */
[----:B------:R-:W-:Y:S04]  /*1b410*/  STL.64 [R1+0x2d0], R44 ;  /* 0x0002d02c01007387 */ /* 0x000fe80000100a00 */
[----:B------:R-:W-:Y:S04]  /*1b420*/  STL.64 [R1+0x5f0], R42 ;  /* 0x0005f02a01007387 */ /* 0x000fe80000100a00 */
[----:B------:R-:W-:Y:S04]  /*1b430*/  STL.64 [R1+0x840], R40 ;  /* 0x0008402801007387 */ /* 0x000fe80000100a00 */
[----:B------:R-:W-:Y:S01]  /*1b440*/  STL.64 [R1+0xa8], R38 ;  /* 0x0000a82601007387 */ /* 0x000fe20000100a00 */
[----:B------:R-:W-:-:S03]  /*1b450*/  IMAD.WIDE R30, R251, 0x4, R30 ;  /* 0x00000004fb1e7825 */ /* 0x000fc600078e021e */
[----:B------:R-:W-:Y:S04]  /*1b460*/  STL.64 [R1+0x280], R36 ;  /* 0x0002802401007387 */ /* 0x000fe80000100a00 */
[----:B------:R3:W-:Y:S04]  /*1b470*/  LDGSTS.E [R15+0x10700], desc[UR22][R32.64], P6 ;  /* 0x10700000200f7fae */ /* 0x0007e8000b1a1016 */
[----:B------:R-:W-:Y:S04]  /*1b480*/  STL.64 [R1+0x590], R34 ;  /* 0x0005902201007387 */ /* 0x000fe80000100a00 */
[----:B-1----:R-:W2:Y:S01]  /*1b490*/  LDL.LU.64 R212, [R1+0xd8] ;  /* 0x0000d80001d47983 */ /* 0x002ea20000300a00 */
[----:B---3--:R-:W-:-:S03]  /*1b4a0*/  IMAD.WIDE R32, R251, 0x4, R32 ;  /* 0x00000004fb207825 */ /* 0x008fc600078e0220 */
[----:B------:R-:W3:Y:S04]  /*1b4b0*/  LDL.LU.64 R248, [R1+0xf0] ;  /* 0x0000f00001f87983 */ /* 0x000ee80000300a00 */
[----:B------:R-:W-:Y:S04]  /*1b4c0*/  STL.64 [R1+0x828], R32 ;  /* 0x0008282001007387 */ /* 0x000fe80000100a00 */
[----:B------:R-:W-:Y:S04]  /*1b4d0*/  STL.64 [R1+0x98], R30 ;  /* 0x0000981e01007387 */ /* 0x000fe80000100a00 */
[----:B------:R-:W4:Y:S01]  /*1b4e0*/  LDL.LU.64 R220, [R1+0xe8] ;  /* 0x0000e80001dc7983 */ /* 0x000f220000300a00 */
[----:B------:R-:W-:-:S03]  /*1b4f0*/  IMAD.WIDE R28, R251, 0x4, R28 ;  /* 0x00000004fb1c7825 */ /* 0x000fc600078e021c */
[----:B------:R1:W-:Y:S01]  /*1b500*/  LDGSTS.E [R15+0x10b00], desc[UR22][R24.64], P6 ;  /* 0x10b00000180f7fae */ /* 0x0003e2000b1a1016 */
[----:B------:R-:W-:-:S03]  /*1b510*/  IMAD.WIDE R26, R251, 0x4, R26 ;  /* 0x00000004fb1a7825 */ /* 0x000fc600078e021a */
[----:B------:R-:W-:Y:S04]  /*1b520*/  STL.64 [R1+0xd0], R28 ;  /* 0x0000d01c01007387 */ /* 0x000fe80000100a00 */
[----:B------:R-:W-:Y:S01]  /*1b530*/  STL.64 [R1+0x450], R26 ;  /* 0x0004501a01007387 */ /* 0x000fe20000100a00 */
[----:B-1----:R-:W-:-:S03]  /*1b540*/  IMAD.WIDE R24, R251, 0x4, R24 ;  /* 0x00000004fb187825 */ /* 0x002fc600078e0218 */
[----:B------:R-:W4:Y:S04]  /*1b550*/  LDL.LU.64 R234, [R1+0xe0] ;  /* 0x0000e00001ea7983 */ /* 0x000f280000300a00 */
[----:B------:R-:W4:Y:S01]  /*1b560*/  LDL.LU.64 R214, [R1+0xf8] ;  /* 0x0000f80001d67983 */ /* 0x000f220000300a00 */
[----:B------:R-:W-:-:S03]  /*1b570*/  IMAD.WIDE R22, R251, 0x4, R22 ;  /* 0x00000004fb167825 */ /* 0x000fc600078e0216 */
[----:B------:R-:W-:Y:S04]  /*1b580*/  STL.64 [R1+0x800], R24 ;  /* 0x0008001801007387 */ /* 0x000fe80000100a00 */
[----:B------:R-:W4:Y:S01]  /*1b590*/  LDL.LU.64 R226, [R1+0x110] ;  /* 0x0001100001e27983 */ /* 0x000f220000300a00 */
[----:B------:R-:W-:-:S03]  /*1b5a0*/  IMAD.WIDE R20, R251, 0x4, R20 ;  /* 0x00000004fb147825 */ /* 0x000fc600078e0214 */
[----:B------:R-:W-:Y:S01]  /*1b5b0*/  STL.64 [R1+0x80], R22 ;  /* 0x0000801601007387 */ /* 0x000fe20000100a00 */
[----:B------:R-:W-:-:S03]  /*1b5c0*/  IMAD.WIDE R18, R251, 0x4, R18 ;  /* 0x00000004fb127825 */ /* 0x000fc600078e0212 */
[----:B------:R-:W4:Y:S04]  /*1b5d0*/  LDL.LU.64 R218, [R1+0x108] ;  /* 0x0001080001da7983 */ /* 0x000f280000300a00 */
[----:B------:R1:W-:Y:S04]  /*1b5e0*/  LDGSTS.E [R15+0x10f00], desc[UR22][R16.64], P6 ;  /* 0x10f00000100f7fae */ /* 0x0003e8000b1a1016 */
[----:B------:R-:W-:Y:S04]  /*1b5f0*/  STL.64 [R1+0xb8], R20 ;  /* 0x0000b81401007387 */ /* 0x000fe80000100a00 */
[----:B------:R-:W-:Y:S01]  /*1b600*/  STL.64 [R1+0x398], R18 ;  /* 0x0003981201007387 */ /* 0x000fe20000100a00 */
[----:B-1----:R-:W-:-:S03]  /*1b610*/  IMAD.WIDE R16, R251, 0x4, R16 ;  /* 0x00000004fb107825 */ /* 0x002fc600078e0210 */
[----:B------:R-:W4:Y:S04]  /*1b620*/  LDL.LU.64 R232, [R1+0x100] ;  /* 0x0001000001e87983 */ /* 0x000f280000300a00 */
[----:B------:R-:W4:Y:S01]  /*1b630*/  LDL.LU.64 R216, [R1+0x118] ;  /* 0x0001180001d87983 */ /* 0x000f220000300a00 */
[----:B------:R-:W-:-:S03]  /*1b640*/  IMAD.WIDE R8, R251, 0x4, R8 ;  /* 0x00000004fb087825 */ /* 0x000fc600078e0208 */
[----:B------:R-:W-:Y:S01]  /*1b650*/  STL.64 [R1+0x7e0], R16 ;  /* 0x0007e01001007387 */ /* 0x000fe20000100a00 */
[----:B------:R-:W-:-:S03]  /*1b660*/  IMAD.WIDE R6, R251, 0x4, R6 ;  /* 0x00000004fb067825 */ /* 0x000fc600078e0206 */
[----:B------:R-:W4:Y:S04]  /*1b670*/  LDL.LU.64 R222, [R1+0x120] ;  /* 0x0001200001de7983 */ /* 0x000f280000300a00 */
[----:B------:R-:W4:Y:S04]  /*1b680*/  LDL.LU.64 R224, [R1+0x130] ;  /* 0x0001300001e07983 */ /* 0x000f280000300a00 */
[----:B------:R-:W4:Y:S04]  /*1b690*/  LDL.LU.64 R230, [R1+0x128] ;  /* 0x0001280001e67983 */ /* 0x000f280000300a00 */
[----:B------:R-:W-:Y:S04]  /*1b6a0*/  STL.64 [R1+0x90], R8 ;  /* 0x0000900801007387 */ /* 0x000fe80000100a00 */
[----:B------:R-:W4:Y:S01]  /*1b6b0*/  LDL.LU.64 R228, [R1+0x138] ;  /* 0x0001380001e47983 */ /* 0x000f220000300a00 */
[----:B------:R-:W-:-:S03]  /*1b6c0*/  IMAD.WIDE R236, R251, 0x4, R2 ;  /* 0x00000004fbec7825 */ /* 0x000fc600078e0202 */
[----:B------:R-:W-:Y:S04]  /*1b6d0*/  STL.64 [R1+0x308], R6 ;  /* 0x0003080601007387 */ /* 0x000fe80000100a00 */
[----:B------:R1:W-:Y:S04]  /*1b6e0*/  LDGSTS.E [R15+0x11300], desc[UR22][R4.64], P6 ;  /* 0x11300000040f7fae */ /* 0x0003e8000b1a1016 */
[----:B------:R-:W4:Y:S04]  /*1b6f0*/  LDL.LU.64 R238, [R1+0x140] ;  /* 0x0001400001ee7983 */ /* 0x000f280000300a00 */
[----:B------:R-:W4:Y:S01]  /*1b700*/  LDL.LU.64 R240, [R1+0x150] ;  /* 0x0001500001f07983 */ /* 0x000f220000300a00 */
[----:B-1----:R-:W-:-:S05]  /*1b710*/  IMAD.WIDE R4, R251, 0x4, R4 ;  /* 0x00000004fb047825 */ /* 0x002fca00078e0204 */
[----:B------:R-:W-:Y:S01]  /*1b720*/  STL.64 [R1+0x7c8], R4 ;  /* 0x0007c80401007387 */ /* 0x000fe20000100a00 */
[----:B--2---:R-:W-:-:S04]  /*1b730*/  IMAD.WIDE R86, R251, 0x4, R212 ;  /* 0x00000004fb567825 */ /* 0x004fc800078e02d4 */
[C---:B---3--:R-:W-:Y:S02]  /*1b740*/  IMAD.WIDE R2, R251.reuse, 0x4, R248 ;  /* 0x00000004fb027825 */ /* 0x048fe400078e02f8 */
[----:B------:R-:W2:Y:S04]  /*1b750*/  LDL.LU.64 R248, [R1+0x148] ;  /* 0x0001480001f87983 */ /* 0x000ea80000300a00 */
[----:B------:R-:W3:Y:S04]  /*1b760*/  LDL.LU.64 R206, [R1+0x158] ;  /* 0x0001580001ce7983 */ /* 0x000ee80000300a00 */
[----:B------:R1:W-:Y:S04]  /*1b770*/  STL.64 [R1+0xf0], R2 ;  /* 0x0000f00201007387 */ /* 0x0003e80000100a00 */
[----:B------:R-:W3:Y:S04]  /*1b780*/  LDL.LU.64 R212, [R1+0x160] ;  /* 0x0001600001d47983 */ /* 0x000ee80000300a00 */
[----:B----4-:R-:W-:Y:S01]  /*1b790*/  LDGSTS.E [R15+0x11700], desc[UR22][R220.64], P6 ;  /* 0x11700000dc0f7fae */ /* 0x010fe2000b1a1016 */
[----:B-1----:R-:W-:-:S03]  /*1b7a0*/  IMAD.WIDE R2, R251, 0x4, R220 ;  /* 0x00000004fb027825 */ /* 0x002fc600078e02dc */
[----:B------:R-:W4:Y:S04]  /*1b7b0*/  LDL.LU.64 R220, [R1+0x170] ;  /* 0x0001700001dc7983 */ /* 0x000f280000300a00 */
[----:B------:R1:W-:Y:S02]  /*1b7c0*/  STL.64 [R1+0x7a0], R2 ;  /* 0x0007a00201007387 */ /* 0x0003e40000100a00 */
[C---:B-1----:R-:W-:Y:S02]  /*1b7d0*/  IMAD.WIDE R2, R251.reuse, 0x4, R226 ;  /* 0x00000004fb027825 */ /* 0x042fe400078e02e2 */
[----:B------:R-:W4:Y:S04]  /*1b7e0*/  LDL.LU.64 R226, [R1+0x168] ;  /* 0x0001680001e27983 */ /* 0x000f280000300a00 */
[----:B------:R-:W4:Y:S04]  /*1b7f0*/  LDL.LU.64 R208, [R1+0x178] ;  /* 0x0001780001d07983 */ /* 0x000f280000300a00 */
[----:B------:R1:W-:Y:S04]  /*1b800*/  STL.64 [R1+0xb0], R2 ;  /* 0x0000b00201007387 */ /* 0x0003e80000100a00 */
[----:B------:R-:W4:Y:S04]  /*1b810*/  LDL.LU.64 R210, [R1+0x180] ;  /* 0x0001800001d27983 */ /* 0x000f280000300a00 */
[----:B------:R-:W-:Y:S01]  /*1b820*/  LDGSTS.E [R15+0x11b00], desc[UR22][R218.64], P6 ;  /* 0x11b00000da0f7fae */ /* 0x000fe2000b1a1016 */
[----:B-1----:R-:W-:-:S03]  /*1b830*/  IMAD.WIDE R2, R251, 0x4, R218 ;  /* 0x00000004fb027825 */ /* 0x002fc600078e02da */
[----:B------:R-:W4:Y:S04]  /*1b840*/  LDL.LU.64 R218, [R1+0x190] ;  /* 0x0001900001da7983 */ /* 0x000f280000300a00 */
[----:B------:R1:W-:Y:S01]  /*1b850*/  STL.64 [R1+0x780], R2 ;  /* 0x0007800201007387 */ /* 0x0003e20000100a00 */
[----:B------:R-:W-:-:S03]  /*1b860*/  IMAD.WIDE R84, R251, 0x4, R214 ;  /* 0x00000004fb547825 */ /* 0x000fc600078e02d6 */
[----:B------:R-:W-:Y:S01]  /*1b870*/  LDGSTS.E [R15+0x11f00], desc[UR22][R224.64], P6 ;  /* 0x11f00000e00f7fae */ /* 0x000fe2000b1a1016 */
[----:B------:R-:W-:-:S04]  /*1b880*/  IMAD.WIDE R6, R251, 0x4, R216 ;  /* 0x00000004fb067825 */ /* 0x000fc800078e02d8 */
[C---:B-1----:R-:W-:Y:S02]  /*1b890*/  IMAD.WIDE R2, R251.reuse, 0x4, R224 ;  /* 0x00000004fb027825 */ /* 0x042fe400078e02e0 */
[----:B------:R-:W4:Y:S04]  /*1b8a0*/  LDL.LU.64 R224, [R1+0x188] ;  /* 0x0001880001e07983 */ /* 0x000f280000300a00 */
[----:B------:R-:W4:Y:S04]  /*1b8b0*/  LDL.LU.64 R214, [R1+0x198] ;  /* 0x0001980001d67983 */ /* 0x000f280000300a00 */
[----:B------:R1:W-:Y:S01]  /*1b8c0*/  STL.64 [R1+0x758], R2 ;  /* 0x0007580201007387 */ /* 0x0003e20000100a00 */
[----:B------:R-:W-:-:S03]  /*1b8d0*/  IMAD.WIDE R106, R251, 0x4, R238 ;  /* 0x00000004fb6a7825 */ /* 0x000fc600078e02ee */
[----:B------:R-:W4:Y:S01]  /*1b8e0*/  LDL.LU.64 R216, [R1+0x1a0] ;  /* 0x0001a00001d87983 */ /* 0x000f220000300a00 */
[----:B------:R-:W-:-:S03]  /*1b8f0*/  IMAD.WIDE R110, R251, 0x4, R222 ;  /* 0x00000004fb6e7825 */ /* 0x000fc600078e02de */
[----:B------:R-:W4:Y:S01]  /*1b900*/  LDL.LU.64 R238, [R1+0x1b0] ;  /* 0x0001b00001ee7983 */ /* 0x000f220000300a00 */
[----:B-1----:R-:W-:-:S03]  /*1b910*/  IMAD.WIDE R2, R251, 0x4, R240 ;  /* 0x00000004fb027825 */ /* 0x002fc600078e02f0 */
[----:B------:R-:W-:Y:S01]  /*1b920*/  LDGSTS.E [R15+0x12300], desc[UR22][R240.64], P6 ;  /* 0x12300000f00f7fae */ /* 0x000fe2000b1a1016 */
[----:B------:R-:W-:-:S03]  /*1b930*/  IMAD.WIDE R100, R251, 0x4, R228 ;  /* 0x00000004fb647825 */ /* 0x000fc600078e02e4 */
[----:B------:R-:W4:Y:S04]  /*1b940*/  LDL.LU.64 R222, [R1+0x1a8] ;  /* 0x0001a80001de7983 */ /* 0x000f280000300a00 */
[----:B------:R-:W4:Y:S04]  /*1b950*/  LDL.LU.64 R240, [R1+0x1b8] ;  /* 0x0001b80001f07983 */ /* 0x000f280000300a00 */
[----:B------:R4:W-:Y:S01]  /*1b960*/  STL.64 [R1+0x738], R2 ;  /* 0x0007380201007387 */ /* 0x0009e20000100a00 */
[----:B--2---:R-:W-:-:S03]  /*1b970*/  IMAD.WIDE R228, R251, 0x4, R248 ;  /* 0x00000004fbe47825 */ /* 0x004fc600078e02f8 */
[----:B------:R-:W2:Y:S01]  /*1b980*/  LDL.LU.64 R248, [R1+0x1c0] ;  /* 0x0001c00001f87983 */ /* 0x000ea20000300a00 */
[----:B---3--:R-:W-:-:S03]  /*1b990*/  IMAD.WIDE R108, R251, 0x4, R206 ;  /* 0x00000004fb6c7825 */ /* 0x008fc600078e02ce */
[----:B------:R-:W3:Y:S01]  /*1b9a0*/  LDL.LU.64 R206, [R1+0x1c8] ;  /* 0x0001c80001ce7983 */ /* 0x000ee20000300a00 */
[----:B------:R-:W-:-:S04]  /*1b9b0*/  IMAD.WIDE R104, R251, 0x4, R212 ;  /* 0x00000004fb687825 */ /* 0x000fc800078e02d4 */
[C---:B----4-:R-:W-:Y:S01]  /*1b9c0*/  IMAD.WIDE R2, R251.reuse, 0x4, R220 ;  /* 0x00000004fb027825 */ /* 0x050fe200078e02dc */
[----:B------:R-:W-:Y:S04]  /*1b9d0*/  LDGSTS.E [R15+0x12700], desc[UR22][R220.64], P6 ;  /* 0x12700000dc0f7fae */ /* 0x000fe8000b1a1016 */
[----:B------:R-:W4:Y:S04]  /*1b9e0*/  LDL.LU.64 R220, [R1+0x1d0] ;  /* 0x0001d00001dc7983 */ /* 0x000f280000300a00 */
[----:B------:R-:W4:Y:S04]  /*1b9f0*/  LDL.LU.64 R212, [R1+0x1d8] ;  /* 0x0001d80001d47983 */ /* 0x000f280000300a00 */
[----:B------:R1:W-:Y:S04]  /*1ba00*/  STL.64 [R1+0x700], R2 ;  /* 0x0007000201007387 */ /* 0x0003e80000100a00 */
[----:B------:R-:W4:Y:S04]  /*1ba10*/  LDL.LU.64 R192, [R1+0x1e0] ;  /* 0x0001e00001c07983 */ /* 0x000f280000300a00 */
[----:B------:R-:W4:Y:S01]  /*1ba20*/  LDL.LU.64 R204, [R1+0x1e8] ;  /* 0x0001e80001cc7983 */ /* 0x000f220000300a00 */
[----:B------:R-:W-:-:S04]  /*1ba30*/  IMAD.WIDE R98, R251, 0x4, R210 ;  /* 0x00000004fb627825 */ /* 0x000fc800078e02d2 */
[C---:B-1----:R-:W-:Y:S01]  /*1ba40*/  IMAD.WIDE R2, R251.reuse, 0x4, R218 ;  /* 0x00000004fb027825 */ /* 0x042fe200078e02da */
[----:B------:R-:W-:Y:S04]  /*1ba50*/  LDGSTS.E [R15+0x12b00], desc[UR22][R218.64], P6 ;  /* 0x12b00000da0f7fae */ /* 0x000fe8000b1a1016 */
[----:B------:R-:W4:Y:S04]  /*1ba60*/  LDL.LU.64 R218, [R1+0x1f0] ;  /* 0x0001f00001da7983 */ /* 0x000f280000300a00 */
[----:B------:R-:W4:Y:S04]  /*1ba70*/  LDL.LU.64 R200, [R1+0x1f8] ;  /* 0x0001f80001c87983 */ /* 0x000f280000300a00 */
[----:B------:R1:W-:Y:S04]  /*1ba80*/  STL.64 [R1+0x6e0], R2 ;  /* 0x0006e00201007387 */ /* 0x0003e80000100a00 */
[----:B------:R-:W4:Y:S04]  /*1ba90*/  LDL.LU.64 R202, [R1+0x200] ;  /* 0x0002000001ca7983 */ /* 0x000f280000300a00 */
[----:B------:R-:W4:Y:S01]  /*1baa0*/  LDL.LU.64 R210, [R1+0x208] ;  /* 0x0002080001d27983 */ /* 0x000f220000300a00 */
[----:B------:R-:W-:-:S04]  /*1bab0*/  IMAD.WIDE R112, R251, 0x4, R208 ;  /* 0x00000004fb707825 */ /* 0x000fc800078e02d0 */
[C---:B------:R-:W-:Y:S02]  /*1bac0*/  IMAD.WIDE R92, R251.reuse, 0x4, R216 ;  /* 0x00000004fb5c7825 */ /* 0x040fe400078e02d8 */
[----:B------:R-:W4:Y:S02]  /*1bad0*/  LDL.LU.64 R216, [R1+0x210] ;  /* 0x0002100001d87983 */ /* 0x000f240000300a00 */
[C---:B------:R-:W-:Y:S02]  /*1bae0*/  IMAD.WIDE R124, R251.reuse, 0x4, R214 ;  /* 0x00000004fb7c7825 */ /* 0x040fe400078e02d6 */
[----:B------:R-:W4:Y:S02]  /*1baf0*/  LDL.LU.64 R208, [R1+0x218] ;  /* 0x0002180001d07983 */ /* 0x000f240000300a00 */
[C---:B-1----:R-:W-:Y:S02]  /*1bb00*/  IMAD.WIDE R2, R251.reuse, 0x4, R238 ;  /* 0x00000004fb027825 */ /* 0x042fe400078e02ee */
[----:B------:R-:W4:Y:S04]  /*1bb10*/  LDL.LU.64 R214, [R1+0x220] ;  /* 0x0002200001d67983 */ /* 0x000f280000300a00 */
[----:B------:R-:W-:Y:S01]  /*1bb20*/  LDGSTS.E [R15+0x12f00], desc[UR22][R238.64], P6 ;  /* 0x12f00000ee0f7fae */ /* 0x000fe2000b1a1016 */
[----:B------:R-:W-:-:S04]  /*1bb30*/  IMAD.WIDE R82, R251, 0x4, R10 ;  /* 0x00000004fb527825 */ /* 0x000fc800078e020a */
[C---:B------:R-:W-:Y:S01]  /*1bb40*/  IMAD.WIDE R150, R251.reuse, 0x4, R240 ;  /* 0x00000004fb967825 */ /* 0x040fe200078e02f0 */
[----:B------:R-:W4:Y:S04]  /*1bb50*/  LDL.LU.64 R238, [R1+0x228] ;  /* 0x0002280001ee7983 */ /* 0x000f280000300a00 */
[----:B------:R3:W-:Y:S04]  /*1bb60*/  STL.64 [R1+0x6a0], R2 ;  /* 0x0006a00201007387 */ /* 0x0007e80000100a00 */
[----:B------:R-:W4:Y:S01]  /*1bb70*/  LDL.LU.64 R240, [R1+0x230] ;  /* 0x0002300001f07983 */ /* 0x000f220000300a00 */
[----:B--2---:R-:W-:-:S03]  /*1bb80*/  IMAD.WIDE R10, R251, 0x4, R248 ;  /* 0x00000004fb0a7825 */ /* 0x004fc600078e02f8 */
[----:B------:R-:W2:Y:S01]  /*1bb90*/  LDL.LU.64 R248, [R1+0x238] ;  /* 0x0002380001f87983 */ /* 0x000ea20000300a00 */
[----:B---3--:R-:W-:-:S03]  /*1bba0*/  IMAD.WIDE R2, R251, 0x4, R206 ;  /* 0x00000004fb027825 */ /* 0x008fc600078e02ce */
[----:B------:R-:W3:Y:S04]  /*1bbb0*/  LDL.LU.64 R198, [R1+0x240] ;  /* 0x0002400001c67983 */ /* 0x000ee80000300a00 */
[----:B------:R-:W-:Y:S04]  /*1bbc0*/  LDGSTS.E [R15+0x13300], desc[UR22][R206.64], P6 ;  /* 0x13300000ce0f7fae */ /* 0x000fe8000b1a1016 */
[----:B------:R-:W3:Y:S04]  /*1bbd0*/  LDL.LU.64 R206, [R1+0x248] ;  /* 0x0002480001ce7983 */ /* 0x000ee80000300a00 */
[----:B------:R1:W-:Y:S01]  /*1bbe0*/  STL.64 [R1+0x70], R2 ;  /* 0x0000700201007387 */ /* 0x0003e20000100a00 */
[----:B----4-:R-:W-:-:S03]  /*1bbf0*/  IMAD.WIDE R152, R251, 0x4, R212 ;  /* 0x00000004fb987825 */ /* 0x010fc600078e02d4 */
[----:B------:R-:W4:Y:S04]  /*1bc00*/  LDL.LU.64 R212, [R1+0x258] ;  /* 0x0002580001d47983 */ /* 0x000f280000300a00 */
[----:B------:R-:W4:Y:S04]  /*1bc10*/  LDL.LU.64 R194, [R1+0x260] ;  /* 0x0002600001c27983 */ /* 0x000f280000300a00 */
[----:B------:R-:W4:Y:S01]  /*1bc20*/  LDL.LU.64 R196, [R1+0x268] ;  /* 0x0002680001c47983 */ /* 0x000f220000300a00 */
[----:B-1----:R-:W-:-:S03]  /*1bc30*/  IMAD.WIDE R2, R251, 0x4, R204 ;  /* 0x00000004fb027825 */ /* 0x002fc600078e02cc */
[----:B------:R-:W-:Y:S04]  /*1bc40*/  LDGSTS.E [R15+0x13700], desc[UR22][R204.64], P6 ;  /* 0x13700000cc0f7fae */ /* 0x000fe8000b1a1016 */
[----:B------:R-:W4:Y:S04]  /*1bc50*/  LDL.LU.64 R204, [R1+0x270] ;  /* 0x0002700001cc7983 */ /* 0x000f280000300a00 */
[----:B------:R1:W-:Y:S01]  /*1bc60*/  STL.64 [R1+0x68], R2 ;  /* 0x0000680201007387 */ /* 0x0003e20000100a00 */
[----:B------:R-:W-:-:S04]  /*1bc70*/  IMAD.WIDE R154, R251, 0x4, R200 ;  /* 0x00000004fb9a7825 */ /* 0x000fc800078e02c8 */
[C---:B------:R-:W-:Y:S01]  /*1bc80*/  IMAD.WIDE R8, R251.reuse, 0x4, R210 ;  /* 0x00000004fb087825 */ /* 0x040fe200078e02d2 */
[----:B------:R-:W-:Y:S03]  /*1bc90*/  LDGSTS.E [R15+0x13b00], desc[UR22][R210.64], P6 ;  /* 0x13b00000d20f7fae */ /* 0x000fe6000b1a1016 */
[C---:B-1----:R-:W-:Y:S01]  /*1bca0*/  IMAD.WIDE R2, R251.reuse, 0x4, R202 ;  /* 0x00000004fb027825 */ /* 0x042fe200078e02ca */
[----:B------:R-:W4:Y:S04]  /*1bcb0*/  LDL.LU.64 R210, [R1+0x278] ;  /* 0x0002780001d27983 */ /* 0x000f280000300a00 */
[----:B------:R-:W4:Y:S04]  /*1bcc0*/  LDL.LU.64 R200, [R1+0x290] ;  /* 0x0002900001c87983 */ /* 0x000f280000300a00 */
[----:B------:R1:W-:Y:S04]  /*1bcd0*/  STL.64 [R1+0x60], R8 ;  /* 0x0000600801007387 */ /* 0x0003e80000100a00 */
[----:B------:R-:W4:Y:S01]  /*1bce0*/  LDL.LU.64 R202, [R1+0x298] ;  /* 0x0002980001ca7983 */ /* 0x000f220000300a00 */
[----:B------:R-:W-:-:S03]  /*1bcf0*/  IMAD.WIDE R156, R251, 0x4, R208 ;  /* 0x00000004fb9c7825 */ /* 0x000fc600078e02d0 */
[----:B------:R-:W4:Y:S01]  /*1bd00*/  LDL.LU.64 R208, [R1+0x2a0] ;  /* 0x0002a00001d07983 */ /* 0x000f220000300a00 */
[----:B-1----:R-:W-:-:S03]  /*1bd10*/  IMAD.WIDE R8, R251, 0x4, R238 ;  /* 0x00000004fb087825 */ /* 0x002fc600078e02ee */
        /* <DEDUP_REMOVED lines=9> */
[----:B------:R-:W3:Y:S01]  /*1bdb0*/  LDL.LU.64 R198, [R1+0x2c8] ;  /* 0x0002c80001c67983 */ /* 0x000ee20000300a00 */
[----:B-1----:R-:W-:-:S03]  /*1bdc0*/  IMAD.WIDE R8, R251, 0x4, R206 ;  /* 0x00000004fb087825 */ /* 0x002fc600078e02ce */
[----:B------:R-:W-:Y:S04]  /*1bdd0*/  LDGSTS.E [R15+0x14300], desc[UR22][R206.64], P6 ;  /* 0x14300000ce0f7fae */ /* 0x000fe8000b1a1016 */
[----:B------:R-:W3:Y:S04]  /*1bde0*/  LDL.LU.64 R206, [R1+0x2d8] ;  /* 0x0002d80001ce7983 */ /* 0x000ee80000300a00 */
[----:B------:R1:W-:Y:S04]  /*1bdf0*/  STL.64 [R1+0x50], R8 ;  /* 0x0000500801007387 */ /* 0x0003e80000100a00 */
[----:B------:R-:W3:Y:S04]  /*1be00*/  LDL.LU.64 R176, [R1+0x2e0] ;  /* 0x0002e00001b07983 */ /* 0x000ee80000300a00 */
[----:B------:R-:W3:Y:S04]  /*1be10*/  LDL.LU.64 R178, [R1+0x2e8] ;  /* 0x0002e80001b27983 */ /* 0x000ee80000300a00 */
[----:B------:R-:W3:Y:S01]  /*1be20*/  LDL.LU.64 R190, [R1+0x2f8] ;  /* 0x0002f80001be7983 */ /* 0x000ee20000300a00 */
[----:B----4-:R-:W-:-:S04]  /*1be30*/  IMAD.WIDE R118, R251, 0x4, R196 ;  /* 0x00000004fb767825 */ /* 0x010fc800078e02c4 */
        /* <DEDUP_REMOVED lines=8> */
[----:B------:R-:W-:-:S04]  /*1bec0*/  IMAD.WIDE R4, R251, 0x4, R192 ;  /* 0x00000004fb047825 */ /* 0x000fc800078e02c0 */
[C---:B------:R-:W-:Y:S02]  /*1bed0*/  IMAD.WIDE R120, R251.reuse, 0x4, R202 ;  /* 0x00000004fb787825 */ /* 0x040fe400078e02ca */
[----:B------:R-:W4:Y:S04]  /*1bee0*/  LDL.LU.64 R202, [R1+0x338] ;  /* 0x0003380001ca7983 */ /* 0x000f280000300a00 */
[----:B------:R-:W4:Y:S01]  /*1bef0*/  LDL.LU.64 R188, [R1+0x340] ;  /* 0x0003400001bc7983 */ /* 0x000f220000300a00 */
[----:B-1----:R-:W-:-:S03]  /*1bf00*/  IMAD.WIDE R8, R251, 0x4, R208 ;  /* 0x00000004fb087825 */ /* 0x002fc600078e02d0 */
[----:B------:R-:W4:Y:S01]  /*1bf10*/  LDL.LU.64 R194, [R1+0x348] ;  /* 0x0003480001c27983 */ /* 0x000f220000300a00 */
[----:B------:R-:W-:-:S03]  /*1bf20*/  IMAD.WIDE R162, R251, 0x4, R200 ;  /* 0x00000004fba27825 */ /* 0x000fc600078e02c8 */
[----:B------:R-:W4:Y:S04]  /*1bf30*/  LDL.LU.64 R200, [R1+0x350] ;  /* 0x0003500001c87983 */ /* 0x000f280000300a00 */
[----:B------:R1:W-:Y:S04]  /*1bf40*/  LDGSTS.E [R15+0x14b00], desc[UR22][R208.64], P6 ;  /* 0x14b00000d00f7fae */ /* 0x0003e8000b1a1016 */
[----:B------:R3:W-:Y:S01]  /*1bf50*/  STL.64 [R1+0x40], R8 ;  /* 0x0000400801007387 */ /* 0x0007e20000100a00 */
[----:B------:R-:W-:-:S04]  /*1bf60*/  IMAD.WIDE R164, R251, 0x4, R240 ;  /* 0x00000004fba47825 */ /* 0x000fc800078e02f0 */
[C---:B-1----:R-:W-:Y:S02]  /*1bf70*/  IMAD.WIDE R208, R251.reuse, 0x4, R238 ;  /* 0x00000004fbd07825 */ /* 0x042fe400078e02ee */
[----:B------:R-:W4:Y:S04]  /*1bf80*/  LDL.LU.64 R238, [R1+0x358] ;  /* 0x0003580001ee7983 */ /* 0x000f280000300a00 */
[----:B------:R-:W4:Y:S04]  /*1bf90*/  LDL.LU.64 R240, [R1+0x368] ;  /* 0x0003680001f07983 */ /* 0x000f280000300a00 */
[----:B------:R-:W4:Y:S01]  /*1bfa0*/  LDL.LU.64 R180, [R1+0x378] ;  /* 0x0003780001b47983 */ /* 0x000f220000300a00 */
[----:B--2---:R-:W-:-:S03]  /*1bfb0*/  IMAD.WIDE R122, R251, 0x4, R248 ;  /* 0x00000004fb7a7825 */ /* 0x004fc600078e02f8 */
[----:B------:R-:W2:Y:S01]  /*1bfc0*/  LDL.LU.64 R248, [R1+0x380] ;  /* 0x0003800001f87983 */ /* 0x000ea20000300a00 */
[----:B---3--:R-:W-:-:S03]  /*1bfd0*/  IMAD.WIDE R8, R251, 0x4, R198 ;  /* 0x00000004fb087825 */ /* 0x008fc600078e02c6 */
[----:B------:R-:W-:Y:S04]  /*1bfe0*/  LDGSTS.E [R15+0x14f00], desc[UR22][R198.64], P6 ;  /* 0x14f00000c60f7fae */ /* 0x000fe8000b1a1016 */
[----:B------:R-:W3:Y:S04]  /*1bff0*/  LDL.LU.64 R198, [R1+0x388] ;  /* 0x0003880001c67983 */ /* 0x000ee80000300a00 */
[----:B------:R1:W-:Y:S04]  /*1c000*/  STL.64 [R1+0x38], R8 ;  /* 0x0000380801007387 */ /* 0x0003e80000100a00 */
[----:B------:R-:W3:Y:S04]  /*1c010*/  LDL.LU.64 R182, [R1+0x390] ;  /* 0x0003900001b67983 */ /* 0x000ee80000300a00 */
[----:B------:R-:W3:Y:S04]  /*1c020*/  LDL.LU.64 R192, [R1+0x3a8] ;  /* 0x0003a80001c07983 */ /* 0x000ee80000300a00 */
[----:B------:R-:W-:Y:S01]  /*1c030*/  LDGSTS.E [R15+0x15300], desc[UR22][R190.64], P6 ;  /* 0x15300000be0f7fae */ /* 0x000fe2000b1a1016 */
[----:B-1----:R-:W-:-:S03]  /*1c040*/  IMAD.WIDE R8, R251, 0x4, R190 ;  /* 0x00000004fb087825 */ /* 0x002fc600078e02be */
[----:B------:R-:W3:Y:S04]  /*1c050*/  LDL.LU.64 R190, [R1+0x3b0] ;  /* 0x0003b00001be7983 */ /* 0x000ee80000300a00 */
[----:B------:R1:W-:Y:S01]  /*1c060*/  STL.64 [R1+0x30], R8 ;  /* 0x0000300801007387 */ /* 0x0003e20000100a00 */
[----:B----4-:R-:W-:-:S03]  /*1c070*/  IMAD.WIDE R168, R251, 0x4, R184 ;  /* 0x00000004fba87825 */ /* 0x010fc600078e02b8 */
[----:B------:R-:W-:Y:S01]  /*1c080*/  LDGSTS.E [R15+0x15700], desc[UR22][R196.64], P6 ;  /* 0x15700000c40f7fae */ /* 0x000fe2000b1a1016 */
[----:B-1----:R-:W-:-:S03]  /*1c090*/  IMAD.WIDE R8, R251, 0x4, R196 ;  /* 0x00000004fb087825 */ /* 0x002fc600078e02c4 */
[----:B------:R-:W4:Y:S04]  /*1c0a0*/  LDL.LU.64 R196, [R1+0x3b8] ;  /* 0x0003b80001c47983 */ /* 0x000f280000300a00 */
[----:B------:R-:W4:Y:S01]  /*1c0b0*/  LDL.LU.64 R184, [R1+0x3c0] ;  /* 0x0003c00001b87983 */ /* 0x000f220000300a00 */
[----:B------:R-:W-:-:S03]  /*1c0c0*/  IMAD.WIDE R128, R251, 0x4, R186 ;  /* 0x00000004fb807825 */ /* 0x000fc600078e02ba */
[----:B------:R1:W-:Y:S04]  /*1c0d0*/  STL.64 [R1+0x28], R8 ;  /* 0x0000280801007387 */ /* 0x0003e80000100a00 */
[----:B------:R-:W4:Y:S01]  /*1c0e0*/  LDL.LU.64 R186, [R1+0x3d0] ;  /* 0x0003d00001ba7983 */ /* 0x000f220000300a00 */
[----:B------:R-:W-:-:S03]  /*1c0f0*/  IMAD.WIDE R170, R251, 0x4, R188 ;  /* 0x00000004fbaa7825 */ /* 0x000fc600078e02bc */
[----:B------:R-:W4:Y:S01]  /*1c100*/  LDL.LU.64 R188, [R1+0x3e0] ;  /* 0x0003e00001bc7983 */ /* 0x000f220000300a00 */
[----:B------:R-:W-:-:S03]  /*1c110*/  IMAD.WIDE R130, R251, 0x4, R194 ;  /* 0x00000004fb827825 */ /* 0x000fc600078e02c2 */
[----:B------:R-:W4:Y:S01]  /*1c120*/  LDL.LU.64 R194, [R1+0x3e8] ;  /* 0x0003e80001c27983 */ /* 0x000f220000300a00 */
[----:B-1----:R-:W-:-:S03]  /*1c130*/  IMAD.WIDE R8, R251, 0x4, R200 ;  /* 0x00000004fb087825 */ /* 0x002fc600078e02c8 */
[----:B------:R1:W-:Y:S04]  /*1c140*/  LDGSTS.E [R15+0x15b00], desc[UR22][R200.64], P6 ;  /* 0x15b00000c80f7fae */ /* 0x0003e8000b1a1016 */
[----:B------:R2:W-:Y:S01]  /*1c150*/  STL.64 [R1+0x20], R8 ;  /* 0x0000200801007387 */ /* 0x0005e20000100a00 */
[----:B------:R-:W-:-:S04]  /*1c160*/  IMAD.WIDE R166, R251, 0x4, R176 ;  /* 0x00000004fba67825 */ /* 0x000fc800078e02b0 */
[C---:B-1----:R-:W-:Y:S02]  /*1c170*/  IMAD.WIDE R200, R251.reuse, 0x4, R238 ;  /* 0x00000004fbc87825 */ /* 0x042fe400078e02ee */
[----:B------:R-:W4:Y:S02]  /*1c180*/  LDL.LU.64 R238, [R1+0x3f0] ;  /* 0x0003f00001ee7983 */ /* 0x000f240000300a00 */
[C---:B------:R-:W-:Y:S02]  /*1c190*/  IMAD.WIDE R172, R251.reuse, 0x4, R240 ;  /* 0x00000004fbac7825 */ /* 0x040fe400078e02f0 */
[----:B------:R-:W4:Y:S02]  /*1c1a0*/  LDL.LU.64 R240, [R1+0x3f8] ;  /* 0x0003f80001f07983 */ /* 0x000f240000300a00 */
[----:B------:R-:W-:-:S04]  /*1c1b0*/  IMAD.WIDE R132, R251, 0x4, R180 ;  /* 0x00000004fb847825 */ /* 0x000fc800078e02b4 */
[C---:B--2---:R-:W-:Y:S01]  /*1c1c0*/  IMAD.WIDE R8, R251.reuse, 0x4, R248 ;  /* 0x00000004fb087825 */ /* 0x044fe200078e02f8 */
[----:B------:R-:W-:Y:S04]  /*1c1d0*/  LDGSTS.E [R15+0x15f00], desc[UR22][R248.64], P6 ;  /* 0x15f00000f80f7fae */ /* 0x000fe8000b1a1016 */
[----:B------:R-:W2:Y:S04]  /*1c1e0*/  LDL.LU.64 R248, [R1+0x400] ;  /* 0x0004000001f87983 */ /* 0x000ea80000300a00 */
[----:B------:R1:W-:Y:S01]  /*1c1f0*/  STL.64 [R1+0x10], R8 ;  /* 0x0000100801007387 */ /* 0x0003e20000100a00 */
[----:B---3--:R-:W-:-:S03]  /*1c200*/  IMAD.WIDE R134, R251, 0x4, R192 ;  /* 0x00000004fb867825 */ /* 0x008fc600078e02c0 */
[----:B------:R-:W3:Y:S04]  /*1c210*/  LDL.LU.64 R192, [R1+0x410] ;  /* 0x0004100001c07983 */ /* 0x000ee80000300a00 */
[----:B------:R-:W3:Y:S01]  /*1c220*/  LDL.LU.64 R180, [R1+0x420] ;  /* 0x0004200001b47983 */ /* 0x000ee20000300a00 */
[----:B------:R-:W-:-:S03]  /*1c230*/  IMAD.WIDE R174, R251, 0x4, R182 ;  /* 0x00000004fbae7825 */ /* 0x000fc600078e02b6 */
[----:B------:R-:W3:Y:S04]  /*1c240*/  LDL.LU.64 R140, [R1+0x430] ;  /* 0x00043000018c7983 */ /* 0x000ee80000300a00 */
[----:B------:R-:W3:Y:S01]  /*1c250*/  LDL.LU.64 R90, [R1+0x438] ;  /* 0x00043800015a7983 */ /* 0x000ee20000300a00 */
[----:B-1----:R-:W-:-:S03]  /*1c260*/  IMAD.WIDE R8, R251, 0x4, R190 ;  /* 0x00000004fb087825 */ /* 0x002fc600078e02be */
[----:B------:R-:W-:Y:S04]  /*1c270*/  LDGSTS.E [R15+0x16300], desc[UR22][R190.64], P6 ;  /* 0x16300000be0f7fae */ /* 0x000fe8000b1a1016 */
[----:B------:R-:W3:Y:S04]  /*1c280*/  LDL.LU.64 R190, [R1+0x440] ;  /* 0x0004400001be7983 */ /* 0x000ee80000300a00 */
[----:B------:R-:W3:Y:S04]  /*1c290*/  LDL.LU.64 R182, [R1+0x448] ;  /* 0x0004480001b67983 */ /* 0x000ee80000300a00 */
[----:B------:R1:W-:Y:S04]  /*1c2a0*/  STL.64 [R1+0x8], R8 ;  /* 0x0000080801007387 */ /* 0x0003e80000100a00 */
[----:B------:R-:W3:Y:S04]  /*1c2b0*/  LDL.LU.64 R142, [R1+0x468] ;  /* 0x00046800018e7983 */ /* 0x000ee80000300a00 */
[----:B------:R-:W3:Y:S04]  /*1c2c0*/  LDL.LU.64 R96, [R1+0x470] ;  /* 0x0004700001607983 */ /* 0x000ee80000300a00 */
[----:B------:R-:W3:Y:S01]  /*1c2d0*/  LDL.LU.64 R144, [R1+0x478] ;  /* 0x0004780001907983 */ /* 0x000ee20000300a00 */
[----:B----4-:R-:W-:-:S03]  /*1c2e0*/  IMAD.WIDE R176, R251, 0x4, R184 ;  /* 0x00000004fbb07825 */ /* 0x010fc600078e02b8 */
[----:B------:R-:W4:Y:S04]  /*1c2f0*/  LDL.LU.64 R184, [R1+0x480] ;  /* 0x0004800001b87983 */ /* 0x000f280000300a00 */
[----:B------:R-:W4:Y:S04]  /*1c300*/  LDL.LU.64 R94, [R1+0x4a8] ;  /* 0x0004a800015e7983 */ /* 0x000f280000300a00 */
[----:B------:R-:W4:Y:S01]  /*1c310*/  LDL.LU.64 R146, [R1+0x4b0] ;  /* 0x0004b00001927983 */ /* 0x000f220000300a00 */
[----:B------:R-:W-:-:S03]  /*1c320*/  IMAD.WIDE R136, R251, 0x4, R186 ;  /* 0x00000004fb887825 */ /* 0x000fc600078e02ba */
[----:B------:R-:W4:Y:S01]  /*1c330*/  LDL.LU.64 R186, [R1+0x4b8] ;  /* 0x0004b80001ba7983 */ /* 0x000f220000300a00 */
[----:B-1----:R-:W-:-:S03]  /*1c340*/  IMAD.WIDE R8, R251, 0x4, R188 ;  /* 0x00000004fb087825 */ /* 0x002fc600078e02bc */
[----:B------:R-:W-:Y:S04]  /*1c350*/  LDGSTS.E [R15+0x16700], desc[UR22][R188.64], P6 ;  /* 0x16700000bc0f7fae */ /* 0x000fe8000b1a1016 */
[----:B------:R1:W-:Y:S04]  /*1c360*/  STL.64 [R1], R8 ;  /* 0x0000000801007387 */ /* 0x0003e80000100a00 */
[----:B------:R-:W4:Y:S01]  /*1c370*/  LDL.LU.64 R102, [R1+0x4c8] ;  /* 0x0004c80001667983 */ /* 0x000f220000300a00 */
[----:B------:R-:W-:-:S03]  /*1c380*/  IMAD.WIDE R126, R251, 0x4, R178 ;  /* 0x00000004fb7e7825 */ /* 0x000fc600078e02b2 */
[----:B------:R-:W1:Y:S04]  /*1c390*/  LDL.LU.64 R148, [R1+0x4d8] ;  /* 0x0004d80001947983 */ /* 0x000e680000300a00 */
[----:B------:R-:W4:Y:S01]  /*1c3a0*/  LDL.LU.64 R188, [R1+0x4e8] ;  /* 0x0004e80001bc7983 */ /* 0x000f220000300a00 */
[----:B------:R-:W-:-:S03]  /*1c3b0*/  IMAD.WIDE R178, R251, 0x4, R238 ;  /* 0x00000004fbb27825 */ /* 0x000fc600078e02ee */
[----:B------:R-:W4:Y:S01]  /*1c3c0*/  LDL.LU.64 R238, [R1+0x4e0] ;  /* 0x0004e00001ee7983 */ /* 0x000f220000300a00 */
[----:B------:R-:W-:-:S03]  /*1c3d0*/  IMAD.WIDE R138, R251, 0x4, R240 ;  /* 0x00000004fb8a7825 */ /* 0x000fc600078e02f0 */
[----:B------:R-:W4:Y:S04]  /*1c3e0*/  LDL.LU.64 R240, [R1+0x510] ;  /* 0x0005100001f07983 */ /* 0x000f280000300a00 */
[----:B--2---:R2:W-:Y:S02]  /*1c3f0*/  LDGSTS.E [R15+0x16b00], desc[UR22][R248.64], P6 ;  /* 0x16b00000f80f7fae */ /* 0x0045e4000b1a1016 */
[----:B--2---:R-:W-:-:S05]  /*1c400*/  IMAD.WIDE R248, R251, 0x4, R248 ;  /* 0x00000004fbf87825 */ /* 0x004fca00078e02f8 */
[----:B------:R-:W-:Y:S01]  /*1c410*/  STL.64 [R1+0xe68], R248 ;  /* 0x000e68f801007387 */ /* 0x000fe20000100a00 */
[----:B---3--:R-:W-:-:S03]  /*1c420*/  IMAD.WIDE R16, R251, 0x4, R90 ;  /* 0x00000004fb107825 */ /* 0x008fc600078e025a */
[----:B------:R-:W-:Y:S04]  /*1c430*/  LDGSTS.E [R15+0x16f00], desc[UR22][R90.64], P6 ;  /* 0x16f000005a0f7fae */ /* 0x000fe8000b1a1016 */
[----:B------:R-:W-:Y:S01]  /*1c440*/  STL.64 [R1+0xe70], R16 ;  /* 0x000e701001007387 */ /* 0x000fe20000100a00 */
[----:B------:R-:W-:-:S03]  /*1c450*/  IMAD.WIDE R78, R251, 0x4, R96 ;  /* 0x00000004fb4e7825 */ /* 0x000fc600078e0260 */
[----:B------:R2:W-:Y:S04]  /*1c460*/  LDGSTS.E [R15+0x17300], desc[UR22][R96.64], P6 ;  /* 0x17300000600f7fae */ /* 0x0005e8000b1a1016 */
[----:B------:R-:W-:Y:S01]  /*1c470*/  STL.64 [R1+0xe78], R78 ;  /* 0x000e784e01007387 */ /* 0x000fe20000100a00 */
[----:B--2---:R-:W-:-:S04]  /*1c480*/  IMAD.WIDE R96, R251, 0x4, R144 ;  /* 0x00000004fb607825 */ /* 0x004fc800078e0290 */
[C---:B------:R-:W-:Y:S02]  /*1c490*/  IMAD.WIDE R144, R251.reuse, 0x4, R246 ;  /* 0x00000004fb907825 */ /* 0x040fe400078e02f6 */
[----:B------:R-:W2:Y:S02]  /*1c4a0*/  LDL.LU R246, [R1+0xf68] ;  /* 0x000f680001f67983 */ /* 0x000ea40000300800 */
[C---:B----4-:R-:W-:Y:S02]  /*1c4b0*/  IMAD.WIDE R80, R251.reuse, 0x4, R94 ;  /* 0x00000004fb507825 */ /* 0x050fe400078e025e */
[----:B------:R3:W-:Y:S04]  /*1c4c0*/  LDGSTS.E [R15+0x17700], desc[UR22][R94.64], P6 ;  /* 0x177000005e0f7fae */ /* 0x0007e8000b1a1016 */
[----:B------:R-:W-:Y:S01]  /*1c4d0*/  STL.64 [R1+0xe80], R80 ;  /* 0x000e805001007387 */ /* 0x000fe20000100a00 */
[----:B---3--:R-:W-:-:S04]  /*1c4e0*/  IMAD.WIDE R94, R251, 0x4, R146 ;  /* 0x00000004fb5e7825 */ /* 0x008fc800078e0292 */
[C---:B------:R-:W-:Y:S02]  /*1c4f0*/  IMAD.WIDE R146, R251.reuse, 0x4, R12 ;  /* 0x00000004fb927825 */ /* 0x040fe400078e020c */
[----:B------:R-:W3:Y:S02]  /*1c500*/  LDL.LU.64 R12, [R1+0xf60] ;  /* 0x000f6000010c7983 */ /* 0x000ee40000300a00 */
[C---:B------:R-:W-:Y:S02]  /*1c510*/  IMAD.WIDE R88, R251.reuse, 0x4, R102 ;  /* 0x00000004fb587825 */ /* 0x040fe400078e0266 */
[----:B------:R4:W-:Y:S04]  /*1c520*/  LDGSTS.E [R15+0x17b00], desc[UR22][R102.64], P6 ;  /* 0x17b00000660f7fae */ /* 0x0009e8000b1a1016 */
[----:B------:R-:W-:Y:S04]  /*1c530*/  STL.64 [R1+0xe88], R88 ;  /* 0x000e885801007387 */ /* 0x000fe80000100a00 */
[----:B------:R-:W2:Y:S01]  /*1c540*/  LDL.LU.64 R90, [R1+0x4f0] ;  /* 0x0004f000015a7983 */ /* 0x000ea20000300a00 */
[----:B----4-:R-:W-:-:S03]  /*1c550*/  IMAD.WIDE R102, R251, 0x4, R240 ;  /* 0x00000004fb667825 */ /* 0x010fc600078e02f0 */
[----:B------:R4:W-:Y:S04]  /*1c560*/  LDGSTS.E [R15+0x17f00], desc[UR22][R240.64], P6 ;  /* 0x17f00000f00f7fae */ /* 0x0009e8000b1a1016 */
[----:B------:R-:W-:Y:S04]  /*1c570*/  STL.64 [R1+0xe90], R102 ;  /* 0x000e906601007387 */ /* 0x000fe80000100a00 */
[----:B------:R-:W2:Y:S04]  /*1c580*/  LDL.LU.64 R72, [R1+0x500] ;  /* 0x0005000001487983 */ /* 0x000ea80000300a00 */
[----:B------:R-:W2:Y:S01]  /*1c590*/  LDL.LU.64 R74, [R1+0x518] ;  /* 0x00051800014a7983 */ /* 0x000ea20000300a00 */
[----:B------:R-:W1:Y:S01]  /*1c5a0*/  S2R R247, SR_TID.X ;  /* 0x0000000000f77919 */ /* 0x000e620000002100 */
[----:B----4-:R-:W-:-:S02]  /*1c5b0*/  VIADD R240, R245, 0x3f ;  /* 0x0000003ff5f07836 */ /* 0x010fc40000000000 */
[----:B------:R-:W0:Y:S01]  /*1c5c0*/  LDGDEPBAR ;  /* 0x00000000000079af */ /* 0x000e220000000000 */
[----:B---3--:R-:W-:-:S04]  /*1c5d0*/  LOP3.LUT R241, R12, 0x2, RZ, 0xfc, !PT ;  /* 0x000000020cf17812 */ /* 0x008fc800078efcff */
[----:B------:R-:W-:Y:S02]  /*1c5e0*/  ISETP.GE.AND P4, PT, R241, UR5, PT ;  /* 0x00000005f1007c0c */ /* 0x000fe4000bf86270 */
[----:B------:R-:W-:-:S05]  /*1c5f0*/  LOP3.LUT R241, R12, 0x22, RZ, 0xfc, !PT ;  /* 0x000000220cf17812 */ /* 0x000fca00078efcff */
[----:B------:R-:W-:Y:S04]  /*1c600*/  STL [R1+0xe98], R241 ;  /* 0x000e98f101007387 */ /* 0x000fe80000100800 */
[----:B------:R-:W3:Y:S01]  /*1c610*/  LDL.LU.64 R76, [R1+0x520] ;  /* 0x00052000014c7983 */ /* 0x000ee20000300a00 */
[----:B-1----:R-:W-:Y:S02]  /*1c620*/  LOP3.LUT R247, R247, 0x3f, RZ, 0xc0, !PT ;  /* 0x0000003ff7f77812 */ /* 0x002fe400078ec0ff */
[----:B------:R-:W-:Y:S01]  /*1c630*/  ISETP.GE.AND P2, PT, R12, UR5, PT ;  /* 0x000000050c007c0c */ /* 0x000fe2000bf46270 */
[----:B------:R-:W-:Y:S01]  /*1c640*/  USHF.L.U32 UR12, UR4, 0x6, URZ ;  /* 0x00000006040c7899 */ /* 0x000fe200080006ff */
[----:B------:R-:W-:Y:S01]  /*1c650*/  ISETP.GE.AND P3, PT, R247, UR5, PT ;  /* 0x00000005f7007c0c */ /* 0x000fe2000bf66270 */
[----:B------:R-:W-:Y:S01]  /*1c660*/  IMAD.WIDE R8, R251, 0x4, R148 ;  /* 0x00000004fb087825 */ /* 0x000fe200078e0294 */
[----:B------:R-:W-:Y:S01]  /*1c670*/  ISETP.GT.AND P1, PT, R240, 0x7f, PT ;  /* 0x0000007ff000780c */ /* 0x000fe20003f24270 */
[----:B------:R-:W4:Y:S01]  /*1c680*/  LDL.LU.64 R68, [R1+0x528] ;  /* 0x0005280001447983 */ /* 0x000f220000300a00 */
[----:B------:R-:W-:-:S02]  /*1c690*/  SEL R18, RZ, 0x4, P3 ;  /* 0x00000004ff127807 */ /* 0x000fc40001800000 */
[----:B------:R-:W-:Y:S02]  /*1c6a0*/  LOP3.LUT R245, R12, 0x20, RZ, 0xfc, !PT ;  /* 0x000000200cf57812 */ /* 0x000fe400078efcff */
[----:B------:R-:W-:Y:S02]  /*1c6b0*/  SEL R19, RZ, 0x4, P2 ;  /* 0x00000004ff137807 */ /* 0x000fe40001000000 */
[----:B------:R-:W-:Y:S02]  /*1c6c0*/  SEL R18, R18, RZ, P1 ;  /* 0x000000ff12127207 */ /* 0x000fe40000800000 */
[----:B------:R-:W-:Y:S02]  /*1c6d0*/  ISETP.GE.AND P5, PT, R245, UR5, PT ;  /* 0x00000005f5007c0c */ /* 0x000fe4000bfa6270 */
[----:B------:R-:W-:Y:S02]  /*1c6e0*/  SEL R19, R19, RZ, P1 ;  /* 0x000000ff13137207 */ /* 0x000fe40000800000 */
[----:B------:R-:W-:-:S02]  /*1c6f0*/  ISETP.NE.U32.AND P3, PT, R18, RZ, PT ;  /* 0x000000ff1200720c */ /* 0x000fc40003f65070 */
[----:B------:R-:W-:Y:S02]  /*1c700*/  SEL R18, RZ, 0x4, P5 ;  /* 0x00000004ff127807 */ /* 0x000fe40002800000 */
[----:B------:R-:W-:Y:S02]  /*1c710*/  ISETP.NE.U32.AND P2, PT, R19, RZ, PT ;  /* 0x000000ff1300720c */ /* 0x000fe40003f45070 */
[----:B------:R-:W-:Y:S01]  /*1c720*/  SEL R18, R18, RZ, P1 ;  /* 0x000000ff12127207 */ /* 0x000fe20000800000 */
[----:B------:R-:W-:Y:S01]  /*1c730*/  IMAD.WIDE R148, R251, 0x4, R238 ;  /* 0x00000004fb947825 */ /* 0x000fe200078e02ee */
[----:B------:R-:W-:Y:S02]  /*1c740*/  ISETP.GE.AND P5, PT, R241, UR5, PT ;  /* 0x00000005f1007c0c */ /* 0x000fe4000bfa6270 */
[----:B------:R-:W-:Y:S01]  /*1c750*/  ISETP.NE.U32.AND P6, PT, R18, RZ, PT ;  /* 0x000000ff1200720c */ /* 0x000fe20003fc5070 */
[----:B------:R-:W-:Y:S01]  /*1c760*/  IMAD.U32 R238, RZ, RZ, UR12 ;  /* 0x0000000cffee7e24 */ /* 0x000fe2000f8e00ff */
[----:B------:R-:W-:Y:S01]  /*1c770*/  SEL R18, RZ, 0x4, P5 ;  /* 0x00000004ff127807 */ /* 0x000fe20002800000 */
[----:B------:R-:W-:Y:S01]  /*1c780*/  VIADD R239, R13, UR7 ;  /* 0x000000070def7c36 */ /* 0x000fe20008000000 */
[----:B------:R-:W-:Y:S01]  /*1c790*/  LOP3.LUT R245, R12, 0x4, RZ, 0xfc, !PT ;  /* 0x000000040cf57812 */ /* 0x000fe200078efcff */
[----:B--2---:R-:W-:Y:S01]  /*1c7a0*/  IMAD.WIDE R90, R238, 0x4, R90 ;  /* 0x00000004ee5a7825 */ /* 0x004fe200078e025a */
[----:B------:R-:W-:Y:S01]  /*1c7b0*/  BAR.SYNC.DEFER_BLOCKING 0x0 ;  /* 0x0000000000007b1d */ /* 0x000fe20000010000 */
[----:B------:R-:W-:-:S02]  /*1c7c0*/  SEL R18, R18, RZ, P1 ;  /* 0x000000ff12127207 */ /* 0x000fc40000800000 */
[----:B------:R-:W-:Y:S02]  /*1c7d0*/  ISETP.GE.AND P5, PT, R245, UR5, PT ;  /* 0x00000005f5007c0c */ /* 0x000fe4000bfa6270 */
[----:B------:R-:W-:Y:S02]  /*1c7e0*/  LOP3.LUT R245, R12, 0x6, RZ, 0xfc, !PT ;  /* 0x000000060cf57812 */ /* 0x000fe400078efcff */
[----:B------:R-:W-:-:S04]  /*1c7f0*/  SEL R19, RZ, 0x4, P4 ;  /* 0x00000004ff137807 */ /* 0x000fc80002000000 */
[----:B------:R-:W-:Y:S01]  /*1c800*/  SEL R19, R19, RZ, P1 ;  /* 0x000000ff13137207 */ /* 0x000fe20000800000 */
[----:B------:R-:W-:Y:S04]  /*1c810*/  STL.64 [R1+0xea0], R90 ;  /* 0x000ea05a01007387 */ /* 0x000fe80000100a00 */
[----:B------:R-:W-:Y:S01]  /*1c820*/  @!PT LDS RZ, [RZ] ;  /* 0x00000000fffff984 */ /* 0x000fe20000000800 */
[----:B------:R-:W-:Y:S01]  /*1c830*/  @!PT LDS RZ, [RZ] ;  /* 0x00000000fffff984 */ /* 0x000fe20000000800 */
[----:B------:R-:W-:Y:S01]  /*1c840*/  @!PT LDS RZ, [RZ] ;  /* 0x00000000fffff984 */ /* 0x000fe20000000800 */
[----:B------:R-:W-:Y:S01]  /*1c850*/  LDGSTS.E [R239+0x64000], desc[UR22][R90.64], P2 ;  /* 0x640000005aef7fae */ /* 0x000fe200091a1016 */
[----:B------:R-:W-:Y:S02]  /*1c860*/  ISETP.NE.U32.AND P2, PT, R18, RZ, PT ;  /* 0x000000ff1200720c */ /* 0x000fe40003f45070 */
[----:B------:R-:W-:Y:S01]  /*1c870*/  SEL R18, RZ, 0x4, P5 ;  /* 0x00000004ff127807 */ /* 0x000fe20002800000 */
[----:B------:R-:W2:Y:S01]  /*1c880*/  LDL.LU.64 R70, [R1+0x540] ;  /* 0x0005400001467983 */ /* 0x000ea20000300a00 */
[----:B------:R-:W-:-:S02]  /*1c890*/  ISETP.GE.AND P5, PT, R245, UR5, PT ;  /* 0x00000005f5007c0c */ /* 0x000fc4000bfa6270 */
[----:B------:R-:W-:Y:S02]  /*1c8a0*/  SEL R18, R18, RZ, P1 ;  /* 0x000000ff12127207 */ /* 0x000fe40000800000 */
[----:B------:R-:W-:Y:S02]  /*1c8b0*/  SEL R20, RZ, 0x4, P5 ;  /* 0x00000004ff147807 */ /* 0x000fe40002800000 */
[----:B------:R-:W-:Y:S02]  /*1c8c0*/  ISETP.NE.U32.AND P4, PT, R19, RZ, PT ;  /* 0x000000ff1300720c */ /* 0x000fe40003f85070 */
[----:B------:R-:W-:Y:S01]  /*1c8d0*/  ISETP.NE.U32.AND P5, PT, R18, RZ, PT ;  /* 0x000000ff1200720c */ /* 0x000fe20003fa5070 */
[C---:B------:R-:W-:Y:S02]  /*1c8e0*/  IMAD.WIDE R18, R238.reuse, 0x4, R72 ;  /* 0x00000004ee127825 */ /* 0x040fe400078e0248 */
[----:B------:R-:W2:Y:S02]  /*1c8f0*/  LDL.LU.64 R72, [R1+0x548] ;  /* 0x0005480001487983 */ /* 0x000ea40000300a00 */
[----:B------:R-:W-:-:S02]  /*1c900*/  IMAD.WIDE R48, R238, 0x4, R74 ;  /* 0x00000004ee307825 */ /* 0x000fc400078e024a */
[----:B------:R1:W-:Y:S04]  /*1c910*/  STL.64 [R1+0xea8], R18 ;  /* 0x000ea81201007387 */ /* 0x0003e80000100a00 */
[----:B------:R-:W-:Y:S04]  /*1c920*/  STL.64 [R1+0xeb0], R48 ;  /* 0x000eb03001007387 */ /* 0x000fe80000100a00 */
[----:B------:R-:W2:Y:S01]  /*1c930*/  LDL.LU.64 R74, [R1+0x550] ;  /* 0x00055000014a7983 */ /* 0x000ea20000300a00 */
[----:B---3--:R-:W-:Y:S01]  /*1c940*/  IMAD.WIDE R50, R238, 0x4, R76 ;  /* 0x00000004ee327825 */ /* 0x008fe200078e024c */
[----:B------:R-:W-:-:S02]  /*1c950*/  LOP3.LUT R245, R12, 0x24, RZ, 0xfc, !PT ;  /* 0x000000240cf57812 */ /* 0x000fc400078efcff */
[----:B------:R-:W3:Y:S01]  /*1c960*/  LDL.LU.64 R76, [R1+0x560] ;  /* 0x00056000014c7983 */ /* 0x000ee20000300a00 */
[----:B------:R-:W-:-:S03]  /*1c970*/  SEL R20, R20, RZ, P1 ;  /* 0x000000ff14147207 */ /* 0x000fc60000800000 */
[----:B------:R-:W-:Y:S01]  /*1c980*/  LDGSTS.E [R239+0x64008], desc[UR22][R18.64], P4 ;  /* 0x6400800012ef7fae */ /* 0x000fe2000a1a1016 */
[----:B------:R-:W-:Y:S02]  /*1c990*/  ISETP.GE.AND P4, PT, R245, UR5, PT ;  /* 0x00000005f5007c0c */ /* 0x000fe4000bf86270 */
[----:B------:R-:W-:Y:S01]  /*1c9a0*/  LOP3.LUT R245, R12, 0x26, RZ, 0xfc, !PT ;  /* 0x000000260cf57812 */ /* 0x000fe200078efcff */
[----:B------:R-:W-:Y:S01]  /*1c9b0*/  LDGSTS.E [R239+0x66000], desc[UR22][R48.64], P6 ;  /* 0x6600000030ef7fae */ /* 0x000fe2000b1a1016 */
[----:B------:R-:W-:Y:S02]  /*1c9c0*/  ISETP.NE.U32.AND P6, PT, R20, RZ, PT ;  /* 0x000000ff1400720c */ /* 0x000fe40003fc5070 */
[----:B------:R-:W-:Y:S01]  /*1c9d0*/  SEL R20, RZ, 0x4, P4 ;  /* 0x00000004ff147807 */ /* 0x000fe20002000000 */
[----:B------:R1:W-:Y:S01]  /*1c9e0*/  LDGSTS.E [R239+0x66008], desc[UR22][R50.64], P2 ;  /* 0x6600800032ef7fae */ /* 0x0003e200091a1016 */
[----:B------:R-:W-:Y:S02]  /*1c9f0*/  ISETP.GE.AND P4, PT, R245, UR5, PT ;  /* 0x00000005f5007c0c */ /* 0x000fe4000bf86270 */
[----:B------:R-:W-:-:S02]  /*1ca00*/  SEL R20, R20, RZ, P1 ;  /* 0x000000ff14147207 */ /* 0x000fc40000800000 */
[----:B------:R-:W-:Y:S02]  /*1ca10*/  SEL R22, RZ, 0x4, P4 ;  /* 0x00000004ff167807 */ /* 0x000fe40002000000 */
[----:B------:R-:W-:Y:S01]  /*1ca20*/  ISETP.NE.U32.AND P4, PT, R20, RZ, PT ;  /* 0x000000ff1400720c */ /* 0x000fe20003f85070 */
[----:B----4-:R-:W-:Y:S01]  /*1ca30*/  IMAD.WIDE R20, R238, 0x4, R68 ;  /* 0x00000004ee147825 */ /* 0x010fe200078e0244 */
[----:B------:R-:W-:Y:S02]  /*1ca40*/  LOP3.LUT R245, R12, 0x8, RZ, 0xfc, !PT ;  /* 0x000000080cf57812 */ /* 0x000fe400078efcff */
[----:B------:R-:W-:Y:S02]  /*1ca50*/  SEL R22, R22, RZ, P1 ;  /* 0x000000ff16167207 */ /* 0x000fe40000800000 */
[----:B------:R-:W-:Y:S01]  /*1ca60*/  ISETP.GE.AND P2, PT, R245, UR5, PT ;  /* 0x00000005f5007c0c */ /* 0x000fe2000bf46270 */
[----:B------:R-:W-:Y:S01]  /*1ca70*/  LDGSTS.E [R252+0x64000], desc[UR22][R20.64], P5 ;  /* 0x6400000014fc7fae */ /* 0x000fe2000a9a1016 */
[----:B------:R-:W-:-:S02]  /*1ca80*/  LOP3.LUT R245, R12, 0xa, RZ, 0xfc, !PT ;  /* 0x0000000a0cf57812 */ /* 0x000fc400078efcff */
[----:B------:R-:W-:Y:S02]  /*1ca90*/  ISETP.NE.U32.AND P5, PT, R22, RZ, PT ;  /* 0x000000ff1600720c */ /* 0x000fe40003fa5070 */
[----:B------:R-:W-:Y:S02]  /*1caa0*/  SEL R22, RZ, 0x4, P2 ;  /* 0x00000004ff167807 */ /* 0x000fe40001000000 */
[----:B------:R-:W-:Y:S02]  /*1cab0*/  ISETP.GE.AND P2, PT, R245, UR5, PT ;  /* 0x00000005f5007c0c */ /* 0x000fe4000bf46270 */
[----:B------:R-:W-:Y:S01]  /*1cac0*/  SEL R22, R22, RZ, P1 ;  /* 0x000000ff16167207 */ /* 0x000fe20000800000 */
[----:B------:R-:W-:Y:S01]  /*1cad0*/  STL.64 [R1+0xeb8], R50 ;  /* 0x000eb83201007387 */ /* 0x000fe20000100a00 */
[----:B------:R-:W-:Y:S02]  /*1cae0*/  SEL R24, RZ, 0x4, P2 ;  /* 0x00000004ff187807 */ /* 0x000fe40001000000 */
[----:B------:R-:W-:Y:S01]  /*1caf0*/  ISETP.NE.U32.AND P2, PT, R22, RZ, PT ;  /* 0x000000ff1600720c */ /* 0x000fe20003f45070 */
[----:B------:R-:W-:Y:S01]  /*1cb00*/  STL.64 [R1+0xec0], R20 ;  /* 0x000ec01401007387 */ /* 0x000fe20000100a00 */
[----:B------:R-:W-:-:S02]  /*1cb10*/  LOP3.LUT R245, R12, 0x28, RZ, 0xfc, !PT ;  /* 0x000000280cf57812 */ /* 0x000fc400078efcff */
[----:B------:R-:W-:Y:S01]  /*1cb20*/  SEL R24, R24, RZ, P1 ;  /* 0x000000ff18187207 */ /* 0x000fe20000800000 */
[C---:B--2---:R-:W-:Y:S02]  /*1cb30*/  IMAD.WIDE R22, R238.reuse, 0x4, R70 ;  /* 0x00000004ee167825 */ /* 0x044fe400078e0246 */
[----:B------:R-:W2:Y:S04]  /*1cb40*/  LDL.LU.64 R70, [R1+0x570] ;  /* 0x0005700001467983 */ /* 0x000ea80000300a00 */
[----:B------:R-:W-:Y:S01]  /*1cb50*/  LDGSTS.E [R252+0x64008], desc[UR22][R22.64], P6 ;  /* 0x6400800016fc7fae */ /* 0x000fe2000b1a1016 */
[----:B------:R-:W-:-:S03]  /*1cb60*/  IMAD.WIDE R52, R238, 0x4, R72 ;  /* 0x00000004ee347825 */ /* 0x000fc600078e0248 */
[----:B------:R-:W4:Y:S01]  /*1cb70*/  LDL.LU.64 R72, [R1+0x578] ;  /* 0x0005780001487983 */ /* 0x000f220000300a00 */
[----:B------:R-:W-:Y:S02]  /*1cb80*/  ISETP.GE.AND P6, PT, R245, UR5, PT ;  /* 0x00000005f5007c0c */ /* 0x000fe4000bfc6270 */
[----:B------:R-:W-:Y:S01]  /*1cb90*/  LOP3.LUT R245, R12, 0x2a, RZ, 0xfc, !PT ;  /* 0x0000002a0cf57812 */ /* 0x000fe200078efcff */
[----:B------:R-:W-:Y:S01]  /*1cba0*/  LDGSTS.E [R252+0x66000], desc[UR22][R52.64], P4 ;  /* 0x6600000034fc7fae */ /* 0x000fe2000a1a1016 */
[----:B------:R-:W-:Y:S02]  /*1cbb0*/  ISETP.NE.U32.AND P4, PT, R24, RZ, PT ;  /* 0x000000ff1800720c */ /* 0x000fe40003f85070 */
[----:B------:R-:W-:Y:S02]  /*1cbc0*/  SEL R24, RZ, 0x4, P6 ;  /* 0x00000004ff187807 */ /* 0x000fe40003000000 */
[----:B------:R-:W-:Y:S01]  /*1cbd0*/  ISETP.GE.AND P6, PT, R245, UR5, PT ;  /* 0x00000005f5007c0c */ /* 0x000fe2000bfc6270 */
[----:B------:R-:W-:Y:S01]  /*1cbe0*/  STL.64 [R1+0xec8], R22 ;  /* 0x000ec81601007387 */ /* 0x000fe20000100a00 */
[----:B------:R-:W-:Y:S01]  /*1cbf0*/  SEL R24, R24, RZ, P1 ;  /* 0x000000ff18187207 */ /* 0x000fe20000800000 */
[----:B------:R-:W-:Y:S01]  /*1cc00*/  IMAD.WIDE R54, R238, 0x4, R74 ;  /* 0x00000004ee367825 */ /* 0x000fe200078e024a */
[----:B------:R-:W-:Y:S01]  /*1cc10*/  SEL R26, RZ, 0x4, P6 ;  /* 0x00000004ff1a7807 */ /* 0x000fe20003000000 */
[----:B------:R-:W-:Y:S01]  /*1cc20*/  STL.64 [R1+0xed0], R52 ;  /* 0x000ed03401007387 */ /* 0x000fe20000100a00 */
[----:B------:R-:W-:-:S03]  /*1cc30*/  ISETP.NE.U32.AND P6, PT, R24, RZ, PT ;  /* 0x000000ff1800720c */ /* 0x000fc60003fc5070 */
[----:B------:R-:W4:Y:S01]  /*1cc40*/  LDL.LU.64 R74, [R1+0x588] ;  /* 0x00058800014a7983 */ /* 0x000f220000300a00 */
[----:B------:R-:W-:Y:S02]  /*1cc50*/  LOP3.LUT R69, R13, 0x20, RZ, 0x3c, !PT ;  /* 0x000000200d457812 */ /* 0x000fe400078e3cff */
[----:B------:R-:W-:Y:S01]  /*1cc60*/  LOP3.LUT R245, R12, 0xc, RZ, 0xfc, !PT ;  /* 0x0000000c0cf57812 */ /* 0x000fe200078efcff */
[----:B------:R-:W-:Y:S01]  /*1cc70*/  LDGSTS.E [R252+0x66008], desc[UR22][R54.64], P5 ;  /* 0x6600800036fc7fae */ /* 0x000fe2000a9a1016 */
[----:B---3--:R-:W-:-:S03]  /*1cc80*/  IMAD.WIDE R24, R238, 0x4, R76 ;  /* 0x00000004ee187825 */ /* 0x008fc600078e024c */
[----:B------:R-:W3:Y:S01]  /*1cc90*/  LDL.LU.64 R76, [R1+0x598] ;  /* 0x00059800014c7983 */ /* 0x000ee20000300a00 */
[----:B------:R-:W-:Y:S01]  /*1cca0*/  VIADD R69, R69, UR7 ;  /* 0x0000000745457c36 */ /* 0x000fe20008000000 */
[----:B------:R-:W-:Y:S02]  /*1ccb0*/  SEL R26, R26, RZ, P1 ;  /* 0x000000ff1a1a7207 */ /* 0x000fe40000800000 */
[----:B------:R-:W-:Y:S02]  /*1ccc0*/  ISETP.GE.AND P5, PT, R245, UR5, PT ;  /* 0x00000005f5007c0c */ /* 0x000fe4000bfa6270 */
[----:B------:R-:W-:Y:S01]  /*1ccd0*/  LDGSTS.E [R69+0x64000], desc[UR22][R24.64], P2 ;  /* 0x6400000018457fae */ /* 0x000fe200091a1016 */
[----:B------:R-:W-:Y:S02]  /*1cce0*/  LOP3.LUT R245, R12, 0xe, RZ, 0xfc, !PT ;  /* 0x0000000e0cf57812 */ /* 0x000fe400078efcff */
[----:B------:R-:W-:Y:S02]  /*1ccf0*/  ISETP.NE.U32.AND P2, PT, R26, RZ, PT ;  /* 0x000000ff1a00720c */ /* 0x000fe40003f45070 */
[----:B------:R-:W-:-:S02]  /*1cd00*/  SEL R26, RZ, 0x4, P5 ;  /* 0x00000004ff1a7807 */ /* 0x000fc40002800000 */
[----:B------:R-:W-:Y:S02]  /*1cd10*/  ISETP.GE.AND P5, PT, R245, UR5, PT ;  /* 0x00000005f5007c0c */ /* 0x000fe4000bfa6270 */
[----:B------:R-:W-:Y:S01]  /*1cd20*/  SEL R26, R26, RZ, P1 ;  /* 0x000000ff1a1a7207 */ /* 0x000fe20000800000 */
[----:B------:R-:W-:Y:S01]  /*1cd30*/  STL.64 [R1+0xed8], R54 ;  /* 0x000ed83601007387 */ /* 0x000fe20000100a00 */
[----:B------:R-:W-:Y:S02]  /*1cd40*/  SEL R28, RZ, 0x4, P5 ;  /* 0x00000004ff1c7807 */ /* 0x000fe40002800000 */
[----:B------:R-:W-:Y:S01]  /*1cd50*/  ISETP.NE.U32.AND P5, PT, R26, RZ, PT ;  /* 0x000000ff1a00720c */ /* 0x000fe20003fa5070 */
[----:B------:R-:W-:Y:S01]  /*1cd60*/  STL.64 [R1+0xee0], R24 ;  /* 0x000ee01801007387 */ /* 0x000fe20000100a00 */
[----:B------:R-:W-:Y:S02]  /*1cd70*/  LOP3.LUT R245, R12, 0x2c, RZ, 0xfc, !PT ;  /* 0x0000002c0cf57812 */ /* 0x000fe400078efcff */
[----:B------:R-:W-:Y:S01]  /*1cd80*/  SEL R28, R28, RZ, P1 ;  /* 0x000000ff1c1c7207 */ /* 0x000fe20000800000 */
[----:B--2---:R-:W-:-:S02]  /*1cd90*/  IMAD.WIDE R26, R238, 0x4, R70 ;  /* 0x00000004ee1a7825 */ /* 0x004fc400078e0246 */
[----:B------:R-:W2:Y:S04]  /*1cda0*/  LDL.LU.64 R70, [R1+0x5a8] ;  /* 0x0005a80001467983 */ /* 0x000ea80000300a00 */
[----:B------:R-:W-:Y:S01]  /*1cdb0*/  LDGSTS.E [R69+0x64008], desc[UR22][R26.64], P4 ;  /* 0x640080001a457fae */ /* 0x000fe2000a1a1016 */
[----:B----4-:R-:W-:-:S03]  /*1cdc0*/  IMAD.WIDE R56, R238, 0x4, R72 ;  /* 0x00000004ee387825 */ /* 0x010fc600078e0248 */
        /* <DEDUP_REMOVED lines=8> */
[----:B------:R-:W-:-:S02]  /*1ce50*/  SEL R28, R28, RZ, P1 ;  /* 0x000000ff1c1c7207 */ /* 0x000fc40000800000 */
[----:B------:R-:W-:Y:S01]  /*1ce60*/  SEL R30, RZ, 0x4, P4 ;  /* 0x00000004ff1e7807 */ /* 0x000fe20002000000 */
[----:B------:R-:W-:Y:S01]  /*1ce70*/  STL.64 [R1+0xef0], R56 ;  /* 0x000ef03801007387 */ /* 0x000fe20000100a00 */
[----:B------:R-:W-:Y:S01]  /*1ce80*/  IMAD.WIDE R58, R238, 0x4, R74 ;  /* 0x00000004ee3a7825 */ /* 0x000fe200078e024a */
[----:B------:R-:W-:Y:S02]  /*1ce90*/  ISETP.NE.U32.AND P4, PT, R28, RZ, PT ;  /* 0x000000ff1c00720c */ /* 0x000fe40003f85070 */
[----:B------:R-:W4:Y:S01]  /*1cea0*/  LDL.LU.64 R74, [R1+0x5c0] ;  /* 0x0005c000014a7983 */ /* 0x000f220000300a00 */
[----:B-1----:R-:W-:Y:S02]  /*1ceb0*/  LOP3.LUT R239, R13, 0x30, RZ, 0x3c, !PT ;  /* 0x000000300def7812 */ /* 0x002fe400078e3cff */
[----:B------:R-:W-:Y:S01]  /*1cec0*/  LOP3.LUT R245, R12, 0x10, RZ, 0xfc, !PT ;  /* 0x000000100cf57812 */ /* 0x000fe200078efcff */
[----:B------:R1:W-:Y:S01]  /*1ced0*/  LDGSTS.E [R69+0x66008], desc[UR22][R58.64], P2 ;  /* 0x660080003a457fae */ /* 0x0003e200091a1016 */
        /* <DEDUP_REMOVED lines=80> */
[----:B------:R-:W-:Y:S01]  /*1d3e0*/  ISETP.GE.AND P2, PT, R245, UR5, PT ;  /* 0x00000005f5007c0c */ /* 0x000fe2000bf46270 */
[----:B------:R-:W-:Y:S01]  /*1d3f0*/  STL.64 [R1+0xf38], R66 ;  /* 0x000f384201007387 */ /* 0x000fe20000100a00 */
[----:B------:R-:W-:-:S03]  /*1d400*/  LOP3.LUT R245, R12, 0x1a, RZ, 0xfc, !PT ;  /* 0x0000001a0cf57812 */ /* 0x000fc600078efcff */
[----:B------:R-:W-:Y:S01]  /*1d410*/  LDGSTS.E [R239+0x64000], desc[UR22][R36.64], P5 ;  /* 0x6400000024ef7fae */ /* 0x000fe2000a9a1016 */
[----:B------:R-:W-:Y:S02]  /*1d420*/  ISETP.NE.U32.AND P5, PT, R38, RZ, PT ;  /* 0x000000ff2600720c */ /* 0x000fe40003fa5070 */
[----:B------:R-:W-:Y:S01]  /*1d430*/  SEL R38, RZ, 0x4, P2 ;  /* 0x00000004ff267807 */ /* 0x000fe20001000000 */
[----:B------:R-:W-:Y:S01]  /*1d440*/  STL.64 [R1+0xf40], R36 ;  /* 0x000f402401007387 */ /* 0x000fe20000100a00 */
[----:B------:R-:W-:-:S03]  /*1d450*/  ISETP.GE.AND P2, PT, R245, UR5, PT ;  /* 0x00000005f5007c0c */ /* 0x000fc6000bf46270 */
[----:B------:R-:W3:Y:S01]  /*1d460*/  LDL.LU.64 R44, [R1+0x640] ;  /* 0x00064000012c7983 */ /* 0x000ee20000300a00 */
[----:B------:R-:W-:Y:S02]  /*1d470*/  SEL R38, R38, RZ, P1 ;  /* 0x000000ff26267207 */ /* 0x000fe40000800000 */
[----:B------:R-:W-:Y:S02]  /*1d480*/  SEL R40, RZ, 0x4, P2 ;  /* 0x00000004ff287807 */ /* 0x000fe40001000000 */
[----:B------:R-:W-:Y:S02]  /*1d490*/  ISETP.NE.U32.AND P2, PT, R38, RZ, PT ;  /* 0x000000ff2600720c */ /* 0x000fe40003f45070 */
[----:B------:R-:W-:Y:S02]  /*1d4a0*/  LOP3.LUT R245, R12, 0x38, RZ, 0xfc, !PT ;  /* 0x000000380cf57812 */ /* 0x000fe400078efcff */
[----:B------:R-:W-:Y:S01]  /*1d4b0*/  SEL R40, R40, RZ, P1 ;  /* 0x000000ff28287207 */ /* 0x000fe20000800000 */
[----:B--2---:R-:W-:-:S05]  /*1d4c0*/  IMAD.WIDE R38, R238, 0x4, R70 ;  /* 0x00000004ee267825 */ /* 0x004fca00078e0246 */
[----:B------:R-:W-:Y:S04]  /*1d4d0*/  STL.64 [R1+0xf48], R38 ;  /* 0x000f482601007387 */ /* 0x000fe80000100a00 */
[----:B------:R-:W-:Y:S01]  /*1d4e0*/  LDGSTS.E [R239+0x64008], desc[UR22][R38.64], P6 ;  /* 0x6400800026ef7fae */ /* 0x000fe2000b1a1016 */
[----:B----4-:R-:W-:Y:S01]  /*1d4f0*/  IMAD.WIDE R68, R238, 0x4, R72 ;  /* 0x00000004ee447825 */ /* 0x010fe200078e0248 */
[----:B------:R-:W-:-:S04]  /*1d500*/  ISETP.GE.AND P6, PT, R245, UR5, PT ;  /* 0x00000005f5007c0c */ /* 0x000fc8000bfc6270 */
[----:B------:R-:W-:Y:S01]  /*1d510*/  STL.64 [R1+0xf50], R68 ;  /* 0x000f504401007387 */ /* 0x000fe20000100a00 */
[----:B------:R-:W-:-:S03]  /*1d520*/  LOP3.LUT R245, R12, 0x3a, RZ, 0xfc, !PT ;  /* 0x0000003a0cf57812 */ /* 0x000fc600078efcff */
[----:B------:R-:W2:Y:S04]  /*1d530*/  LDL.LU.64 R72, [R1+0x660] ;  /* 0x0006600001487983 */ /* 0x000ea80000300a00 */
[----:B------:R-:W-:Y:S01]  /*1d540*/  LDGSTS.E [R239+0x66000], desc[UR22][R68.64], P4 ;  /* 0x6600000044ef7fae */ /* 0x000fe2000a1a1016 */
[----:B------:R-:W-:Y:S02]  /*1d550*/  ISETP.NE.U32.AND P4, PT, R40, RZ, PT ;  /* 0x000000ff2800720c */ /* 0x000fe40003f85070 */
[----:B------:R-:W-:Y:S02]  /*1d560*/  SEL R40, RZ, 0x4, P6 ;  /* 0x00000004ff287807 */ /* 0x000fe40003000000 */
[----:B------:R-:W-:Y:S02]  /*1d570*/  ISETP.GE.AND P6, PT, R245, UR5, PT ;  /* 0x00000005f5007c0c */ /* 0x000fe4000bfc6270 */
[----:B------:R-:W-:Y:S01]  /*1d580*/  SEL R40, R40, RZ, P1 ;  /* 0x000000ff28287207 */ /* 0x000fe20000800000 */
[----:B------:R-:W-:Y:S01]  /*1d590*/  IMAD.WIDE R70, R238, 0x4, R74 ;  /* 0x00000004ee467825 */ /* 0x000fe200078e024a */
[----:B------:R-:W4:Y:S01]  /*1d5a0*/  LDL R245, [R1+0x49c] ;  /* 0x00049c0001f57983 */ /* 0x000f220000100800 */
[----:B------:R-:W-:-:S02]  /*1d5b0*/  SEL R42, RZ, 0x4, P6 ;  /* 0x00000004ff2a7807 */ /* 0x000fc40003000000 */
[----:B------:R-:W-:Y:S01]  /*1d5c0*/  ISETP.NE.U32.AND P6, PT, R40, RZ, PT ;  /* 0x000000ff2800720c */ /* 0x000fe20003fc5070 */
[----:B------:R-:W2:Y:S04]  /*1d5d0*/  LDL.LU.64 R74, [R1+0x668] ;  /* 0x00066800014a7983 */ /* 0x000ea80000300a00 */
[----:B------:R-:W2:Y:S04]  /*1d5e0*/  LDL.LU.64 R18, [R1+0x670] ;  /* 0x0006700001127983 */ /* 0x000ea80000300a00 */
[----:B------:R-:W2:Y:S01]  /*1d5f0*/  LDL.LU.64 R90, [R1+0x680] ;  /* 0x00068000015a7983 */ /* 0x000ea20000300a00 */
[----:B------:R-:W-:-:S03]  /*1d600*/  LOP3.LUT R89, R13, 0x60, RZ, 0x3c, !PT ;  /* 0x000000600d597812 */ /* 0x000fc600078e3cff */
[----:B------:R1:W-:Y:S01]  /*1d610*/  LDGSTS.E [R239+0x66008], desc[UR22][R70.64], P5 ;  /* 0x6600800046ef7fae */ /* 0x0003e2000a9a1016 */
[----:B---3--:R-:W-:-:S03]  /*1d620*/  IMAD.WIDE R40, R238, 0x4, R76 ;  /* 0x00000004ee287825 */ /* 0x008fc600078e024c */
[----:B------:R-:W3:Y:S04]  /*1d630*/  LDL.LU.64 R76, [R1+0x698] ;  /* 0x00069800014c7983 */ /* 0x000ee80000300a00 */
[----:B------:R-:W3:Y:S04]  /*1d640*/  LDL.LU.64 R102, [R1+0x690] ;  /* 0x0006900001667983 */ /* 0x000ee80000300a00 */
[----:B------:R1:W-:Y:S04]  /*1d650*/  STL.64 [R1+0xf58], R70 ;  /* 0x000f584601007387 */ /* 0x0003e80000100a00 */
[----:B------:R-:W3:Y:S04]  /*1d660*/  LDL.64 R80, [R1+0x768] ;  /* 0x0007680001507983 */ /* 0x000ee80000100a00 */
[----:B------:R-:W3:Y:S04]  /*1d670*/  LDL.64 R78, [R1+0x730] ;  /* 0x00073000014e7983 */ /* 0x000ee80000100a00 */
[----:B------:R-:W3:Y:S04]  /*1d680*/  LDL.64 R16, [R1+0x720] ;  /* 0x0007200001107983 */ /* 0x000ee80000100a00 */
[----:B------:R-:W3:Y:S01]  /*1d690*/  LDL.64 R248, [R1+0x88] ;  /* 0x0000880001f87983 */ /* 0x000ee20000100a00 */
[----:B------:R-:W-:Y:S01]  /*1d6a0*/  VIADD R89, R89, UR7 ;  /* 0x0000000759597c36 */ /* 0x000fe20008000000 */
[----:B-1----:R-:W-:-:S02]  /*1d6b0*/  LOP3.LUT R239, R12, 0x1c, RZ, 0xfc, !PT ;  /* 0x0000001c0cef7812 */ /* 0x002fc400078efcff */
[----:B------:R-:W-:Y:S01]  /*1d6c0*/  SEL R42, R42, RZ, P1 ;  /* 0x000000ff2a2a7207 */ /* 0x000fe20000800000 */
[----:B------:R-:W-:Y:S01]  /*1d6d0*/  IMAD.WIDE R234, R251, 0x4, R234 ;  /* 0x00000004fbea7825 */ /* 0x000fe200078e02ea */
[----:B------:R-:W-:Y:S01]  /*1d6e0*/  LDGSTS.E [R89+0x64000], desc[UR22][R40.64], P2 ;  /* 0x6400000028597fae */ /* 0x000fe200091a1016 */
[----:B------:R-:W-:Y:S02]  /*1d6f0*/  ISETP.GE.AND P2, PT, R239, UR5, PT ;  /* 0x00000005ef007c0c */ /* 0x000fe4000bf46270 */
[----:B------:R-:W-:Y:S01]  /*1d700*/  ISETP.NE.U32.AND P5, PT, R42, RZ, PT ;  /* 0x000000ff2a00720c */ /* 0x000fe20003fa5070 */
[----:B------:R-:W-:Y:S01]  /*1d710*/  IMAD.WIDE R42, R238, 0x4, R44 ;  /* 0x00000004ee2a7825 */ /* 0x000fe200078e022c */
[C---:B------:R-:W-:Y:S01]  /*1d720*/  LOP3.LUT R47, R12.reuse, 0x1e, RZ, 0xfc, !PT ;  /* 0x0000001e0c2f7812 */ /* 0x040fe200078efcff */
[----:B------:R-:W3:Y:S01]  /*1d730*/  LDL.64 R70, [R1+0xa0] ;  /* 0x0000a00001467983 */ /* 0x000ee20000100a00 */
[----:B------:R-:W-:Y:S02]  /*1d740*/  SEL R44, RZ, 0x4, P2 ;  /* 0x00000004ff2c7807 */ /* 0x000fe40001000000 */
[----:B------:R-:W-:Y:S01]  /*1d750*/  LOP3.LUT R239, R12, 0x3c, RZ, 0xfc, !PT ;  /* 0x0000003c0cef7812 */ /* 0x000fe200078efcff */
[----:B------:R-:W-:Y:S01]  /*1d760*/  LDGSTS.E [R89+0x64008], desc[UR22][R42.64], P4 ;  /* 0x640080002a597fae */ /* 0x000fe2000a1a1016 */
[----:B------:R-:W-:Y:S01]  /*1d770*/  ISETP.GE.AND P2, PT, R47, UR5, PT ;  /* 0x000000052f007c0c */ /* 0x000fe2000bf46270 */
[----:B------:R-:W-:Y:S01]  /*1d780*/  IMAD.WIDE R232, R251, 0x4, R232 ;  /* 0x00000004fbe87825 */ /* 0x000fe200078e02e8 */
[----:B------:R-:W-:Y:S01]  /*1d790*/  SEL R45, R44, RZ, P1 ;  /* 0x000000ff2c2d7207 */ /* 0x000fe20000800000 */
[----:B------:R-:W3:Y:S01]  /*1d7a0*/  LDL.64 R68, [R1+0xc0] ;  /* 0x0000c00001447983 */ /* 0x000ee20000100a00 */
[----:B------:R-:W-:Y:S01]  /*1d7b0*/  ISETP.GE.AND P4, PT, R239, UR5, PT ;  /* 0x00000005ef007c0c */ /* 0x000fe2000bf86270 */
[C---:B------:R-:W-:Y:S01]  /*1d7c0*/  IMAD.WIDE R230, R251.reuse, 0x4, R230 ;  /* 0x00000004fbe67825 */ /* 0x040fe200078e02e6 */
[----:B------:R-:W-:Y:S01]  /*1d7d0*/  SEL R44, RZ, 0x4, P2 ;  /* 0x00000004ff2c7807 */ /* 0x000fe20001000000 */
[----:B------:R-:W3:Y:S02]  /*1d7e0*/  LDL.64 R38, [R1+0x6d8] ;  /* 0x0006d80001267983 */ /* 0x000ee40000100a00 */
[----:B------:R-:W-:Y:S01]  /*1d7f0*/  IMAD.WIDE R226, R251, 0x4, R226 ;  /* 0x00000004fbe27825 */ /* 0x000fe200078e02e2 */
[----:B------:R-:W-:Y:S01]  /*1d800*/  ISETP.NE.U32.AND P2, PT, R45, RZ, PT ;  /* 0x000000ff2d00720c */ /* 0x000fe20003f45070 */
[----:B------:R-:W3:Y:S02]  /*1d810*/  LDL.64 R36, [R1+0x6c0] ;  /* 0x0006c00001247983 */ /* 0x000ee40000100a00 */
[----:B------:R-:W-:-:S04]  /*1d820*/  IMAD.WIDE R224, R251, 0x4, R224 ;  /* 0x00000004fbe07825 */ /* 0x000fc800078e02e0 */
        /* <DEDUP_REMOVED lines=20> */
[----:B------:R-:W-:Y:S01]  /*1d970*/  IMAD.WIDE R188, R251, 0x4, R188 ;  /* 0x00000004fbbc7825 */ /* 0x000fe200078e02bc */
[----:B------:R-:W-:Y:S01]  /*1d980*/  LOP3.LUT R251, R12, 0x3e, RZ, 0xfc, !PT ;  /* 0x0000003e0cfb7812 */ /* 0x000fe200078efcff */
[----:B------:R-:W3:Y:S01]  /*1d990*/  LDL.64 R66, [R1+0x6b0] ;  /* 0x0006b00001427983 */ /* 0x000ee20000100a00 */
[----:B------:R-:W-:Y:S02]  /*1d9a0*/  SEL R45, RZ, 0x4, P4 ;  /* 0x00000004ff2d7807 */ /* 0x000fe40002000000 */
[----:B------:R-:W-:Y:S01]  /*1d9b0*/  ISETP.GE.AND P4, PT, R251, UR5, PT ;  /* 0x00000005fb007c0c */ /* 0x000fe2000bf86270 */
[----:B--2---:R-:W-:Y:S01]  /*1d9c0*/  IMAD.WIDE R72, R238, 0x4, R72 ;  /* 0x00000004ee487825 */ /* 0x004fe200078e0248 */
[----:B------:R-:W-:Y:S01]  /*1d9d0*/  SEL R44, R44, RZ, P1 ;  /* 0x000000ff2c2c7207 */ /* 0x000fe20000800000 */
[----:B------:R-:W2:Y:S01]  /*1d9e0*/  LDL.64 R64, [R1+0x678] ;  /* 0x0006780001407983 */ /* 0x000ea20000100a00 */
[----:B------:R-:W-:Y:S02]  /*1d9f0*/  SEL R46, RZ, 0x4, P4 ;  /* 0x00000004ff2e7807 */ /* 0x000fe40002000000 */
[----:B------:R-:W-:Y:S01]  /*1da00*/  ISETP.NE.U32.AND P4, PT, R44, RZ, PT ;  /* 0x000000ff2c00720c */ /* 0x000fe20003f85070 */
[----:B------:R-:W2:Y:S01]  /*1da10*/  LDL.64 R34, [R1+0x658] ;  /* 0x0006580001227983 */ /* 0x000ea20000100a00 */
[----:B------:R-:W-:-:S02]  /*1da20*/  SEL R45, R45, RZ, P1 ;  /* 0x000000ff2d2d7207 */ /* 0x000fc40000800000 */
[----:B------:R-:W-:Y:S01]  /*1da30*/  SEL R44, R46, RZ, P1 ;  /* 0x000000ff2e2c7207 */ /* 0x000fe20000800000 */
[----:B------:R-:W2:Y:S04]  /*1da40*/  LDL.64 R32, [R1+0x628] ;  /* 0x0006280001207983 */ /* 0x000ea80000100a00 */
[----:B------:R-:W-:Y:S01]  /*1da50*/  LDGSTS.E [R89+0x66000], desc[UR22][R72.64], P6 ;  /* 0x6600000048597fae */ /* 0x000fe2000b1a1016 */
[----:B------:R-:W-:-:S03]  /*1da60*/  ISETP.NE.U32.AND P6, PT, R45, RZ, PT ;  /* 0x000000ff2d00720c */ /* 0x000fc60003fc5070 */
[----:B------:R-:W2:Y:S01]  /*1da70*/  LDL.64 R62, [R1+0x600] ;  /* 0x00060000013e7983 */ /* 0x000ea20000100a00 */
[----:B------:R-:W-:-:S03]  /*1da80*/  ISETP.NE.U32.AND P1, PT, R44, RZ, PT ;  /* 0x000000ff2c00720c */ /* 0x000fc60003f25070 */
[----:B------:R-:W2:Y:S04]  /*1da90*/  LDL.64 R60, [R1+0x5d0] ;  /* 0x0005d000013c7983 */ /* 0x000ea80000100a00 */
[----:B------:R-:W2:Y:S01]  /*1daa0*/  LDL.64 R30, [R1+0x5b0] ;  /* 0x0005b000011e7983 */ /* 0x000ea20000100a00 */
[----:B------:R-:W-:-:S03]  /*1dab0*/  IMAD.WIDE R74, R238, 0x4, R74 ;  /* 0x00000004ee4a7825 */ /* 0x000fc600078e024a */
[----:B------:R-:W2:Y:S01]  /*1dac0*/  LDL.64 R28, [R1+0x580] ;  /* 0x00058000011c7983 */ /* 0x000ea20000100a00 */
[----:B------:R-:W-:-:S03]  /*1dad0*/  IMAD.WIDE R44, R238, 0x4, R18 ;  /* 0x00000004ee2c7825 */ /* 0x000fc600078e0212 */
[----:B------:R-:W2:Y:S01]  /*1dae0*/  LDL.64 R58, [R1+0x558] ;  /* 0x00055800013a7983 */ /* 0x000ea20000100a00 */
[----:B------:R-:W-:-:S03]  /*1daf0*/  IMAD.WIDE R46, R238, 0x4, R90 ;  /* 0x00000004ee2e7825 */ /* 0x000fc600078e025a */
[----:B------:R-:W2:Y:S04]  /*1db00*/  LDL.64 R56, [R1+0x538] ;  /* 0x0005380001387983 */ /* 0x000ea80000100a00 */
[----:B------:R-:W2:Y:S04]  /*1db10*/  LDL.64 R26, [R1+0x508] ;  /* 0x00050800011a7983 */ /* 0x000ea80000100a00 */
[----:B------:R-:W2:Y:S04]  /*1db20*/  LDL.64 R24, [R1+0x4d0] ;  /* 0x0004d00001187983 */ /* 0x000ea80000100a00 */
[----:B------:R-:W2:Y:S04]  /*1db30*/  LDL.64 R54, [R1+0x4a0] ;  /* 0x0004a00001367983 */ /* 0x000ea80000100a00 */
[----:B------:R-:W2:Y:S04]  /*1db40*/  LDL.64 R52, [R1+0x460] ;  /* 0x0004600001347983 */ /* 0x000ea80000100a00 */
[----:B------:R-:W2:Y:S04]  /*1db50*/  LDL.64 R22, [R1+0x408] ;  /* 0x0004080001167983 */ /* 0x000ea80000100a00 */
[----:B------:R-:W-:Y:S04]  /*1db60*/  LDGSTS.E [R89+0x66008], desc[UR22][R74.64], P5 ;  /* 0x660080004a597fae */ /* 0x000fe8000a9a1016 */
[----:B------:R-:W2:Y:S04]  /*1db70*/  LDL.64 R20, [R1+0x3d8] ;  /* 0x0003d80001147983 */ /* 0x000ea80000100a00 */
[----:B----4-:R-:W-:Y:S01]  /*1db80*/  LDGSTS.E [R245+0x64000], desc[UR22][R44.64], P2 ;  /* 0x640000002cf57fae */ /* 0x010fe200091a1016 */
[----:B------:R-:W-:-:S03]  /*1db90*/  ISETP.GT.AND P2, PT, R240, 0xbf, PT ;  /* 0x000000bff000780c */ /* 0x000fc60003f44270 */
[----:B------:R-:W4:Y:S04]  /*1dba0*/  LDL.64 R50, [R1+0x3a0] ;  /* 0x0003a00001327983 */ /* 0x000f280000100a00 */
[----:B------:R-:W-:Y:S04]  /*1dbb0*/  LDGSTS.E [R245+0x64008], desc[UR22][R46.64], P4 ;  /* 0x640080002ef57fae */ /* 0x000fe8000a1a1016 */
[----:B------:R-:W4:Y:S04]  /*1dbc0*/  LDL.64 R48, [R1+0x360] ;  /* 0x0003600001307983 */ /* 0x000f280000100a00 */
[----:B------:R-:W4:Y:S04]  /*1dbd0*/  LDL.64 R18, [R1+0x330] ;  /* 0x0003300001127983 */ /* 0x000f280000100a00 */
[----:B------:R-:W4:Y:S04]  /*1dbe0*/  LDL.64 R90, [R1+0x2f0] ;  /* 0x0002f000015a7983 */ /* 0x000f280000100a00 */
[----:B------:R-:W4:Y:S04]  /*1dbf0*/  LDL.64 R240, [R1+0x2b8] ;  /* 0x0002b80001f07983 */ /* 0x000f280000100a00 */
[----:B------:R-:W4:Y:S01]  /*1dc00*/  LDL.64 R88, [R1+0x250] ;  /* 0x0002500001587983 */ /* 0x000f220000100a00 */
[----:B---3--:R-:W-:-:S04]  /*1dc10*/  IMAD.WIDE R76, R238, 0x4, R76 ;  /* 0x00000004ee4c7825 */ /* 0x008fc800078e024c */
[----:B------:R-:W-:Y:S01]  /*1dc20*/  IMAD.WIDE R238, R238, 0x4, R102 ;  /* 0x00000004eeee7825 */ /* 0x000fe200078e0266 */
[----:B------:R-:W-:Y:S04]  /*1dc30*/  LDGSTS.E [R245+0x66000], desc[UR22][R76.64], P6 ;  /* 0x660000004cf57fae */ /* 0x000fe8000b1a1016 */
[----:B------:R-:W-:Y:S04]  /*1dc40*/  LDGSTS.E [R245+0x66008], desc[UR22][R238.64], P1 ;  /* 0x66008000eef57fae */ /* 0x000fe800089a1016 */
[----:B------:R-:W0:Y:S04]  /*1dc50*/  LDGDEPBAR ;  /* 0x00000000000079af */ /* 0x000e280000000000 */
[----:B------:R-:W-:Y:S04]  /*1dc60*/  LDGSTS.E [R250+0x20000], desc[UR22][R80.64], P3 ;  /* 0x2000000050fa7fae */ /* 0x000fe800099a1016 */
[----:B------:R-:W3:Y:S04]  /*1dc70*/  LDL.64 R102, [R1+0x288] ;  /* 0x0002880001667983 */ /* 0x000ee80000100a00 */
[----:B------:R-:W-:Y:S04]  /*1dc80*/  LDGSTS.E [R250+0x20400], desc[UR22][R242.64], P3 ;  /* 0x20400000f2fa7fae */ /* 0x000fe800099a1016 */
        /* <DEDUP_REMOVED lines=9> */
[----:B------:R-:W-:Y:S04]  /*1dd20*/  LDGSTS.E [R250+0x21c00], desc[UR22][R38.64], P3 ;  /* 0x21c0000026fa7fae */ /* 0x000fe800099a1016 */
[----:B------:R-:W-:Y:S04]  /*1dd30*/  LDGSTS.E [R250+0x22000], desc[UR22][R36.64], P3 ;  /* 0x2200000024fa7fae */ /* 0x000fe800099a1016 */
[----:B------:R-:W3:Y:S04]  /*1dd40*/  LDL.64 R70, [R1+0x7c0] ;  /* 0x0007c00001467983 */ /* 0x000ee80000100a00 */
[----:B------:R-:W3:Y:S04]  /*1dd50*/  LDL.64 R68, [R1+0x7b0] ;  /* 0x0007b00001447983 */ /* 0x000ee80000100a00 */
[----:B------:R-:W3:Y:S04]  /*1dd60*/  LDL.64 R38, [R1+0x798] ;  /* 0x0007980001267983 */ /* 0x000ee80000100a00 */
[----:B------:R-:W3:Y:S04]  /*1dd70*/  LDL.64 R36, [R1+0x788] ;  /* 0x0007880001247983 */ /* 0x000ee80000100a00 */
[----:B------:R-:W-:Y:S04]  /*1dd80*/  LDGSTS.E [R250+0x22400], desc[UR22][R66.64], P3 ;  /* 0x2240000042fa7fae */ /* 0x000fe800099a1016 */
[----:B--2---:R-:W-:Y:S04]  /*1dd90*/  LDGSTS.E [R250+0x22800], desc[UR22][R64.64], P3 ;  /* 0x2280000040fa7fae */ /* 0x004fe800099a1016 */
[----:B------:R-:W-:Y:S04]  /*1dda0*/  LDGSTS.E [R250+0x22c00], desc[UR22][R34.64], P3 ;  /* 0x22c0000022fa7fae */ /* 0x000fe800099a1016 */
[----:B------:R-:W-:Y:S04]  /*1ddb0*/  LDGSTS.E [R250+0x23000], desc[UR22][R32.64], P3 ;  /* 0x2300000020fa7fae */ /* 0x000fe800099a1016 */
[----:B------:R-:W2:Y:S04]  /*1ddc0*/  LDL.64 R66, [R1+0x770] ;  /* 0x0007700001427983 */ /* 0x000ea80000100a00 */
        /* <DEDUP_REMOVED lines=11> */
[----:B------:R-:W2:Y:S04]  /*1de80*/  LDL.64 R64, [R1+0x750] ;  /* 0x0007500001407983 */ /* 0x000ea80000100a00 */
[----:B------:R-:W-:Y:S04]  /*1de90*/  LDGSTS.E [R250+0x26000], desc[UR22][R20.64], P3 ;  /* 0x2600000014fa7fae */ /* 0x000fe800099a1016 */
[----:B------:R-:W2:Y:S04]  /*1dea0*/  LDL.64 R34, [R1+0x748] ;  /* 0x0007480001227983 */ /* 0x000ea80000100a00 */
[----:B----4-:R-:W-:Y:S04]  /*1deb0*/  LDGSTS.E [R250+0x26400], desc[UR22][R50.64], P3 ;  /* 0x2640000032fa7fae */ /* 0x010fe800099a1016 */
[----:B------:R-:W4:Y:S04]  /*1dec0*/  LDL.64 R32, [R1+0x728] ;  /* 0x0007280001207983 */ /* 0x000f280000100a00 */
[----:B------:R-:W-:Y:S04]  /*1ded0*/  LDGSTS.E [R250+0x26800], desc[UR22][R48.64], P3 ;  /* 0x2680000030fa7fae */ /* 0x000fe800099a1016 */
[----:B------:R-:W-:Y:S04]  /*1dee0*/  LDGSTS.E [R250+0x26c00], desc[UR22][R18.64], P3 ;  /* 0x26c0000012fa7fae */ /* 0x000fe800099a1016 */
[----:B------:R-:W-:Y:S04]  /*1def0*/  LDGSTS.E [R250+0x27000], desc[UR22][R90.64], P3 ;  /* 0x270000005afa7fae */ /* 0x000fe800099a1016 */
[----:B------:R-:W-:Y:S04]  /*1df00*/  LDGSTS.E [R250+0x27400], desc[UR22][R240.64], P3 ;  /* 0x27400000f0fa7fae */ /* 0x000fe800099a1016 */
[----:B------:R-:W2:Y:S04]  /*1df10*/  LDL.64 R62, [R1+0x710] ;  /* 0x00071000013e7983 */ /* 0x000ea80000100a00 */
        /* <DEDUP_REMOVED lines=16> */
[----:B---3--:R-:W-:Y:S04]  /*1e020*/  LDGSTS.E [R250+0x27800], desc[UR22][R102.64], P3 ;  /* 0x2780000066fa7fae */ /* 0x008fe800099a1016 */
[----:B------:R-:W-:Y:S04]  /*1e030*/  LDGSTS.E [R250+0x27c00], desc[UR22][R88.64], P3 ;  /* 0x27c0000058fa7fae */ /* 0x000fe800099a1016 */
[----:B------:R-:W3:Y:S04]  /*1e040*/  LDL.64 R102, [R1+0x838] ;  /* 0x0008380001667983 */ /* 0x000ee80000100a00 */
[----:B------:R-:W-:Y:S04]  /*1e050*/  LDGSTS.E [R250+0x30000], desc[UR22][R80.64], P3 ;  /* 0x3000000050fa7fae */ /* 0x000fe800099a1016 */
[----:B------:R-:W2:Y:S04]  /*1e060*/  LDL.64 R88, [R1+0x820] ;  /* 0x0008200001587983 */ /* 0x000ea80000100a00 */
        /* <DEDUP_REMOVED lines=35> */
[----:B---3--:R-:W-:Y:S04]  /*1e2a0*/  LDGSTS.E [R246+0x20100], desc[UR22][R102.64], P3 ;  /* 0x2010000066f67fae */ /* 0x008fe800099a1016 */
[----:B--2---:R-:W-:Y:S04]  /*1e2b0*/  LDGSTS.E [R246+0x20500], desc[UR22][R88.64], P3 ;  /* 0x2050000058f67fae */ /* 0x004fe800099a1016 */
        /* <DEDUP_REMOVED lines=243> */
[----:B--2---:R-:W-:Y:S04]  /*1f1f0*/  LDGSTS.E [R15+0x25700], desc[UR22][R102.64], P3 ;  /* 0x25700000660f7fae */ /* 0x004fe800099a1016 */
[----:B------:R-:W2:Y:S04]  /*1f200*/  LDL.64 R240, [R1+0x38] ;  /* 0x0000380001f07983 */ /* 0x000ea80000100a00 */
[----:B---3--:R-:W-:Y:S04]  /*1f210*/  LDGSTS.E [R15+0x25b00], desc[UR22][R88.64], P3 ;  /* 0x25b00000580f7fae */ /* 0x008fe800099a1016 */
[----:B------:R-:W3:Y:S04]  /*1f220*/  LDL.64 R102, [R1+0x30] ;  /* 0x0000300001667983 */ /* 0x000ee80000100a00 */
[----:B----4-:R-:W-:Y:S04]  /*1f230*/  LDGSTS.E [R15+0x25f00], desc[UR22][R80.64], P3 ;  /* 0x25f00000500f7fae */ /* 0x010fe800099a1016 */
        /* <DEDUP_REMOVED lines=8> */
[----:B------:R-:W4:Y:S04]  /*1f2c0*/  LDL.64 R248, [R1] ;  /* 0x0000000001f87983 */ /* 0x000f280000100a00 */
[----:B------:R-:W-:Y:S04]  /*1f2d0*/  LDGSTS.E [R15+0x27300], desc[UR22][R68.64], P3 ;  /* 0x27300000440f7fae */ /* 0x000fe800099a1016 */
[----:B------:R-:W5:Y:S04]  /*1f2e0*/  LDL.LU.64 R70, [R1+0xf58] ;  /* 0x000f580001467983 */ /* 0x000f680000300a00 */
[----:B------:R-:W-:Y:S04]  /*1f2f0*/  LDGSTS.E [R15+0x27700], desc[UR22][R38.64], P3 ;  /* 0x27700000260f7fae */ /* 0x000fe800099a1016 */
[----:B------:R-:W5:Y:S04]  /*1f300*/  LDL.LU.64 R68, [R1+0xf50] ;  /* 0x000f500001447983 */ /* 0x000f680000300a00 */
[----:B------:R-:W-:Y:S04]  /*1f310*/  LDGSTS.E [R15+0x27b00], desc[UR22][R36.64], P3 ;  /* 0x27b00000240f7fae */ /* 0x000fe800099a1016 */
[----:B------:R-:W5:Y:S04]  /*1f320*/  LDL.LU.64 R38, [R1+0xf48] ;  /* 0x000f480001267983 */ /* 0x000f680000300a00 */
[----:B------:R-:W5:Y:S04]  /*1f330*/  LDL.LU.64 R36, [R1+0xf40] ;  /* 0x000f400001247983 */ /* 0x000f680000300a00 */
[----:B------:R-:W-:Y:S04]  /*1f340*/  LDGSTS.E [R15+0x27f00], desc[UR22][R66.64], P3 ;  /* 0x27f00000420f7fae */ /* 0x000fe800099a1016 */
[----:B------:R-:W-:Y:S04]  /*1f350*/  LDGSTS.E [R15+0x30300], desc[UR22][R64.64], P3 ;  /* 0x30300000400f7fae */ /* 0x000fe800099a1016 */
[----:B------:R-:W5:Y:S04]  /*1f360*/  LDL.LU.64 R66, [R1+0xf38] ;  /* 0x000f380001427983 */ /* 0x000f680000300a00 */
[----:B------:R-:W5:Y:S04]  /*1f370*/  LDL.LU.64 R64, [R1+0xf30] ;  /* 0x000f300001407983 */ /* 0x000f680000300a00 */
[----:B------:R-:W-:Y:S04]  /*1f380*/  LDGSTS.E [R15+0x30700], desc[UR22][R34.64], P3 ;  /* 0x30700000220f7fae */ /* 0x000fe800099a1016 */
[----:B------:R-:W-:Y:S04]  /*1f390*/  LDGSTS.E [R15+0x30b00], desc[UR22][R32.64], P3 ;  /* 0x30b00000200f7fae */ /* 0x000fe800099a1016 */
[----:B------:R-:W-:Y:S04]  /*1f3a0*/  LDGSTS.E [R15+0x30f00], desc[UR22][R62.64], P3 ;  /* 0x30f000003e0f7fae */ /* 0x000fe800099a1016 */
[----:B------:R-:W5:Y:S04]  /*1f3b0*/  LDL.LU.64 R34, [R1+0xf28] ;  /* 0x000f280001227983 */ /* 0x000f680000300a00 */
        /* <DEDUP_REMOVED lines=31> */
[----:B------:R-:W4:Y:S04]  /*1f5b0*/  LDL.LU.64 R90, [R1+0xea0] ;  /* 0x000ea000015a7983 */ /* 0x000f280000300a00 */
[----:B--2---:R1:W-:Y:S04]  /*1f5c0*/  LDGSTS.E [R15+0x34f00], desc[UR22][R240.64], P3 ;  /* 0x34f00000f00f7fae */ /* 0x0043e800099a1016 */
[----:B---3--:R2:W-:Y:S04]  /*1f5d0*/  LDGSTS.E [R15+0x35300], desc[UR22][R102.64], P3 ;  /* 0x35300000660f7fae */ /* 0x0085e800099a1016 */
[----:B----4-:R2:W-:Y:S04]  /*1f5e0*/  LDGSTS.E [R15+0x35700], desc[UR22][R88.64], P3 ;  /* 0x35700000580f7fae */ /* 0x0105e800099a1016 */
[----:B------:R2:W5:Y:S04]  /*1f5f0*/  LDL.LU R241, [R1+0xe98] ;  /* 0x000e980001f17983 */ /* 0x0005680000300800 */
[----:B------:R-:W3:Y:S04]  /*1f600*/  LDL.LU.64 R102, [R1+0xe90] ;  /* 0x000e900001667983 */ /* 0x000ee80000300a00 */
[----:B------:R-:W4:Y:S04]  /*1f610*/  LDL.LU.64 R88, [R1+0xe88] ;  /* 0x000e880001587983 */ /* 0x000f280000300a00 */
[----:B------:R2:W-:Y:S04]  /*1f620*/  LDGSTS.E [R15+0x35b00], desc[UR22][R80.64], P3 ;  /* 0x35b00000500f7fae */ /* 0x0005e800099a1016 */
[----:B------:R2:W-:Y:S04]  /*1f630*/  LDGSTS.E [R15+0x35f00], desc[UR22][R78.64], P3 ;  /* 0x35f000004e0f7fae */ /* 0x0005e800099a1016 */
[----:B------:R2:W-:Y:S04]  /*1f640*/  LDGSTS.E [R15+0x36300], desc[UR22][R16.64], P3 ;  /* 0x36300000100f7fae */ /* 0x0005e800099a1016 */
[----:B------:R-:W2:Y:S04]  /*1f650*/  LDL.LU.64 R80, [R1+0xe80] ;  /* 0x000e800001507983 */ /* 0x000ea80000300a00 */
[----:B------:R-:W2:Y:S04]  /*1f660*/  LDL.LU.64 R78, [R1+0xe78] ;  /* 0x000e7800014e7983 */ /* 0x000ea80000300a00 */
[----:B------:R-:W2:Y:S04]  /*1f670*/  LDL.LU.64 R16, [R1+0xe70] ;  /* 0x000e700001107983 */ /* 0x000ea80000300a00 */
[----:B------:R1:W-:Y:S04]  /*1f680*/  LDGSTS.E [R15+0x36700], desc[UR22][R248.64], P3 ;  /* 0x36700000f80f7fae */ /* 0x0003e800099a1016 */
[----:B------:R-:W2:Y:S01]  /*1f690*/  LDL.LU.64 R248, [R1+0xe68] ;  /* 0x000e680001f87983 */ /* 0x000ea20000300a00 */
[----:B------:R-:W-:-:S06]  /*1f6a0*/  UIADD3 UR4, UPT, UPT, UR15, -0x80, URZ ;  /* 0xffffff800f047890 */ /* 0x000fcc000fffe0ff */
[----:B------:R-:W-:Y:S02]  /*1f6b0*/  ISETP.GE.AND P5, PT, R12, UR4, PT ;  /* 0x000000040c007c0c */ /* 0x000fe4000bfa6270 */
[----:B------:R-:W1:Y:S02]  /*1f6c0*/  S2R R12, SR_TID.X ;  /* 0x00000000000c7919 */ /* 0x000e640000002100 */
[----:B-1----:R-:W-:-:S04]  /*1f6d0*/  SEL R240, RZ, 0x4, P5 ;  /* 0x00000004fff07807 */ /* 0x002fc80002800000 */
[----:B------:R-:W-:-:S04]  /*1f6e0*/  SEL R240, R240, RZ, P2 ;  /* 0x000000fff0f07207 */ /* 0x000fc80001000000 */
[----:B------:R-:W-:Y:S02]  /*1f6f0*/  ISETP.NE.U32.AND P5, PT, R240, RZ, PT ;  /* 0x000000fff000720c */ /* 0x000fe40003fa5070 */
[----:B------:R-:W1:Y:S01]  /*1f700*/  LDC R240, c[0x0][0x3a0] ;  /* 0x0000e800fff07b82 */ /* 0x000e620000000800 */
[----:B------:R-:W-:-:S04]  /*1f710*/  SHF.R.U32.HI R12, RZ, 0x6, R12 ;  /* 0x00000006ff0c7819 */ /* 0x000fc8000001160c */
[----:B------:R-:W-:-:S04]  /*1f720*/  SGXT.U32 R12, R12, 0x1 ;  /* 0x000000010c0c781a */ /* 0x000fc80000000000 */
[----:B------:R-:W-:-:S04]  /*1f730*/  LOP3.LUT R12, R12, 0x2, RZ, 0xfc, !PT ;  /* 0x000000020c0c7812 */ /* 0x000fc800078efcff */
[----:B------:R-:W-:Y:S02]  /*1f740*/  ISETP.GE.AND P4, PT, R12, UR4, PT ;  /* 0x000000040c007c0c */ /* 0x000fe4000bf86270 */
[----:B------:R-:W1:Y:S02]  /*1f750*/  S2R R12, SR_TID.X ;  /* 0x00000000000c7919 */ /* 0x000e640000002100 */
[----:B-1----:R-:W-:Y:S01]  /*1f760*/  VIADD R240, R240, 0x3f ;  /* 0x0000003ff0f07836 */ /* 0x002fe20000000000 */
[----:B------:R-:W-:Y:S01]  /*1f770*/  ISETP.NE.U32.AND P1, PT, RZ, UR17, PT ;  /* 0x00000011ff007c0c */ /* 0x000fe2000bf25070 */
[----:B------:R-:W-:Y:S02]  /*1f780*/  USHF.R.S32.HI UR5, URZ, 0x1f, UR12 ;  /* 0x0000001fff057899 */ /* 0x000fe4000801140c */
[----:B------:R-:W-:Y:S02]  /*1f790*/  USHF.L.U32 UR11, UR12, 0x2, URZ ;  /* 0x000000020c0b7899 */ /* 0x000fe400080006ff */
[----:B------:R-:W-:Y:S01]  /*1f7a0*/  USHF.L.U64.HI UR12, UR12, 0x2, UR5 ;  /* 0x000000020c0c7899 */ /* 0x000fe20008010205 */
[----:B------:R-:W-:-:S04]  /*1f7b0*/  SHF.R.U32.HI R12, RZ, 0x6, R12 ;  /* 0x00000006ff0c7819 */ /* 0x000fc8000001160c */
[----:B------:R-:W-:Y:S02]  /*1f7c0*/  SGXT.U32 R12, R12, 0x1 ;  /* 0x000000010c0c781a */ /* 0x000fe40000000000 */
[----:B------:R-:W-:-:S04]  /*1f7d0*/  IADD3 R90, P6, PT, R90, UR11, RZ ;  /* 0x0000000b5a5a7c10 */ /* 0x000fc8000ffde0ff */
[----:B------:R-:W-:Y:S01]  /*1f7e0*/  IADD3.X R91, PT, PT, R91, UR12, RZ, P6, !PT ;  /* 0x0000000c5b5b7c10 */ /* 0x000fe2000b7fe4ff */
[----:B--2---:R1:W-:Y:S04]  /*1f7f0*/  LDGSTS.E [R15+0x36b00], desc[UR22][R248.64], P3 ;  /* 0x36b00000f80f7fae */ /* 0x0043e800099a1016 */
[----:B------:R1:W-:Y:S04]  /*1f800*/  LDGSTS.E [R15+0x36f00], desc[UR22][R16.64], P3 ;  /* 0x36f00000100f7fae */ /* 0x0003e800099a1016 */
[----:B------:R1:W-:Y:S04]  /*1f810*/  LDGSTS.E [R15+0x37300], desc[UR22][R78.64], P3 ;  /* 0x373000004e0f7fae */ /* 0x0003e800099a1016 */
[----:B------:R1:W-:Y:S04]  /*1f820*/  LDGSTS.E [R15+0x37700], desc[UR22][R80.64], P3 ;  /* 0x37700000500f7fae */ /* 0x0003e800099a1016 */
[----:B----4-:R1:W-:Y:S04]  /*1f830*/  LDGSTS.E [R15+0x37b00], desc[UR22][R88.64], P3 ;  /* 0x37b00000580f7fae */ /* 0x0103e800099a1016 */
[----:B---3--:R1:W-:Y:S04]  /*1f840*/  LDGSTS.E [R15+0x37f00], desc[UR22][R102.64], P3 ;  /* 0x37f00000660f7fae */ /* 0x0083e800099a1016 */
[----:B------:R-:W0:Y:S01]  /*1f850*/  LDGDEPBAR ;  /* 0x00000000000079af */ /* 0x000e220000000000 */
[----:B------:R-:W-:Y:S01]  /*1f860*/  ISETP.LT.OR P3, PT, R240, 0x40, P1 ;  /* 0x00000040f000780c */ /* 0x000fe20000f61670 */
[----:B------:R-:W-:-:S04]  /*1f870*/  DEPBAR.LE SB0, 0x2 ;  /* 0x000080800000791a */ /* 0x000fc80000000000 */
[----:B------:R-:W-:Y:S08]  /*1f880*/  BAR.SYNC.DEFER_BLOCKING 0x0 ;  /* 0x0000000000007b1d */ /* 0x000ff00000010000 */
[----:B-1----:R-:W-:Y:S05]  /*1f890*/  @P3 BRA `(.L_x_6) ;  /* 0x0000000400503947 */ /* 0x002fea0003800000 */
[----:B------:R-:W-:Y:S02]  /*1f8a0*/  UIADD3 UR13, UPT, UPT, UR7, 0x60000, URZ ;  /* 0x00060000070d7890 */ /* 0x000fe4000fffe0ff */
[----:B------:R-:W-:Y:S02]  /*1f8b0*/  USHF.R.U32.HI UR64, URZ, 0x4, UR7 ;  /* 0x00000004ff407899 */ /* 0x000fe40008011607 */
[----:B------:R-:W-:Y:S02]  /*1f8c0*/  USHF.R.U32.HI UR13, URZ, 0x4, UR13 ;  /* 0x00000004ff0d7899 */ /* 0x000fe4000801160d */
[----:B------:R-:W-:Y:S02]  /*1f8d0*/  USGXT.U32 UR64, UR64, 0xe ;  /* 0x0000000e4040789a */ /* 0x000fe40008000000 */
[----:B------:R-:W-:Y:S02]  /*1f8e0*/  USGXT.U32 UR32, UR13, 0xe ;  /* 0x0000000e0d20789a */ /* 0x000fe40008000000 */
[----:B------:R-:W-:-:S02]  /*1f8f0*/  UIADD3 UR34, UP2, UPT, UR64, 0x2, URZ ;  /* 0x0000000240227890 */ /* 0x000fc4000ff5e0ff */
[----:B------:R-:W-:Y:S01]  /*1f900*/  UIADD3 UR36, UP1, UPT, UR32, 0x2, URZ ;  /* 0x0000000220247890 */ /* 0x000fe2000ff3e0ff */
[----:B------:R-:W-:Y:S01]  /*1f910*/  UMOV UR5, URZ ;  /* 0x000000ff00057c82 */ /* 0x000fe20008000000 */
[----:B------:R-:W-:Y:S02]  /*1f920*/  UMOV UR6, URZ ;  /* 0x000000ff00067c82 */ /* 0x000fe40008000000 */
[----:B------:R-:W-:Y:S02]  /*1f930*/  UIADD3.X UR37, UPT, UPT, UR5, 0x40004040, URZ, UP1, !UPT ;  /* 0x4000404005257890 */ /* 0x000fe40008ffe4ff */
[----:B------:R-:W-:Y:S01]  /*1f940*/  UIADD3.X UR35, UPT, UPT, UR6, 0x40004040, URZ, UP2, !UPT ;  /* 0x4000404006237890 */ /* 0x000fe200097fe4ff */
[----:B------:R-:W-:Y:S01]  /*1f950*/  UMOV UR38, UR16 ;  /* 0x0000001000267c82 */ /* 0x000fe20008000000 */
[----:B------:R-:W-:Y:S02]  /*1f960*/  UMOV UR39, URZ ;  /* 0x000000ff00277c82 */ /* 0x000fe40008000000 */
[----:B------:R-:W-:-:S02]  /*1f970*/  UIADD3.64 UR70, UPT, UPT, UR34, 0x2, URZ ;  /* 0x0000000222467897 */ /* 0x000fc4000fffe0ff */
[----:B------:R-:W-:Y:S01]  /*1f980*/  UIADD3.64 UR40, UPT, UPT, UR36, 0x2, URZ ;  /* 0x0000000224287897 */ /* 0x000fe2000fffe0ff */
[----:B------:R-:W-:Y:S01]  /*1f990*/  UMOV UR5, UR38 ;  /* 0x0000002600057c82 */ /* 0x000fe20008000000 */
[----:B------:R-:W-:Y:S02]  /*1f9a0*/  UIADD3.64 UR62, UPT, UPT, UR34, 0x4, URZ ;  /* 0x00000004223e7897 */ /* 0x000fe4000fffe0ff */
[----:B------:R-:W-:Y:S01]  /*1f9b0*/  UIADD3.64 UR44, UPT, UPT, UR36, 0x4, URZ ;  /* 0x00000004242c7897 */ /* 0x000fe2000fffe0ff */
[----:B------:R-:W-:Y:S01]  /*1f9c0*/  UMOV UR66, 0x0 ;  /* 0x0000000000427882 */ /* 0x000fe20000000000 */
[----:B------:R-:W-:Y:S01]  /*1f9d0*/  UMOV UR67, 0x4400910 ;  /* 0x0440091000437882 */ /* 0x000fe20000000000 */
[----:B------:R-:W-:Y:S01]  /*1f9e0*/  UIADD3.64 UR38, UPT, UPT, UR34, 0x7fe, URZ ;  /* 0x000007fe22267897 */ /* 0x000fe2000fffe0ff */
[----:B------:R-:W-:Y:S01]  /*1f9f0*/  UMOV UR65, 0x40004040 ;  /* 0x4000404000417882 */ /* 0x000fe20000000000 */
[----:B------:R-:W-:Y:S01]  /*1fa00*/  UMOV UR33, 0x40004040 ;  /* 0x4000404000217882 */ /* 0x000fe20000000000 */
[----:B------:R-:W-:Y:S01]  /*1fa10*/  UIADD3.64 UR48, UPT, UPT, UR36, 0x1fe, URZ ;  /* 0x000001fe24307897 */ /* 0x000fe2000fffe0ff */
[----:B------:R1:W-:Y:S01]  /*1fa20*/  UTCHMMA gdesc[UR32], gdesc[UR64], tmem[UR8], tmem[UR66], idesc[UR67], !UPT ;  /* 0x00ff4240200075ea */ /* 0x0003e2000f800008 */
[----:B------:R-:W-:-:S02]  /*1fa30*/  UIADD3.64 UR42, UPT, UPT, UR34, 0x800, URZ ;  /* 0x00000800222a7897 */ /* 0x000fc4000fffe0ff */
[----:B------:R-:W-:Y:S02]  /*1fa40*/  UIADD3.64 UR52, UPT, UPT, UR36, 0x200, URZ ;  /* 0x0000020024347897 */ /* 0x000fe4000fffe0ff */
[----:B------:R-:W-:Y:S02]  /*1fa50*/  UIADD3.64 UR46, UPT, UPT, UR34, 0x802, URZ ;  /* 0x00000802222e7897 */ /* 0x000fe4000fffe0ff */
[----:B------:R-:W-:Y:S02]  /*1fa60*/  UIADD3.64 UR56, UPT, UPT, UR36, 0x202, URZ ;  /* 0x0000020224387897 */ /* 0x000fe4000fffe0ff */
[----:B------:R-:W-:Y:S02]  /*1fa70*/  UIADD3.64 UR50, UPT, UPT, UR34, 0x804, URZ ;  /* 0x0000080422327897 */ /* 0x000fe4000fffe0ff */
[----:B-1----:R-:W-:Y:S01]  /*1fa80*/  UIADD3.64 UR64, UPT, UPT, UR36, 0x204, URZ ;  /* 0x0000020424407897 */ /* 0x002fe2000fffe0ff */
[----:B------:R-:W-:Y:S01]  /*1fa90*/  UMOV UR72, 0x0 ;  /* 0x0000000000487882 */ /* 0x000fe20000000000 */
[----:B------:R-:W-:Y:S01]  /*1faa0*/  UMOV UR73, 0x4400910 ;  /* 0x0440091000497882 */ /* 0x000fe20000000000 */
[----:B------:R-:W-:-:S02]  /*1fab0*/  UIADD3 UR24, UPT, UPT, UR8, 0x100000, URZ ;  /* 0x0010000008187890 */ /* 0x000fc4000fffe0ff */
[----:B------:R1:W-:Y:S01]  /*1fac0*/  UTCHMMA gdesc[UR36], gdesc[UR34], tmem[UR8], tmem[UR72], idesc[UR73], UPT ;  /* 0x00ff4822240075ea */ /* 0x0003e2000b800008 */
[----:B------:R-:W-:Y:S01]  /*1fad0*/  UIADD3.64 UR54, UPT, UPT, UR34, 0xffe, URZ ;  /* 0x00000ffe22367897 */ /* 0x000fe2000fffe0ff */
[----:B------:R-:W-:Y:S01]  /*1fae0*/  UMOV UR68, 0x0 ;  /* 0x0000000000447882 */ /* 0x000fe20000000000 */
[----:B------:R-:W-:Y:S01]  /*1faf0*/  UMOV UR69, 0x4400910 ;  /* 0x0440091000457882 */ /* 0x000fe20000000000 */
[----:B------:R-:W-:Y:S02]  /*1fb00*/  UIADD3 UR21, UPT, UPT, UR8, 0x100000, URZ ;  /* 0x0010000008157890 */ /* 0x000fe4000fffe0ff */
[----:B------:R2:W-:Y:S01]  /*1fb10*/  UTCHMMA gdesc[UR40], gdesc[UR70], tmem[UR8], tmem[UR68], idesc[UR69], UPT ;  /* 0x00ff4446280075ea */ /* 0x0005e2000b800008 */
[----:B------:R-:W-:Y:S01]  /*1fb20*/  UIADD3.64 UR58, UPT, UPT, UR34, 0x1000, URZ ;  /* 0x00001000223a7897 */ /* 0x000fe2000fffe0ff */
        /* <DEDUP_REMOVED lines=9> */
[----:B-1----:R-:W-:Y:S01]  /*1fbc0*/  UIADD3.64 UR72, UPT, UPT, UR34, 0x1004, URZ ;  /* 0x0000100422487897 */ /* 0x002fe2000fffe0ff */
[----:B------:R-:W-:Y:S01]  /*1fbd0*/  UMOV UR28, 0x0 ;  /* 0x00000000001c7882 */ /* 0x000fe20000000000 */
[----:B------:R-:W-:Y:S01]  /*1fbe0*/  UMOV UR29, 0x4400910 ;  /* 0x04400910001d7882 */ /* 0x000fe20000000000 */
[----:B------:R-:W-:-:S02]  /*1fbf0*/  UIADD3 UR18, UPT, UPT, UR8, 0x100000, URZ ;  /* 0x0010000008127890 */ /* 0x000fc4000fffe0ff */
[----:B------:R1:W-:Y:S01]  /*1fc00*/  UTCHMMA gdesc[UR52], gdesc[UR42], tmem[UR8], tmem[UR28], idesc[UR29], UPT ;  /* 0x00ff1c2a340075ea */ /* 0x0003e2000b800008 */
[----:B--2---:R-:W-:Y:S01]  /*1fc10*/  UIADD3.64 UR68, UPT, UPT, UR34, 0x17fe, URZ ;  /* 0x000017fe22447897 */ /* 0x004fe2000fffe0ff */
[----:B------:R-:W-:Y:S01]  /*1fc20*/  UMOV UR30, 0x0 ;  /* 0x00000000001e7882 */ /* 0x000fe20000000000 */
[----:B------:R-:W-:Y:S01]  /*1fc30*/  UMOV UR31, 0x4400910 ;  /* 0x04400910001f7882 */ /* 0x000fe20000000000 */
[----:B------:R-:W-:Y:S02]  /*1fc40*/  UIADD3 UR17, UPT, UPT, UR8, 0x100000, URZ ;  /* 0x0010000008117890 */ /* 0x000fe4000fffe0ff */
[----:B------:R1:W-:Y:S01]  /*1fc50*/  UTCHMMA gdesc[UR56], gdesc[UR46], tmem[UR8], tmem[UR30], idesc[UR31], UPT ;  /* 0x00ff1e2e380075ea */ /* 0x0003e2000b800008 */
[----:B------:R-:W-:Y:S02]  /*1fc60*/  UIADD3.64 UR70, UPT, UPT, UR34, 0x1800, URZ ;  /* 0x0000180022467897 */ /* 0x000fe4000fffe0ff */
[----:B------:R-:W-:Y:S02]  /*1fc70*/  UIADD3 UR13, UPT, UPT, UR8, 0x100000, URZ ;  /* 0x00100000080d7890 */ /* 0x000fe4000fffe0ff */
[----:B---3--:R-:W-:Y:S01]  /*1fc80*/  UIADD3.64 UR60, UPT, UPT, UR34, 0x1802, URZ ;  /* 0x00001802223c7897 */ /* 0x008fe2000fffe0ff */
[----:B----4-:R-:W-:Y:S01]  /*1fc90*/  UMOV UR38, 0x0 ;  /* 0x0000000000267882 */ /* 0x010fe20000000000 */
[----:B------:R-:W-:Y:S01]  /*1fca0*/  UMOV UR39, 0x4400910 ;  /* 0x0440091000277882 */ /* 0x000fe20000000000 */
[----:B------:R-:W-:-:S02]  /*1fcb0*/  UIADD3 UR6, UPT, UPT, UR8, 0x100000, URZ ;  /* 0x0010000008067890 */ /* 0x000fc4000fffe0ff */
[----:B------:R1:W-:Y:S01]  /*1fcc0*/  UTCHMMA gdesc[UR64], gdesc[UR50], tmem[UR8], tmem[UR38], idesc[UR39], UPT ;  /* 0x00ff2632400075ea */ /* 0x0003e2000b800008 */
[----:B------:R-:W-:Y:S01]  /*1fcd0*/  UIADD3.64 UR34, UPT, UPT, UR34, 0x1804, URZ ;  /* 0x0000180422227897 */ /* 0x000fe2000fffe0ff */
[----:B------:R1:W-:Y:S01]  /*1fce0*/  UTCHMMA gdesc[UR32], gdesc[UR54], tmem[UR24], tmem[UR26], idesc[UR27], !UPT ;  /* 0x00ff1a36200075ea */ /* 0x0003e2000f800018 */
[----:B------:R-:W-:Y:S01]  /*1fcf0*/  UMOV UR62, 0x0 ;  /* 0x00000000003e7882 */ /* 0x000fe20000000000 */
[----:B------:R-:W-:Y:S01]  /*1fd00*/  UMOV UR63, 0x4400910 ;  /* 0x04400910003f7882 */ /* 0x000fe20000000000 */
[----:B------:R-:W-:Y:S01]  /*1fd10*/  UMOV UR76, 0x0 ;  /* 0x00000000004c7882 */ /* 0x000fe20000000000 */
[----:B------:R1:W-:Y:S01]  /*1fd20*/  UTCHMMA gdesc[UR36], gdesc[UR58], tmem[UR21], tmem[UR62], idesc[UR63], UPT ;  /* 0x00ff3e3a240075ea */ /* 0x0003e2000b800015 */
[----:B------:R1:W-:Y:S01]  /*1fd30*/  UTCHMMA gdesc[UR40], gdesc[UR66], tmem[UR20], tmem[UR28], idesc[UR29], UPT ;  /* 0x00ff1c42280075ea */ /* 0x0003e2000b800014 */
[----:B------:R1:W-:Y:S01]  /*1fd40*/  UTCHMMA gdesc[UR44], gdesc[UR72], tmem[UR19], tmem[UR38], idesc[UR39], UPT ;  /* 0x00ff26482c0075ea */ /* 0x0003e2000b800013 */
[----:B------:R-:W-:Y:S01]  /*1fd50*/  UMOV UR77, 0x4400910 ;  /* 0x04400910004d7882 */ /* 0x000fe20000000000 */
[----:B------:R1:W-:Y:S01]  /*1fd60*/  UTCHMMA gdesc[UR48], gdesc[UR68], tmem[UR18], tmem[UR26], idesc[UR27], UPT ;  /* 0x00ff1a44300075ea */ /* 0x0003e2000b800012 */
[----:B------:R-:W-:Y:S01]  /*1fd70*/  UMOV UR74, 0x0 ;  /* 0x00000000004a7882 */ /* 0x000fe20000000000 */
[----:B------:R-:W-:Y:S01]  /*1fd80*/  UMOV UR75, 0x4400910 ;  /* 0x04400910004b7882 */ /* 0x000fe20000000000 */
[----:B------:R1:W-:Y:S01]  /*1fd90*/  UTCHMMA gdesc[UR52], gdesc[UR70], tmem[UR17], tmem[UR62], idesc[UR63], UPT ;  /* 0x00ff3e46340075ea */ /* 0x0003e2000b800011 */
[----:B------:R1:W-:Y:S01]  /*1fda0*/  UTCHMMA gdesc[UR56], gdesc[UR60], tmem[UR13], tmem[UR76], idesc[UR77], UPT ;  /* 0x00ff4c3c380075ea */ /* 0x0003e2000b80000d */
[----:B------:R1:W-:Y:S01]  /*1fdb0*/  UTCHMMA gdesc[UR64], gdesc[UR34], tmem[UR6], tmem[UR74], idesc[UR75], UPT ;  /* 0x00ff4a22400075ea */ /* 0x0003e2000b800006 */
[----:B------:R1:W-:Y:S01]  /*1fdc0*/  UTCBAR [UR5], URZ ;  /* 0x000000ff050073e9 */ /* 0x0003e200080000ff */
[----:B------:R-:W-:Y:S01]  /*1fdd0*/  NOP ;  /* 0x0000000000007918 */ /* 0x000fe20000000000 */
.L_x_6:
[----:B------:R-:W2:Y:S01]  /*1fde0*/  S2R R240, SR_TID.X ;  /* 0x0000000000f07919 */ /* 0x000ea20000002100 */
[----:B------:R-:W-:Y:S01]  /*1fdf0*/  BAR.SYNC.DEFER_BLOCKING 0x0 ;  /* 0x0000000000007b1d */ /* 0x000fe20000010000 */
[----:B-----5:R-:W-:-:S04]  /*1fe00*/  IADD3 R18, P6, PT, R18, UR11, RZ ;  /* 0x0000000b12127c10 */ /* 0x020fc8000ffde0ff */
[----:B------:R-:W-:Y:S02]  /*1fe10*/  IADD3.X R19, PT, PT, R19, UR12, RZ, P6, !PT ;  /* 0x0000000c13137c10 */ /* 0x000fe4000b7fe4ff */
[----:B------:R-:W-:Y:S01]  /*1fe20*/  IADD3 R48, P6, PT, R48, UR11, RZ ;  /* 0x0000000b30307c10 */ /* 0x000fe2000ffde0ff */
[----:B------:R3:W-:Y:S03]  /*1fe30*/  STL.64 [R1+0xec8], R140 ;  /* 0x000ec88c01007387 */ /* 0x0007e60000100a00 */
[----:B------:R-:W-:Y:S01]  /*1fe40*/  IADD3.X R49, PT, PT, R49, UR12, RZ, P6, !PT ;  /* 0x0000000c31317c10 */ /* 0x000fe2000b7fe4ff */
[----:B------:R2:W-:Y:S01]  /*1fe50*/  STL.64 [R1+0xec0], R142 ;  /* 0x000ec08e01007387 */ /* 0x0005e20000100a00 */
[----:B------:R-:W-:-:S03]  /*1fe60*/  IADD3 R50, P6, PT, R50, UR11, RZ ;  /* 0x0000000b32327c10 */ /* 0x000fc6000ffde0ff */
[----:B------:R-:W-:Y:S01]  /*1fe70*/  STL.64 [R1+0xeb8], R144 ;  /* 0x000eb89001007387 */ /* 0x000fe20000100a00 */
[----:B------:R-:W-:Y:S01]  /*1fe80*/  IADD3.X R51, PT, PT, R51, UR12, RZ, P6, !PT ;  /* 0x0000000c33337c10 */ /* 0x000fe2000b7fe4ff */
[----:B---3--:R-:W3:Y:S02]  /*1fe90*/  S2R R141, SR_TID.X ;  /* 0x00000000008d7919 */ /* 0x008ee40000002100 */
[----:B------:R-:W-:Y:S01]  /*1fea0*/  STL.64 [R1+0xeb0], R146 ;  /* 0x000eb09201007387 */ /* 0x000fe20000100a00 */
[C---:B--2---:R-:W-:Y:S01]  /*1feb0*/  IMAD.SHL.U32 R143, R240.reuse, 0x10, RZ ;  /* 0x00000010f08f7824 */ /* 0x044fe200078e00ff */
[----:B------:R-:W-:Y:S02]  /*1fec0*/  LOP3.LUT R240, R240, 0x3f, RZ, 0xc0, !PT ;  /* 0x0000003ff0f07812 */ /* 0x000fe400078ec0ff */
[----:B------:R-:W-:Y:S02]  /*1fed0*/  STL.64 [R1+0xea8], R148 ;  /* 0x000ea89401007387 */ /* 0x000fe40000100a00 */
[----:B------:R-:W-:-:S02]  /*1fee0*/  LOP3.LUT R143, R143, 0x70, RZ, 0xc0, !PT ;  /* 0x000000708f8f7812 */ /* 0x000fc400078ec0ff */
[----:B------:R-:W-:Y:S04]  /*1fef0*/  STL.64 [R1+0xea0], R14 ;  /* 0x000ea00e01007387 */ /* 0x000fe80000100a00 */
[----:B------:R-:W-:Y:S04]  /*1ff00*/  STL.64 [R1+0xe98], R248 ;  /* 0x000e98f801007387 */ /* 0x000fe80000100a00 */
[----:B------:R-:W-:Y:S04]  /*1ff10*/  STL.64 [R1+0xe90], R16 ;  /* 0x000e901001007387 */ /* 0x000fe80000100a00 */
[----:B------:R-:W-:Y:S04]  /*1ff20*/  STL.64 [R1+0xe88], R78 ;  /* 0x000e884e01007387 */ /* 0x000fe80000100a00 */
[----:B------:R-:W-:Y:S01]  /*1ff30*/  STL.64 [R1+0xe80], R80 ;  /* 0x000e805001007387 */ /* 0x000fe20000100a00 */
[----:B---3--:R-:W-:-:S03]  /*1ff40*/  LOP3.LUT R140, R141, 0x40, RZ, 0xc0, !PT ;  /* 0x000000408d8c7812 */ /* 0x008fc600078ec0ff */
[----:B------:R-:W-:Y:S01]  /*1ff50*/  STL.64 [R1+0xe78], R88 ;  /* 0x000e785801007387 */ /* 0x000fe20000100a00 */
[----:B------:R-:W-:Y:S02]  /*1ff60*/  SHF.R.U32.HI R141, RZ, 0x6, R141 ;  /* 0x00000006ff8d7819 */ /* 0x000fe4000001168d */
[----:B------:R-:W-:Y:S01]  /*1ff70*/  LEA.HI R140, R140, R143, RZ, 0x1c ;  /* 0x0000008f8c8c7211 */ /* 0x000fe200078fe0ff */
[----:B------:R-:W-:Y:S01]  /*1ff80*/  STL.64 [R1+0xe70], R102 ;  /* 0x000e706601007387 */ /* 0x000fe20000100a00 */
[----:B------:R-:W-:-:S03]  /*1ff90*/  SGXT.U32 R141, R141, 0x1 ;  /* 0x000000018d8d781a */ /* 0x000fc60000000000 */
[----:B------:R-:W-:Y:S01]  /*1ffa0*/  IMAD R140, R240, 0x80, R140 ;  /* 0x00000080f08c7824 */ /* 0x000fe200078e028c */
[----:B------:R2:W-:Y:S01]  /*1ffb0*/  STL.64 [R1+0xe68], R12 ;  /* 0x000e680c01007387 */ /* 0x0005e20000100a00 */
[----:B------:R-:W-:Y:S02]  /*1ffc0*/  LOP3.LUT R141, R141, 0x4, RZ, 0xfc, !PT ;  /* 0x000000048d8d7812 */ /* 0x000fe400078efcff */
[----:B------:R-:W-:Y:S01]  /*1ffd0*/  VIADD R140, R140, UR7 ;  /* 0x000000078c8c7c36 */ /* 0x000fe20008000000 */
[----:B------:R-:W3:Y:S04]  /*1ffe0*/  S2R R240, SR_TID.X ;  /* 0x0000000000f07919 */ /* 0x000ee80000002100 */
[----:B------:R-:W-:Y:S01]  /*1fff0*/  @!PT LDS RZ, [RZ] ;  /* 0x00000000fffff984 */ /* 0x000fe20000000800 */
[----:B------:R-:W-:Y:S01]  /*20000*/  @!PT LDS RZ, [RZ] ;  /* 0x00000000fffff984 */ /* 0x000fe20000000800 */
[----:B------:R-:W-:Y:S01]  /*20010*/  @!PT LDS RZ, [RZ] ;  /* 0x00000000fffff984 */ /* 0x000fe20000000800 */
[----:B------:R-:W-:Y:S01]  /*20020*/  LDGSTS.E [R140+0x68000], desc[UR22][R90.64], P5 ;  /* 0x680000005a8c7fae */ /* 0x000fe2000a9a1016 */
[----:B------:R-:W-:-:S02]  /*20030*/  ISETP.GE.AND P5, PT, R241, UR4, PT ;  /* 0x00000004f1007c0c */ /* 0x000fc4000bfa6270 */
[----:B---3--:R-:W-:Y:S02]  /*20040*/  SHF.R.U32.HI R143, RZ, 0x6, R240 ;  /* 0x00000006ff8f7819 */ /* 0x008fe400000116f0 */
[----:B------:R-:W-:Y:S02]  /*20050*/  SEL R240, RZ, 0x4, P4 ;  /* 0x00000004fff07807 */ /* 0x000fe40002000000 */
[----:B------:R-:W-:Y:S02]  /*20060*/  SGXT.U32 R143, R143, 0x1 ;  /* 0x000000018f8f781a */ /* 0x000fe40000000000 */
[----:B------:R-:W-:Y:S02]  /*20070*/  SEL R240, R240, RZ, P2 ;  /* 0x000000fff0f07207 */ /* 0x000fe40001000000 */
[----:B------:R-:W-:Y:S02]  /*20080*/  LOP3.LUT R143, R143, 0x20, RZ, 0xfc, !PT ;  /* 0x000000208f8f7812 */ /* 0x000fe400078efcff */
[----:B------:R-:W-:-:S02]  /*20090*/  ISETP.NE.U32.AND P3, PT, R240, RZ, PT ;  /* 0x000000fff000720c */ /* 0x000fc40003f65070 */
[----:B------:R-:W-:Y:S02]  /*200a0*/  ISETP.GE.AND P4, PT, R143, UR4, PT ;  /* 0x000000048f007c0c */ /* 0x000fe4000bf86270 */
[----:B------:R-:W-:Y:S02]  /*200b0*/  SEL R240, RZ, 0x4, P5 ;  /* 0x00000004fff07807 */ /* 0x000fe40002800000 */
[----:B------:R-:W-:Y:S02]  /*200c0*/  SEL R241, RZ, 0x4, P4 ;  /* 0x00000004fff17807 */ /* 0x000fe40002000000 */
[----:B------:R-:W-:Y:S02]  /*200d0*/  SEL R240, R240, RZ, P2 ;  /* 0x000000fff0f07207 */ /* 0x000fe40001000000 */
[----:B------:R-:W-:Y:S02]  /*200e0*/  SEL R241, R241, RZ, P2 ;  /* 0x000000fff1f17207 */ /* 0x000fe40001000000 */
[----:B------:R-:W-:Y:S01]  /*200f0*/  ISETP.NE.U32.AND P4, PT, R240, RZ, PT ;  /* 0x000000fff000720c */ /* 0x000fe20003f85070 */
[----:B------:R-:W-:Y:S01]  /*20100*/  LDGSTS.E [R140+0x68008], desc[UR22][R18.64], P3 ;  /* 0x68008000128c7fae */ /* 0x000fe200099a1016 */
[----:B------:R-:W-:-:S02]  /*20110*/  ISETP.NE.U32.AND P5, PT, R241, RZ, PT ;  /* 0x000000fff100720c */ /* 0x000fc40003fa5070 */
[----:B------:R-:W-:-:S11]  /*20120*/  ISETP.GE.AND P3, PT, R141, UR4, PT ;  /* 0x000000048d007c0c */ /* 0x000fd6000bf66270 */
[----:B------:R-:W-:Y:S04]  /*20130*/  LDGSTS.E [R140+0x6a000], desc[UR22][R48.64], P5 ;  /* 0x6a000000308c7fae */ /* 0x000fe8000a9a1016 */
[----:B------:R-:W-:Y:S04]  /*20140*/  LDGSTS.E [R140+0x6a008], desc[UR22][R50.64], P4 ;  /* 0x6a008000328c7fae */ /* 0x000fe8000a1a1016 */
[----:B------:R-:W3:Y:S01]  /*20150*/  LDL.LU R140, [R1+0x418] ;  /* 0x00041800018c7983 */ /* 0x000ee20000300800 */
[----:B------:R-:W-:Y:S02]  /*20160*/  SEL R240, RZ, 0x4, P3 ;  /* 0x00000004fff07807 */ /* 0x000fe40001800000 */
[----:B------:R-:W-:Y:S01]  /*20170*/  IADD3 R20, P3, PT, R20, UR11, RZ ;  /* 0x0000000b14147c10 */ /* 0x000fe2000ff7e0ff */
[----:B------:R-:W4:Y:S01]  /*20180*/  S2R R141, SR_TID.X ;  /* 0x00000000008d7919 */ /* 0x000f220000002100 */
[----:B------:R-:W-:-:S02]  /*20190*/  SEL R240, R240, RZ, P2 ;  /* 0x000000fff0f07207 */ /* 0x000fc40001000000 */
[----:B------:R-:W-:Y:S01]  /*201a0*/  IADD3.X R21, PT, PT, R21, UR12, RZ, P3, !PT ;  /* 0x0000000c15157c10 */ /* 0x000fe20009ffe4ff */
[----:B------:R-:W1:Y:S01]  /*201b0*/  S2R R143, SR_TID.X ;  /* 0x00000000008f7919 */ /* 0x000e620000002100 */
[----:B------:R-:W-:Y:S02]  /*201c0*/  ISETP.NE.U32.AND P4, PT, R240, RZ, PT ;  /* 0x000000fff000720c */ /* 0x000fe40003f85070 */
[----:B------:R-:W-:Y:S01]  /*201d0*/  IADD3 R22, P6, PT, R22, UR11, RZ ;  /* 0x0000000b16167c10 */ /* 0x000fe2000ffde0ff */
[----:B--2---:R-:W2:Y:S03]  /*201e0*/  S2R R12, SR_TID.X ;  /* 0x00000000000c7919 */ /* 0x004ea60000002100 */
[----:B------:R-:W-:Y:S02]  /*201f0*/  IADD3.X R23, PT, PT, R23, UR12, RZ, P6, !PT ;  /* 0x0000000c17177c10 */ /* 0x000fe4000b7fe4ff */
[----:B------:R-:W-:-:S04]  /*20200*/  IADD3 R52, P6, PT, R52, UR11, RZ ;  /* 0x0000000b34347c10 */ /* 0x000fc8000ffde0ff */
[----:B------:R-:W-:Y:S01]  /*20210*/  IADD3.X R53, PT, PT, R53, UR12, RZ, P6, !PT ;  /* 0x0000000c35357c10 */ /* 0x000fe2000b7fe4ff */
[----:B------:R-:W-:Y:S01]  /*20220*/  LDGSTS.E [R252+0x68000], desc[UR22][R20.64], P4 ;  /* 0x6800000014fc7fae */ /* 0x000fe2000a1a1016 */
[----:B------:R-:W-:-:S04]  /*20230*/  IADD3 R54, P6, PT, R54, UR11, RZ ;  /* 0x0000000b36367c10 */ /* 0x000fc8000ffde0ff */
[----:B------:R-:W-:Y:S02]  /*20240*/  IADD3.X R55, PT, PT, R55, UR12, RZ, P6, !PT ;  /* 0x0000000c37377c10 */ /* 0x000fe4000b7fe4ff */
[----:B----4-:R-:W-:-:S04]  /*20250*/  SHF.R.U32.HI R141, RZ, 0x6, R141 ;  /* 0x00000006ff8d7819 */ /* 0x010fc8000001168d */
[----:B------:R-:W-:-:S04]  /*20260*/  SGXT.U32 R141, R141, 0x1 ;  /* 0x000000018d8d781a */ /* 0x000fc80000000000 */
[----:B------:R-:W-:-:S04]  /*20270*/  LOP3.LUT R141, R141, 0x6, RZ, 0xfc, !PT ;  /* 0x000000068d8d7812 */ /* 0x000fc800078efcff */
[----:B------:R-:W-:Y:S02]  /*20280*/  ISETP.GE.AND P3, PT, R141, UR4, PT ;  /* 0x000000048d007c0c */ /* 0x000fe4000bf66270 */
[--C-:B-1----:R-:W-:Y:S02]  /*20290*/  SHF.R.U32.HI R141, RZ, 0x6, R143.reuse ;  /* 0x00000006ff8d7819 */ /* 0x102fe4000001168f */
[----:B------:R-:W-:Y:S02]  /*202a0*/  SHF.R.U32.HI R143, RZ, 0x6, R143 ;  /* 0x00000006ff8f7819 */ /* 0x000fe4000001168f */
[----:B------:R-:W-:Y:S02]  /*202b0*/  SEL R240, RZ, 0x4, P3 ;  /* 0x00000004fff07807 */ /* 0x000fe40001800000 */
[----:B------:R-:W-:Y:S02]  /*202c0*/  SGXT.U32 R143, R143, 0x1 ;  /* 0x000000018f8f781a */ /* 0x000fe40000000000 */
[----:B------:R-:W-:-:S02]  /*202d0*/  SGXT.U32 R141, R141, 0x1 ;  /* 0x000000018d8d781a */ /* 0x000fc40000000000 */
[----:B------:R-:W-:Y:S02]  /*202e0*/  LOP3.LUT R143, R143, 0x24, RZ, 0xfc, !PT ;  /* 0x000000248f8f7812 */ /* 0x000fe400078efcff */
[----:B------:R-:W-:Y:S02]  /*202f0*/  LOP3.LUT R141, R141, 0x26, RZ, 0xfc, !PT ;  /* 0x000000268d8d7812 */ /* 0x000fe400078efcff */
[----:B------:R-:W-:Y:S02]  /*20300*/  SEL R240, R240, RZ, P2 ;  /* 0x000000fff0f07207 */ /* 0x000fe40001000000 */
[----:B------:R-:W-:Y:S02]  /*20310*/  ISETP.GE.AND P4, PT, R143, UR4, PT ;  /* 0x000000048f007c0c */ /* 0x000fe4000bf86270 */
[----:B------:R-:W-:Y:S01]  /*20320*/  ISETP.NE.U32.AND P3, PT, R240, RZ, PT ;  /* 0x000000fff000720c */ /* 0x000fe20003f65070 */
[----:B------:R-:W4:Y:S01]  /*20330*/  LDL.LU R143, [R1+0x41c] ;  /* 0x00041c00018f7983 */ /* 0x000f220000300800 */
[----:B------:R-:W-:-:S02]  /*20340*/  ISETP.GE.AND P5, PT, R141, UR4, PT ;  /* 0x000000048d007c0c */ /* 0x000fc4000bfa6270 */
[----:B--2---:R-:W-:Y:S02]  /*20350*/  SHF.R.U32.HI R141, RZ, 0x6, R12 ;  /* 0x00000006ff8d7819 */ /* 0x004fe4000001160c */
[----:B------:R-:W-:Y:S02]  /*20360*/  SEL R241, RZ, 0x4, P4 ;  /* 0x00000004fff17807 */ /* 0x000fe40002000000 */
[----:B------:R-:W-:Y:S02]  /*20370*/  SEL R240, RZ, 0x4, P5 ;  /* 0x00000004fff07807 */ /* 0x000fe40002800000 */
[----:B------:R-:W-:Y:S02]  /*20380*/  SGXT.U32 R141, R141, 0x1 ;  /* 0x000000018d8d781a */ /* 0x000fe40000000000 */
[----:B------:R-:W-:Y:S01]  /*20390*/  SEL R241, R241, RZ, P2 ;  /* 0x000000fff1f17207 */ /* 0x000fe20001000000 */
[----:B------:R-:W-:Y:S01]  /*203a0*/  LDGSTS.E [R252+0x68008], desc[UR22][R22.64], P3 ;  /* 0x6800800016fc7fae */ /* 0x000fe200099a1016 */
[----:B------:R-:W-:-:S02]  /*203b0*/  SEL R240, R240, RZ, P2 ;  /* 0x000000fff0f07207 */ /* 0x000fc40001000000 */
[----:B------:R-:W-:Y:S02]  /*203c0*/  LOP3.LUT R141, R141, 0x8, RZ, 0xfc, !PT ;  /* 0x000000088d8d7812 */ /* 0x000fe400078efcff */
[----:B------:R-:W-:Y:S02]  /*203d0*/  ISETP.NE.U32.AND P5, PT, R241, RZ, PT ;  /* 0x000000fff100720c */ /* 0x000fe40003fa5070 */
[----:B------:R-:W-:Y:S02]  /*203e0*/  ISETP.NE.U32.AND P4, PT, R240, RZ, PT ;  /* 0x000000fff000720c */ /* 0x000fe40003f85070 */
[----:B------:R-:W-:Y:S02]  /*203f0*/  ISETP.GE.AND P3, PT, R141, UR4, PT ;  /* 0x000000048d007c0c */ /* 0x000fe4000bf66270 */
[----:B------:R-:W-:Y:S02]  /*20400*/  SHF.R.U32.HI R141, RZ, 0x6, R12 ;  /* 0x00000006ff8d7819 */ /* 0x000fe4000001160c */
[----:B------:R-:W-:-:S02]  /*20410*/  SEL R240, RZ, 0x4, P3 ;  /* 0x00000004fff07807 */ /* 0x000fc40001800000 */
[----:B------:R-:W-:Y:S02]  /*20420*/  SGXT.U32 R141, R141, 0x1 ;  /* 0x000000018d8d781a */ /* 0x000fe40000000000 */
[----:B------:R-:W-:Y:S01]  /*20430*/  SEL R240, R240, RZ, P2 ;  /* 0x000000fff0f07207 */ /* 0x000fe20001000000 */
[----:B------:R-:W-:Y:S01]  /*20440*/  LDGSTS.E [R252+0x6a000], desc[UR22][R52.64], P5 ;  /* 0x6a00000034fc7fae */ /* 0x000fe2000a9a1016 */
[----:B------:R-:W-:Y:S02]  /*20450*/  IADD3 R24, P3, PT, R24, UR11, RZ ;  /* 0x0000000b18187c10 */ /* 0x000fe4000ff7e0ff */
[----:B------:R-:W-:Y:S01]  /*20460*/  LOP3.LUT R141, R141, 0xa, RZ, 0xfc, !PT ;  /* 0x0000000a8d8d7812 */ /* 0x000fe200078efcff */
[----:B------:R1:W-:Y:S01]  /*20470*/  LDGSTS.E [R252+0x6a008], desc[UR22][R54.64], P4 ;  /* 0x6a00800036fc7fae */ /* 0x0003e2000a1a1016 */
[----:B------:R-:W-:Y:S02]  /*20480*/  ISETP.NE.U32.AND P4, PT, R240, RZ, PT ;  /* 0x000000fff000720c */ /* 0x000fe40003f85070 */
[----:B------:R-:W-:-:S02]  /*20490*/  IADD3.X R25, PT, PT, R25, UR12, RZ, P3, !PT ;  /* 0x0000000c19197c10 */ /* 0x000fc40009ffe4ff */
[----:B------:R-:W-:Y:S02]  /*204a0*/  ISETP.GE.AND P3, PT, R141, UR4, PT ;  /* 0x000000048d007c0c */ /* 0x000fe4000bf66270 */
[--C-:B------:R-:W-:Y:S02]  /*204b0*/  SHF.R.U32.HI R142, RZ, 0x6, R12.reuse ;  /* 0x00000006ff8e7819 */ /* 0x100fe4000001160c */
[----:B------:R-:W-:Y:S02]  /*204c0*/  SHF.R.U32.HI R141, RZ, 0x6, R12 ;  /* 0x00000006ff8d7819 */ /* 0x000fe4000001160c */
[----:B------:R-:W-:Y:S01]  /*204d0*/  SGXT.U32 R142, R142, 0x1 ;  /* 0x000000018e8e781a */ /* 0x000fe20000000000 */
[----:B------:R-:W-:Y:S01]  /*204e0*/  USHF.L.U32 UR13, UR14, 0x2, URZ ;  /* 0x000000020e0d7899 */ /* 0x000fe200080006ff */
[----:B------:R-:W-:Y:S01]  /*204f0*/  SGXT.U32 R141, R141, 0x1 ;  /* 0x000000018d8d781a */ /* 0x000fe20000000000 */
[----:B-1----:R-:W1:Y:S01]  /*20500*/  LDC R252, c[0x0][0x3a0] ;  /* 0x0000e800fffc7b82 */ /* 0x002e620000000800 */
[----:B------:R-:W-:-:S02]  /*20510*/  SEL R240, RZ, 0x4, P3 ;  /* 0x00000004fff07807 */ /* 0x000fc40001800000 */
[----:B------:R-:W-:Y:S02]  /*20520*/  LOP3.LUT R142, R142, 0x28, RZ, 0xfc, !PT ;  /* 0x000000288e8e7812 */ /* 0x000fe400078efcff */
[----:B------:R-:W-:Y:S02]  /*20530*/  LOP3.LUT R141, R141, 0x2a, RZ, 0xfc, !PT ;  /* 0x0000002a8d8d7812 */ /* 0x000fe400078efcff */
[----:B------:R-:W-:Y:S02]  /*20540*/  SEL R240, R240, RZ, P2 ;  /* 0x000000fff0f07207 */ /* 0x000fe40001000000 */
[----:B------:R-:W-:Y:S02]  /*20550*/  ISETP.GE.AND P5, PT, R141, UR4, PT ;  /* 0x000000048d007c0c */ /* 0x000fe4000bfa6270 */
[----:B------:R-:W-:Y:S02]  /*20560*/  ISETP.NE.U32.AND P3, PT, R240, RZ, PT ;  /* 0x000000fff000720c */ /* 0x000fe40003f65070 */
[----:B------:R-:W-:-:S02]  /*20570*/  SEL R240, RZ, 0x4, P5 ;  /* 0x00000004fff07807 */ /* 0x000fc40002800000 */
[----:B------:R-:W-:Y:S02]  /*20580*/  IADD3 R26, P6, PT, R26, UR11, RZ ;  /* 0x0000000b1a1a7c10 */ /* 0x000fe4000ffde0ff */
[----:B------:R-:W-:Y:S02]  /*20590*/  SEL R240, R240, RZ, P2 ;  /* 0x000000fff0f07207 */ /* 0x000fe40001000000 */
[----:B------:R-:W-:Y:S02]  /*205a0*/  IADD3.X R27, PT, PT, R27, UR12, RZ, P6, !PT ;  /* 0x0000000c1b1b7c10 */ /* 0x000fe4000b7fe4ff */
[----:B------:R-:W-:-:S04]  /*205b0*/  IADD3 R56, P6, PT, R56, UR11, RZ ;  /* 0x0000000b38387c10 */ /* 0x000fc8000ffde0ff */
[----:B------:R-:W-:Y:S02]  /*205c0*/  IADD3.X R57, PT, PT, R57, UR12, RZ, P6, !PT ;  /* 0x0000000c39397c10 */ /* 0x000fe4000b7fe4ff */
[----:B------:R-:W-:-:S04]  /*205d0*/  IADD3 R58, P6, PT, R58, UR11, RZ ;  /* 0x0000000b3a3a7c10 */ /* 0x000fc8000ffde0ff */
[----:B------:R-:W-:Y:S01]  /*205e0*/  IADD3.X R59, PT, PT, R59, UR12, RZ, P6, !PT ;  /* 0x0000000c3b3b7c10 */ /* 0x000fe2000b7fe4ff */
[----:B---3--:R-:W-:Y:S01]  /*205f0*/  LDGSTS.E [R140+0x68000], desc[UR22][R24.64], P4 ;  /* 0x68000000188c7fae */ /* 0x008fe2000a1a1016 */
[----:B------:R-:W-:-:S03]  /*20600*/  ISETP.GE.AND P4, PT, R142, UR4, PT ;  /* 0x000000048e007c0c */ /* 0x000fc6000bf86270 */
[----:B------:R-:W-:Y:S01]  /*20610*/  LDGSTS.E [R140+0x68008], desc[UR22][R26.64], P3 ;  /* 0x680080001a8c7fae */ /* 0x000fe200099a1016 */
[----:B------:R-:W-:-:S04]  /*20620*/  SEL R241, RZ, 0x4, P4 ;  /* 0x00000004fff17807 */ /* 0x000fc80002000000 */
[----:B------:R-:W-:Y:S02]  /*20630*/  SEL R241, R241, RZ, P2 ;  /* 0x000000fff1f17207 */ /* 0x000fe40001000000 */
[----:B------:R-:W-:Y:S02]  /*20640*/  ISETP.NE.U32.AND P4, PT, R240, RZ, PT ;  /* 0x000000fff000720c */ /* 0x000fe40003f85070 */
[----:B------:R-:W-:-:S13]  /*20650*/  ISETP.NE.U32.AND P5, PT, R241, RZ, PT ;  /* 0x000000fff100720c */ /* 0x000fda0003fa5070 */
[----:B------:R-:W-:Y:S04]  /*20660*/  LDGSTS.E [R140+0x6a000], desc[UR22][R56.64], P5 ;  /* 0x6a000000388c7fae */ /* 0x000fe8000a9a1016 */
[----:B------:R-:W-:Y:S04]  /*20670*/  LDGSTS.E [R140+0x6a008], desc[UR22][R58.64], P4 ;  /* 0x6a0080003a8c7fae */ /* 0x000fe8000a1a1016 */
[----:B------:R-:W2:Y:S01]  /*20680*/  LDL.LU R140, [R1+0x458] ;  /* 0x00045800018c7983 */ /* 0x000ea20000300800 */
[----:B------:R-:W-:-:S04]  /*20690*/  SHF.R.U32.HI R141, RZ, 0x6, R12 ;  /* 0x00000006ff8d7819 */ /* 0x000fc8000001160c */
[----:B------:R-:W-:-:S04]  /*206a0*/  SGXT.U32 R141, R141, 0x1 ;  /* 0x000000018d8d781a */ /* 0x000fc80000000000 */
[----:B------:R-:W-:-:S04]  /*206b0*/  LOP3.LUT R141, R141, 0xc, RZ, 0xfc, !PT ;  /* 0x0000000c8d8d7812 */ /* 0x000fc800078efcff */
[----:B------:R-:W-:Y:S02]  /*206c0*/  ISETP.GE.AND P3, PT, R141, UR4, PT ;  /* 0x000000048d007c0c */ /* 0x000fe4000bf66270 */
[----:B------:R-:W-:Y:S02]  /*206d0*/  SHF.R.U32.HI R141, RZ, 0x6, R12 ;  /* 0x00000006ff8d7819 */ /* 0x000fe4000001160c */
[----:B------:R-:W-:Y:S02]  /*206e0*/  SEL R240, RZ, 0x4, P3 ;  /* 0x00000004fff07807 */ /* 0x000fe40001800000 */
[----:B------:R-:W-:Y:S02]  /*206f0*/  SGXT.U32 R141, R141, 0x1 ;  /* 0x000000018d8d781a */ /* 0x000fe40000000000 */
[----:B------:R-:W-:Y:S02]  /*20700*/  SEL R240, R240, RZ, P2 ;  /* 0x000000fff0f07207 */ /* 0x000fe40001000000 */
[----:B------:R-:W-:-:S02]  /*20710*/  IADD3 R28, P3, PT, R28, UR11, RZ ;  /* 0x0000000b1c1c7c10 */ /* 0x000fc4000ff7e0ff */
[----:B------:R-:W-:Y:S02]  /*20720*/  LOP3.LUT R141, R141, 0xe, RZ, 0xfc, !PT ;  /* 0x0000000e8d8d7812 */ /* 0x000fe400078efcff */
[----:B------:R-:W-:Y:S02]  /*20730*/  ISETP.NE.U32.AND P4, PT, R240, RZ, PT ;  /* 0x000000fff000720c */ /* 0x000fe40003f85070 */
[----:B------:R-:W-:Y:S02]  /*20740*/  IADD3.X R29, PT, PT, R29, UR12, RZ, P3, !PT ;  /* 0x0000000c1d1d7c10 */ /* 0x000fe40009ffe4ff */
[----:B------:R-:W-:Y:S02]  /*20750*/  ISETP.GE.AND P3, PT, R141, UR4, PT ;  /* 0x000000048d007c0c */ /* 0x000fe4000bf66270 */
[--C-:B------:R-:W-:Y:S02]  /*20760*/  SHF.R.U32.HI R142, RZ, 0x6, R12.reuse ;  /* 0x00000006ff8e7819 */ /* 0x100fe4000001160c */
[----:B------:R-:W-:-:S02]  /*20770*/  SHF.R.U32.HI R141, RZ, 0x6, R12 ;  /* 0x00000006ff8d7819 */ /* 0x000fc4000001160c */
[----:B------:R-:W-:Y:S02]  /*20780*/  SEL R240, RZ, 0x4, P3 ;  /* 0x00000004fff07807 */ /* 0x000fe40001800000 */
[----:B------:R-:W-:Y:S01]  /*20790*/  SGXT.U32 R142, R142, 0x1 ;  /* 0x000000018e8e781a */ /* 0x000fe20000000000 */
[----:B----4-:R-:W-:Y:S01]  /*207a0*/  LDGSTS.E [R143+0x68000], desc[UR22][R28.64], P4 ;  /* 0x680000001c8f7fae */ /* 0x010fe2000a1a1016 */
[----:B------:R-:W-:Y:S02]  /*207b0*/  SGXT.U32 R141, R141, 0x1 ;  /* 0x000000018d8d781a */ /* 0x000fe40000000000 */
[----:B------:R-:W-:Y:S02]  /*207c0*/  LOP3.LUT R142, R142, 0x2c, RZ, 0xfc, !PT ;  /* 0x0000002c8e8e7812 */ /* 0x000fe400078efcff */
[----:B------:R-:W-:Y:S02]  /*207d0*/  SEL R240, R240, RZ, P2 ;  /* 0x000000fff0f07207 */ /* 0x000fe40001000000 */
[----:B------:R-:W-:-:S02]  /*207e0*/  LOP3.LUT R141, R141, 0x2e, RZ, 0xfc, !PT ;  /* 0x0000002e8d8d7812 */ /* 0x000fc400078efcff */
[----:B------:R-:W-:Y:S02]  /*207f0*/  ISETP.NE.U32.AND P3, PT, R240, RZ, PT ;  /* 0x000000fff000720c */ /* 0x000fe40003f65070 */
[----:B------:R-:W-:Y:S02]  /*20800*/  ISETP.GE.AND P4, PT, R142, UR4, PT ;  /* 0x000000048e007c0c */ /* 0x000fe4000bf86270 */
[----:B------:R-:W-:Y:S02]  /*20810*/  ISETP.GE.AND P5, PT, R141, UR4, PT ;  /* 0x000000048d007c0c */ /* 0x000fe4000bfa6270 */
[----:B------:R-:W-:Y:S02]  /*20820*/  SHF.R.U32.HI R141, RZ, 0x6, R12 ;  /* 0x00000006ff8d7819 */ /* 0x000fe4000001160c */
[----:B------:R-:W-:Y:S02]  /*20830*/  SEL R241, RZ, 0x4, P4 ;  /* 0x00000004fff17807 */ /* 0x000fe40002000000 */
[----:B------:R-:W-:-:S02]  /*20840*/  IADD3 R30, P6, PT, R30, UR11, RZ ;  /* 0x0000000b1e1e7c10 */ /* 0x000fc4000ffde0ff */
[----:B------:R-:W-:Y:S02]  /*20850*/  SEL R240, RZ, 0x4, P5 ;  /* 0x00000004fff07807 */ /* 0x000fe40002800000 */
[----:B------:R-:W-:Y:S02]  /*20860*/  SGXT.U32 R141, R141, 0x1 ;  /* 0x000000018d8d781a */ /* 0x000fe40000000000 */
[----:B------:R-:W-:Y:S02]  /*20870*/  SEL R241, R241, RZ, P2 ;  /* 0x000000fff1f17207 */ /* 0x000fe40001000000 */
[----:B------:R-:W-:Y:S02]  /*20880*/  IADD3.X R31, PT, PT, R31, UR12, RZ, P6, !PT ;  /* 0x0000000c1f1f7c10 */ /* 0x000fe4000b7fe4ff */
[----:B------:R-:W-:Y:S02]  /*20890*/  SEL R240, R240, RZ, P2 ;  /* 0x000000fff0f07207 */ /* 0x000fe40001000000 */
[----:B------:R-:W-:Y:S01]  /*208a0*/  LOP3.LUT R141, R141, 0x10, RZ, 0xfc, !PT ;  /* 0x000000108d8d7812 */ /* 0x000fe200078efcff */
[----:B------:R-:W-:Y:S01]  /*208b0*/  LDGSTS.E [R143+0x68008], desc[UR22][R30.64], P3 ;  /* 0x680080001e8f7fae */ /* 0x000fe200099a1016 */
[----:B------:R-:W-:-:S02]  /*208c0*/  ISETP.NE.U32.AND P5, PT, R241, RZ, PT ;  /* 0x000000fff100720c */ /* 0x000fc40003fa5070 */
[----:B------:R-:W-:Y:S02]  /*208d0*/  IADD3 R60, P6, PT, R60, UR11, RZ ;  /* 0x0000000b3c3c7c10 */ /* 0x000fe4000ffde0ff */
[----:B------:R-:W-:Y:S02]  /*208e0*/  ISETP.NE.U32.AND P4, PT, R240, RZ, PT ;  /* 0x000000fff000720c */ /* 0x000fe40003f85070 */
[----:B------:R-:W-:Y:S02]  /*208f0*/  ISETP.GE.AND P3, PT, R141, UR4, PT ;  /* 0x000000048d007c0c */ /* 0x000fe4000bf66270 */
[----:B------:R-:W-:Y:S02]  /*20900*/  IADD3.X R61, PT, PT, R61, UR12, RZ, P6, !PT ;  /* 0x0000000c3d3d7c10 */ /* 0x000fe4000b7fe4ff */
[----:B------:R-:W-:Y:S02]  /*20910*/  IADD3 R62, P6, PT, R62, UR11, RZ ;  /* 0x0000000b3e3e7c10 */ /* 0x000fe4000ffde0ff */
[----:B------:R-:W-:Y:S01]  /*20920*/  SEL R240, RZ, 0x4, P3 ;  /* 0x00000004fff07807 */ /* 0x000fe20001800000 */
[----:B------:R-:W-:Y:S01]  /*20930*/  LDGSTS.E [R143+0x6a000], desc[UR22][R60.64], P5 ;  /* 0x6a0000003c8f7fae */ /* 0x000fe2000a9a1016 */
[----:B------:R-:W-:-:S02]  /*20940*/  IADD3.X R63, PT, PT, R63, UR12, RZ, P6, !PT ;  /* 0x0000000c3f3f7c10 */ /* 0x000fc4000b7fe4ff */
[----:B------:R-:W-:-:S03]  /*20950*/  SEL R240, R240, RZ, P2 ;  /* 0x000000fff0f07207 */ /* 0x000fc60001000000 */
[----:B------:R-:W-:Y:S01]  /*20960*/  LDGSTS.E [R143+0x6a008], desc[UR22][R62.64], P4 ;  /* 0x6a0080003e8f7fae */ /* 0x000fe2000a1a1016 */
[----:B------:R-:W-:Y:S02]  /*20970*/  ISETP.NE.U32.AND P3, PT, R240, RZ, PT ;  /* 0x000000fff000720c */ /* 0x000fe40003f65070 */
[----:B------:R-:W-:Y:S02]  /*20980*/  SHF.R.U32.HI R141, RZ, 0x6, R12 ;  /* 0x00000006ff8d7819 */ /* 0x000fe4000001160c */
[----:B------:R-:W-:Y:S02]  /*20990*/  IADD3 R32, P4, PT, R32, UR11, RZ ;  /* 0x0000000b20207c10 */ /* 0x000fe4000ff9e0ff */
[----:B------:R-:W-:Y:S01]  /*209a0*/  SGXT.U32 R141, R141, 0x1 ;  /* 0x000000018d8d781a */ /* 0x000fe20000000000 */
[----:B------:R-:W3:Y:S01]  /*209b0*/  LDL.LU R143, [R1+0x45c] ;  /* 0x00045c00018f7983 */ /* 0x000ee20000300800 */
[----:B------:R-:W-:Y:S02]  /*209c0*/  IADD3.X R33, PT, PT, R33, UR12, RZ, P4, !PT ;  /* 0x0000000c21217c10 */ /* 0x000fe4000a7fe4ff */
[----:B------:R-:W-:-:S02]  /*209d0*/  LOP3.LUT R141, R141, 0x12, RZ, 0xfc, !PT ;  /* 0x000000128d8d7812 */ /* 0x000fc400078efcff */
[----:B------:R-:W-:-:S04]  /*209e0*/  SHF.R.U32.HI R142, RZ, 0x6, R12 ;  /* 0x00000006ff8e7819 */ /* 0x000fc8000001160c */
[----:B------:R-:W-:-:S04]  /*209f0*/  SGXT.U32 R142, R142, 0x1 ;  /* 0x000000018e8e781a */ /* 0x000fc80000000000 */
[----:B------:R-:W-:-:S04]  /*20a00*/  LOP3.LUT R142, R142, 0x30, RZ, 0xfc, !PT ;  /* 0x000000308e8e7812 */ /* 0x000fc800078efcff */
[----:B------:R-:W-:-:S04]  /*20a10*/  ISETP.GE.AND P4, PT, R142, UR4, PT ;  /* 0x000000048e007c0c */ /* 0x000fc8000bf86270 */
[----:B------:R-:W-:Y:S02]  /*20a20*/  SEL R241, RZ, 0x4, P4 ;  /* 0x00000004fff17807 */ /* 0x000fe40002000000 */
[----:B------:R-:W-:Y:S02]  /*20a30*/  IADD3 R34, P6, PT, R34, UR11, RZ ;  /* 0x0000000b22227c10 */ /* 0x000fe4000ffde0ff */
[----:B------:R-:W-:Y:S02]  /*20a40*/  SEL R241, R241, RZ, P2 ;  /* 0x000000fff1f17207 */ /* 0x000fe40001000000 */
[----:B------:R-:W-:Y:S02]  /*20a50*/  IADD3.X R35, PT, PT, R35, UR12, RZ, P6, !PT ;  /* 0x0000000c23237c10 */ /* 0x000fe4000b7fe4ff */
[----:B------:R-:W-:-:S04]  /*20a60*/  IADD3 R64, P6, PT, R64, UR11, RZ ;  /* 0x0000000b40407c10 */ /* 0x000fc8000ffde0ff */
[----:B------:R-:W-:Y:S02]  /*20a70*/  IADD3.X R65, PT, PT, R65, UR12, RZ, P6, !PT ;  /* 0x0000000c41417c10 */ /* 0x000fe4000b7fe4ff */
[----:B------:R-:W-:-:S04]  /*20a80*/  IADD3 R66, P6, PT, R66, UR11, RZ ;  /* 0x0000000b42427c10 */ /* 0x000fc8000ffde0ff */
[----:B------:R-:W-:Y:S01]  /*20a90*/  IADD3.X R67, PT, PT, R67, UR12, RZ, P6, !PT ;  /* 0x0000000c43437c10 */ /* 0x000fe2000b7fe4ff */
[----:B--2---:R-:W-:Y:S01]  /*20aa0*/  LDGSTS.E [R140+0x68000], desc[UR22][R32.64], P3 ;  /* 0x68000000208c7fae */ /* 0x004fe200099a1016 */
[----:B------:R-:W-:Y:S02]  /*20ab0*/  ISETP.GE.AND P3, PT, R141, UR4, PT ;  /* 0x000000048d007c0c */ /* 0x000fe4000bf66270 */
[----:B------:R-:W-:-:S04]  /*20ac0*/  SHF.R.U32.HI R141, RZ, 0x6, R12 ;  /* 0x00000006ff8d7819 */ /* 0x000fc8000001160c */
[----:B------:R-:W-:Y:S02]  /*20ad0*/  SGXT.U32 R141, R141, 0x1 ;  /* 0x000000018d8d781a */ /* 0x000fe40000000000 */
[----:B------:R-:W-:Y:S02]  /*20ae0*/  SEL R240, RZ, 0x4, P3 ;  /* 0x00000004fff07807 */ /* 0x000fe40001800000 */
[----:B------:R-:W-:Y:S02]  /*20af0*/  LOP3.LUT R141, R141, 0x32, RZ, 0xfc, !PT ;  /* 0x000000328d8d7812 */ /* 0x000fe400078efcff */
[----:B------:R-:W-:Y:S02]  /*20b00*/  SEL R240, R240, RZ, P2 ;  /* 0x000000fff0f07207 */ /* 0x000fe40001000000 */
[----:B------:R-:W-:Y:S02]  /*20b10*/  ISETP.GE.AND P5, PT, R141, UR4, PT ;  /* 0x000000048d007c0c */ /* 0x000fe4000bfa6270 */
[----:B------:R-:W-:-:S02]  /*20b20*/  ISETP.NE.U32.AND P3, PT, R240, RZ, PT ;  /* 0x000000fff000720c */ /* 0x000fc40003f65070 */
[----:B------:R-:W-:-:S04]  /*20b30*/  SEL R240, RZ, 0x4, P5 ;  /* 0x00000004fff07807 */ /* 0x000fc80002800000 */
[----:B------:R-:W-:Y:S02]  /*20b40*/  SEL R240, R240, RZ, P2 ;  /* 0x000000fff0f07207 */ /* 0x000fe40001000000 */
[----:B------:R-:W-:Y:S02]  /*20b50*/  ISETP.NE.U32.AND P5, PT, R241, RZ, PT ;  /* 0x000000fff100720c */ /* 0x000fe40003fa5070 */
[----:B------:R-:W-:-:S03]  /*20b60*/  ISETP.NE.U32.AND P4, PT, R240, RZ, PT ;  /* 0x000000fff000720c */ /* 0x000fc60003f85070 */
[----:B------:R-:W-:Y:S08]  /*20b70*/  LDGSTS.E [R140+0x68008], desc[UR22][R34.64], P3 ;  /* 0x68008000228c7fae */ /* 0x000ff000099a1016 */
[----:B------:R-:W-:Y:S04]  /*20b80*/  LDGSTS.E [R140+0x6a000], desc[UR22][R64.64], P5 ;  /* 0x6a000000408c7fae */ /* 0x000fe8000a9a1016 */
[----:B------:R-:W-:Y:S04]  /*20b90*/  LDGSTS.E [R140+0x6a008], desc[UR22][R66.64], P4 ;  /* 0x6a008000428c7fae */ /* 0x000fe8000a1a1016 */
[----:B------:R-:W2:Y:S01]  /*20ba0*/  LDL.LU R140, [R1+0x498] ;  /* 0x00049800018c7983 */ /* 0x000ea20000300800 */
[----:B------:R-:W-:-:S04]  /*20bb0*/  SHF.R.U32.HI R141, RZ, 0x6, R12 ;  /* 0x00000006ff8d7819 */ /* 0x000fc8000001160c */
[----:B------:R-:W-:-:S04]  /*20bc0*/  SGXT.U32 R141, R141, 0x1 ;  /* 0x000000018d8d781a */ /* 0x000fc80000000000 */
[----:B------:R-:W-:-:S04]  /*20bd0*/  LOP3.LUT R141, R141, 0x14, RZ, 0xfc, !PT ;  /* 0x000000148d8d7812 */ /* 0x000fc800078efcff */
[----:B------:R-:W-:-:S04]  /*20be0*/  ISETP.GE.AND P3, PT, R141, UR4, PT ;  /* 0x000000048d007c0c */ /* 0x000fc8000bf66270 */
[----:B------:R-:W-:-:S04]  /*20bf0*/  SEL R240, RZ, 0x4, P3 ;  /* 0x00000004fff07807 */ /* 0x000fc80001800000 */
[----:B------:R-:W-:Y:S02]  /*20c00*/  SEL R240, R240, RZ, P2 ;  /* 0x000000fff0f07207 */ /* 0x000fe40001000000 */
[----:B------:R-:W-:Y:S02]  /*20c10*/  SHF.R.U32.HI R141, RZ, 0x6, R12 ;  /* 0x00000006ff8d7819 */ /* 0x000fe4000001160c */
[----:B------:R-:W-:Y:S02]  /*20c20*/  ISETP.NE.U32.AND P3, PT, R240, RZ, PT ;  /* 0x000000fff000720c */ /* 0x000fe40003f65070 */
[----:B------:R-:W-:Y:S02]  /*20c30*/  IADD3 R36, P4, PT, R36, UR11, RZ ;  /* 0x0000000b24247c10 */ /* 0x000fe4000ff9e0ff */
[----:B------:R-:W-:Y:S02]  /*20c40*/  SGXT.U32 R141, R141, 0x1 ;  /* 0x000000018d8d781a */ /* 0x000fe40000000000 */
[----:B------:R-:W-:-:S02]  /*20c50*/  IADD3.X R37, PT, PT, R37, UR12, RZ, P4, !PT ;  /* 0x0000000c25257c10 */ /* 0x000fc4000a7fe4ff */
[----:B------:R-:W-:Y:S02]  /*20c60*/  LOP3.LUT R141, R141, 0x16, RZ, 0xfc, !PT ;  /* 0x000000168d8d7812 */ /* 0x000fe400078efcff */
[----:B------:R-:W-:-:S04]  /*20c70*/  SHF.R.U32.HI R142, RZ, 0x6, R12 ;  /* 0x00000006ff8e7819 */ /* 0x000fc8000001160c */
[----:B------:R-:W-:Y:S01]  /*20c80*/  SGXT.U32 R142, R142, 0x1 ;  /* 0x000000018e8e781a */ /* 0x000fe20000000000 */
[----:B---3--:R-:W-:Y:S01]  /*20c90*/  LDGSTS.E [R143+0x68000], desc[UR22][R36.64], P3 ;  /* 0x68000000248f7fae */ /* 0x008fe200099a1016 */
[----:B------:R-:W-:Y:S02]  /*20ca0*/  ISETP.GE.AND P3, PT, R141, UR4, PT ;  /* 0x000000048d007c0c */ /* 0x000fe4000bf66270 */
[----:B------:R-:W-:Y:S02]  /*20cb0*/  SHF.R.U32.HI R141, RZ, 0x6, R12 ;  /* 0x00000006ff8d7819 */ /* 0x000fe4000001160c */
[----:B------:R-:W-:Y:S02]  /*20cc0*/  SEL R240, RZ, 0x4, P3 ;  /* 0x00000004fff07807 */ /* 0x000fe40001800000 */
[----:B------:R-:W-:Y:S02]  /*20cd0*/  SGXT.U32 R141, R141, 0x1 ;  /* 0x000000018d8d781a */ /* 0x000fe40000000000 */
[----:B------:R-:W-:-:S02]  /*20ce0*/  SEL R240, R240, RZ, P2 ;  /* 0x000000fff0f07207 */ /* 0x000fc40001000000 */
[----:B------:R-:W-:Y:S02]  /*20cf0*/  LOP3.LUT R141, R141, 0x36, RZ, 0xfc, !PT ;  /* 0x000000368d8d7812 */ /* 0x000fe400078efcff */
[----:B------:R-:W-:Y:S02]  /*20d00*/  LOP3.LUT R142, R142, 0x34, RZ, 0xfc, !PT ;  /* 0x000000348e8e7812 */ /* 0x000fe400078efcff */
[----:B------:R-:W-:Y:S02]  /*20d10*/  ISETP.NE.U32.AND P3, PT, R240, RZ, PT ;  /* 0x000000fff000720c */ /* 0x000fe40003f65070 */
[----:B------:R-:W-:Y:S02]  /*20d20*/  ISETP.GE.AND P5, PT, R141, UR4, PT ;  /* 0x000000048d007c0c */ /* 0x000fe4000bfa6270 */
[----:B------:R-:W-:Y:S02]  /*20d30*/  SHF.R.U32.HI R141, RZ, 0x6, R12 ;  /* 0x00000006ff8d7819 */ /* 0x000fe4000001160c */
[----:B------:R-:W-:-:S02]  /*20d40*/  ISETP.GE.AND P4, PT, R142, UR4, PT ;  /* 0x000000048e007c0c */ /* 0x000fc4000bf86270 */
[----:B------:R-:W-:Y:S02]  /*20d50*/  IADD3 R38, P6, PT, R38, UR11, RZ ;  /* 0x0000000b26267c10 */ /* 0x000fe4000ffde0ff */
[----:B------:R-:W-:Y:S02]  /*20d60*/  SGXT.U32 R141, R141, 0x1 ;  /* 0x000000018d8d781a */ /* 0x000fe40000000000 */
[----:B------:R-:W-:Y:S02]  /*20d70*/  SEL R241, RZ, 0x4, P4 ;  /* 0x00000004fff17807 */ /* 0x000fe40002000000 */
[----:B------:R-:W-:Y:S02]  /*20d80*/  SEL R240, RZ, 0x4, P5 ;  /* 0x00000004fff07807 */ /* 0x000fe40002800000 */
[----:B------:R-:W-:Y:S02]  /*20d90*/  IADD3.X R39, PT, PT, R39, UR12, RZ, P6, !PT ;  /* 0x0000000c27277c10 */ /* 0x000fe4000b7fe4ff */
[----:B------:R-:W-:-:S02]  /*20da0*/  LOP3.LUT R141, R141, 0x18, RZ, 0xfc, !PT ;  /* 0x000000188d8d7812 */ /* 0x000fc400078efcff */
[----:B------:R-:W-:Y:S01]  /*20db0*/  SEL R241, R241, RZ, P2 ;  /* 0x000000fff1f17207 */ /* 0x000fe20001000000 */
[----:B------:R-:W-:Y:S01]  /*20dc0*/  LDGSTS.E [R143+0x68008], desc[UR22][R38.64], P3 ;  /* 0x68008000268f7fae */ /* 0x000fe200099a1016 */
[----:B------:R-:W-:Y:S02]  /*20dd0*/  SEL R240, R240, RZ, P2 ;  /* 0x000000fff0f07207 */ /* 0x000fe40001000000 */
[----:B------:R-:W-:Y:S02]  /*20de0*/  ISETP.GE.AND P3, PT, R141, UR4, PT ;  /* 0x000000048d007c0c */ /* 0x000fe4000bf66270 */
[----:B------:R-:W-:Y:S02]  /*20df0*/  ISETP.NE.U32.AND P5, PT, R241, RZ, PT ;  /* 0x000000fff100720c */ /* 0x000fe40003fa5070 */
[----:B------:R-:W-:Y:S02]  /*20e00*/  IADD3 R68, P6, PT, R68, UR11, RZ ;  /* 0x0000000b44447c10 */ /* 0x000fe4000ffde0ff */
[----:B------:R-:W-:-:S02]  /*20e10*/  ISETP.NE.U32.AND P4, PT, R240, RZ, PT ;  /* 0x000000fff000720c */ /* 0x000fc40003f85070 */
[----:B------:R-:W-:Y:S02]  /*20e20*/  SEL R240, RZ, 0x4, P3 ;  /* 0x00000004fff07807 */ /* 0x000fe40001800000 */
[----:B------:R-:W-:Y:S02]  /*20e30*/  IADD3.X R69, PT, PT, R69, UR12, RZ, P6, !PT ;  /* 0x0000000c45457c10 */ /* 0x000fe4000b7fe4ff */
[----:B------:R-:W-:Y:S02]  /*20e40*/  IADD3 R70, P6, PT, R70, UR11, RZ ;  /* 0x0000000b46467c10 */ /* 0x000fe4000ffde0ff */
[----:B------:R-:W-:Y:S01]  /*20e50*/  SEL R240, R240, RZ, P2 ;  /* 0x000000fff0f07207 */ /* 0x000fe20001000000 */
[----:B------:R-:W-:Y:S01]  /*20e60*/  LDGSTS.E [R143+0x6a000], desc[UR22][R68.64], P5 ;  /* 0x6a000000448f7fae */ /* 0x000fe2000a9a1016 */
[----:B------:R-:W-:Y:S02]  /*20e70*/  IADD3.X R71, PT, PT, R71, UR12, RZ, P6, !PT ;  /* 0x0000000c47477c10 */ /* 0x000fe4000b7fe4ff */
[----:B------:R-:W-:-:S02]  /*20e80*/  ISETP.NE.U32.AND P3, PT, R240, RZ, PT ;  /* 0x000000fff000720c */ /* 0x000fc40003f65070 */
[--C-:B------:R-:W-:Y:S01]  /*20e90*/  SHF.R.U32.HI R141, RZ, 0x6, R12.reuse ;  /* 0x00000006ff8d7819 */ /* 0x100fe2000001160c */
[----:B------:R3:W-:Y:S01]  /*20ea0*/  LDGSTS.E [R143+0x6a008], desc[UR22][R70.64], P4 ;  /* 0x6a008000468f7fae */ /* 0x0007e2000a1a1016 */
[----:B------:R-:W-:Y:S02]  /*20eb0*/  IADD3 R40, P4, PT, R40, UR11, RZ ;  /* 0x0000000b28287c10 */ /* 0x000fe4000ff9e0ff */
[----:B------:R-:W-:Y:S02]  /*20ec0*/  SGXT.U32 R141, R141, 0x1 ;  /* 0x000000018d8d781a */ /* 0x000fe40000000000 */
[----:B------:R-:W-:Y:S02]  /*20ed0*/  IADD3.X R41, PT, PT, R41, UR12, RZ, P4, !PT ;  /* 0x0000000c29297c10 */ /* 0x000fe4000a7fe4ff */
[----:B---3--:R-:W-:Y:S02]  /*20ee0*/  SHF.R.U32.HI R143, RZ, 0x6, R12 ;  /* 0x00000006ff8f7819 */ /* 0x008fe4000001160c */
[----:B------:R-:W-:-:S02]  /*20ef0*/  LOP3.LUT R141, R141, 0x1a, RZ, 0xfc, !PT ;  /* 0x0000001a8d8d7812 */ /* 0x000fc400078efcff */
[----:B------:R-:W-:-:S04]  /*20f00*/  SGXT.U32 R143, R143, 0x1 ;  /* 0x000000018f8f781a */ /* 0x000fc80000000000 */
[----:B------:R-:W-:-:S04]  /*20f10*/  LOP3.LUT R143, R143, 0x38, RZ, 0xfc, !PT ;  /* 0x000000388f8f7812 */ /* 0x000fc800078efcff */
[----:B------:R-:W-:Y:S02]  /*20f20*/  ISETP.GE.AND P4, PT, R143, UR4, PT ;  /* 0x000000048f007c0c */ /* 0x000fe4000bf86270 */
[----:B------:R-:W3:Y:S01]  /*20f30*/  LDL.LU.64 R142, [R1+0x768] ;  /* 0x00076800018e7983 */ /* 0x000ee20000300a00 */
[----:B------:R-:W-:Y:S02]  /*20f40*/  IADD3 R42, P6, PT, R42, UR11, RZ ;  /* 0x0000000b2a2a7c10 */ /* 0x000fe4000ffde0ff */
[----:B------:R-:W-:Y:S01]  /*20f50*/  SEL R241, RZ, 0x4, P4 ;  /* 0x00000004fff17807 */ /* 0x000fe20002000000 */
[----:B------:R-:W4:Y:S01]  /*20f60*/  LDL.LU.64 R248, [R1+0x730] ;  /* 0x0007300001f87983 */ /* 0x000f220000300a00 */
[----:B------:R-:W-:Y:S02]  /*20f70*/  IADD3.X R43, PT, PT, R43, UR12, RZ, P6, !PT ;  /* 0x0000000c2b2b7c10 */ /* 0x000fe4000b7fe4ff */
[----:B------:R-:W-:Y:S01]  /*20f80*/  SEL R241, R241, RZ, P2 ;  /* 0x000000fff1f17207 */ /* 0x000fe20001000000 */
[----:B------:R-:W4:Y:S01]  /*20f90*/  LDL.LU.64 R148, [R1+0x720] ;  /* 0x0007200001947983 */ /* 0x000f220000300a00 */
[----:B------:R-:W-:-:S03]  /*20fa0*/  IADD3 R72, P6, PT, R72, UR11, RZ ;  /* 0x0000000b48487c10 */ /* 0x000fc6000ffde0ff */
[----:B------:R-:W4:Y:S01]  /*20fb0*/  LDL.LU.64 R16, [R1+0x88] ;  /* 0x0000880001107983 */ /* 0x000f220000300a00 */
[----:B------:R-:W-:Y:S02]  /*20fc0*/  IADD3.X R73, PT, PT, R73, UR12, RZ, P6, !PT ;  /* 0x0000000c49497c10 */ /* 0x000fe4000b7fe4ff */
[----:B------:R-:W-:Y:S01]  /*20fd0*/  IADD3 R74, P6, PT, R74, UR11, RZ ;  /* 0x0000000b4a4a7c10 */ /* 0x000fe2000ffde0ff */
[----:B------:R-:W4:Y:S03]  /*20fe0*/  LDL.LU.64 R14, [R1+0xa0] ;  /* 0x0000a000010e7983 */ /* 0x000f260000300a00 */
[----:B------:R-:W-:Y:S01]  /*20ff0*/  IADD3.X R75, PT, PT, R75, UR12, RZ, P6, !PT ;  /* 0x0000000c4b4b7c10 */ /* 0x000fe2000b7fe4ff */
[----:B------:R-:W4:Y:S04]  /*21000*/  LDL.LU.64 R144, [R1+0xc0] ;  /* 0x0000c00001907983 */ /* 0x000f280000300a00 */
[----:B------:R-:W4:Y:S04]  /*21010*/  LDL.LU.64 R146, [R1+0x6d8] ;  /* 0x0006d80001927983 */ /* 0x000f280000300a00 */
[----:B--2---:R-:W-:Y:S01]  /*21020*/  LDGSTS.E [R140+0x68000], desc[UR22][R40.64], P3 ;  /* 0x68000000288c7fae */ /* 0x004fe200099a1016 */
[----:B------:R-:W-:-:S02]  /*21030*/  ISETP.GE.AND P3, PT, R141, UR4, PT ;  /* 0x000000048d007c0c */ /* 0x000fc4000bf66270 */
[----:B------:R-:W-:Y:S02]  /*21040*/  SHF.R.U32.HI R141, RZ, 0x6, R12 ;  /* 0x00000006ff8d7819 */ /* 0x000fe4000001160c */
[----:B------:R-:W-:Y:S02]  /*21050*/  SEL R240, RZ, 0x4, P3 ;  /* 0x00000004fff07807 */ /* 0x000fe40001800000 */
[----:B------:R-:W-:Y:S02]  /*21060*/  SGXT.U32 R141, R141, 0x1 ;  /* 0x000000018d8d781a */ /* 0x000fe40000000000 */
[----:B------:R-:W-:Y:S02]  /*21070*/  SEL R240, R240, RZ, P2 ;  /* 0x000000fff0f07207 */ /* 0x000fe40001000000 */
[----:B------:R-:W-:Y:S02]  /*21080*/  LOP3.LUT R141, R141, 0x3a, RZ, 0xfc, !PT ;  /* 0x0000003a8d8d7812 */ /* 0x000fe400078efcff */
[----:B------:R-:W-:-:S02]  /*21090*/  ISETP.NE.U32.AND P3, PT, R240, RZ, PT ;  /* 0x000000fff000720c */ /* 0x000fc40003f65070 */
[----:B------:R-:W-:Y:S02]  /*210a0*/  ISETP.GE.AND P5, PT, R141, UR4, PT ;  /* 0x000000048d007c0c */ /* 0x000fe4000bfa6270 */
[----:B------:R-:W-:Y:S02]  /*210b0*/  SHF.R.U32.HI R141, RZ, 0x6, R12 ;  /* 0x00000006ff8d7819 */ /* 0x000fe4000001160c */
[----:B------:R-:W-:Y:S02]  /*210c0*/  SEL R240, RZ, 0x4, P5 ;  /* 0x00000004fff07807 */ /* 0x000fe40002800000 */
[----:B------:R-:W-:Y:S02]  /*210d0*/  SGXT.U32 R141, R141, 0x1 ;  /* 0x000000018d8d781a */ /* 0x000fe40000000000 */
[----:B------:R-:W-:Y:S02]  /*210e0*/  SEL R240, R240, RZ, P2 ;  /* 0x000000fff0f07207 */ /* 0x000fe40001000000 */
[----:B------:R-:W-:Y:S01]  /*210f0*/  LOP3.LUT R141, R141, 0x1c, RZ, 0xfc, !PT ;  /* 0x0000001c8d8d7812 */ /* 0x000fe200078efcff */
[----:B------:R-:W-:Y:S01]  /*21100*/  LDGSTS.E [R140+0x68008], desc[UR22][R42.64], P3 ;  /* 0x680080002a8c7fae */ /* 0x000fe200099a1016 */
[----:B------:R-:W-:-:S02]  /*21110*/  ISETP.NE.U32.AND P5, PT, R241, RZ, PT ;  /* 0x000000fff100720c */ /* 0x000fc40003fa5070 */
[----:B------:R-:W-:Y:S02]  /*21120*/  ISETP.GE.AND P3, PT, R141, UR4, PT ;  /* 0x000000048d007c0c */ /* 0x000fe4000bf66270 */
[----:B------:R-:W-:Y:S02]  /*21130*/  ISETP.NE.U32.AND P4, PT, R240, RZ, PT ;  /* 0x000000fff000720c */ /* 0x000fe40003f85070 */
[----:B------:R-:W-:-:S04]  /*21140*/  SEL R240, RZ, 0x4, P3 ;  /* 0x00000004fff07807 */ /* 0x000fc80001800000 */
[----:B------:R-:W-:Y:S02]  /*21150*/  SEL R240, R240, RZ, P2 ;  /* 0x000000fff0f07207 */ /* 0x000fe40001000000 */
[----:B------:R-:W-:Y:S01]  /*21160*/  SHF.R.U32.HI R141, RZ, 0x6, R12 ;  /* 0x00000006ff8d7819 */ /* 0x000fe2000001160c */
[----:B------:R-:W-:Y:S01]  /*21170*/  LDGSTS.E [R140+0x6a000], desc[UR22][R72.64], P5 ;  /* 0x6a000000488c7fae */ /* 0x000fe2000a9a1016 */
[----:B------:R-:W-:-:S03]  /*21180*/  ISETP.NE.U32.AND P3, PT, R240, RZ, PT ;  /* 0x000000fff000720c */ /* 0x000fc60003f65070 */
[----:B------:R-:W-:Y:S01]  /*21190*/  LDGSTS.E [R140+0x6a008], desc[UR22][R74.64], P4 ;  /* 0x6a0080004a8c7fae */ /* 0x000fe2000a1a1016 */
[----:B------:R-:W-:Y:S02]  /*211a0*/  IADD3 R44, P4, PT, R44, UR11, RZ ;  /* 0x0000000b2c2c7c10 */ /* 0x000fe4000ff9e0ff */
[----:B------:R-:W-:Y:S02]  /*211b0*/  SGXT.U32 R141, R141, 0x1 ;  /* 0x000000018d8d781a */ /* 0x000fe40000000000 */
[----:B------:R-:W-:Y:S02]  /*211c0*/  IADD3.X R45, PT, PT, R45, UR12, RZ, P4, !PT ;  /* 0x0000000c2d2d7c10 */ /* 0x000fe4000a7fe4ff */
[----:B------:R-:W-:-:S03]  /*211d0*/  LOP3.LUT R141, R141, 0x1e, RZ, 0xfc, !PT ;  /* 0x0000001e8d8d7812 */ /* 0x000fc600078efcff */
[----:B------:R-:W-:Y:S01]  /*211e0*/  LDGSTS.E [R245+0x68000], desc[UR22][R44.64], P3 ;  /* 0x680000002cf57fae */ /* 0x000fe200099a1016 */
[----:B------:R-:W-:Y:S02]  /*211f0*/  ISETP.GE.AND P3, PT, R141, UR4, PT ;  /* 0x000000048d007c0c */ /* 0x000fe4000bf66270 */
[----:B------:R-:W-:-:S04]  /*21200*/  SHF.R.U32.HI R141, RZ, 0x6, R12 ;  /* 0x00000006ff8d7819 */ /* 0x000fc8000001160c */
[----:B------:R-:W-:-:S04]  /*21210*/  SGXT.U32 R141, R141, 0x1 ;  /* 0x000000018d8d781a */ /* 0x000fc80000000000 */
[----:B------:R-:W-:-:S04]  /*21220*/  LOP3.LUT R141, R141, 0x3c, RZ, 0xfc, !PT ;  /* 0x0000003c8d8d7812 */ /* 0x000fc800078efcff */
[----:B------:R-:W-:Y:S02]  /*21230*/  ISETP.GE.AND P4, PT, R141, UR4, PT ;  /* 0x000000048d007c0c */ /* 0x000fe4000bf86270 */
[----:B------:R-:W2:Y:S01]  /*21240*/  LDL.LU.64 R140, [R1+0x6c0] ;  /* 0x0006c000018c7983 */ /* 0x000ea20000300a00 */
[----:B------:R-:W-:-:S04]  /*21250*/  SEL R240, RZ, 0x4, P3 ;  /* 0x00000004fff07807 */ /* 0x000fc80001800000 */
[----:B------:R-:W-:-:S04]  /*21260*/  SEL R240, R240, RZ, P2 ;  /* 0x000000fff0f07207 */ /* 0x000fc80001000000 */
[----:B------:R-:W-:Y:S02]  /*21270*/  ISETP.NE.U32.AND P3, PT, R240, RZ, PT ;  /* 0x000000fff000720c */ /* 0x000fe40003f65070 */
[----:B------:R-:W-:Y:S02]  /*21280*/  IADD3 R46, P6, PT, R46, UR11, RZ ;  /* 0x0000000b2e2e7c10 */ /* 0x000fe4000ffde0ff */
[----:B------:R-:W-:Y:S02]  /*21290*/  ISETP.GE.AND P5, PT, R251, UR4, PT ;  /* 0x00000004fb007c0c */ /* 0x000fe4000bfa6270 */
[----:B------:R-:W-:Y:S02]  /*212a0*/  IADD3.X R47, PT, PT, R47, UR12, RZ, P6, !PT ;  /* 0x0000000c2f2f7c10 */ /* 0x000fe4000b7fe4ff */
[----:B------:R-:W-:-:S04]  /*212b0*/  SEL R240, RZ, 0x4, P5 ;  /* 0x00000004fff07807 */ /* 0x000fc80002800000 */
[----:B------:R-:W-:Y:S01]  /*212c0*/  SEL R240, R240, RZ, P2 ;  /* 0x000000fff0f07207 */ /* 0x000fe20001000000 */
[----:B------:R-:W-:Y:S01]  /*212d0*/  LDGSTS.E [R245+0x68008], desc[UR22][R46.64], P3 ;  /* 0x680080002ef57fae */ /* 0x000fe200099a1016 */
[----:B------:R-:W-:Y:S02]  /*212e0*/  ISETP.GE.AND P3, PT, R247, UR4, PT ;  /* 0x00000004f7007c0c */ /* 0x000fe4000bf66270 */
[----:B------:R-:W-:Y:S02]  /*212f0*/  SEL R241, RZ, 0x4, P4 ;  /* 0x00000004fff17807 */ /* 0x000fe40002000000 */
[----:B------:R-:W-:Y:S02]  /*21300*/  ISETP.NE.U32.AND P4, PT, R240, RZ, PT ;  /* 0x000000fff000720c */ /* 0x000fe40003f85070 */
[----:B------:R-:W-:Y:S01]  /*21310*/  SEL R240, RZ, 0x4, P3 ;  /* 0x00000004fff07807 */ /* 0x000fe20001800000 */
[----:B------:R-:W-:-:S03]  /*21320*/  USHF.R.S32.HI UR4, URZ, 0x1f, UR14 ;  /* 0x0000001fff047899 */ /* 0x000fc6000801140e */
[----:B------:R-:W-:Y:S01]  /*21330*/  SEL R240, R240, RZ, P2 ;  /* 0x000000fff0f07207 */ /* 0x000fe20001000000 */
[----:B------:R-:W-:Y:S01]  /*21340*/  USHF.L.U64.HI UR14, UR14, 0x2, UR4 ;  /* 0x000000020e0e7899 */ /* 0x000fe20008010204 */
[----:B------:R-:W-:Y:S02]  /*21350*/  SEL R241, R241, RZ, P2 ;  /* 0x000000fff1f17207 */ /* 0x000fe40001000000 */
[----:B------:R-:W-:Y:S02]  /*21360*/  ISETP.NE.U32.AND P2, PT, R240, RZ, PT ;  /* 0x000000fff000720c */ /* 0x000fe40003f45070 */
[----:B------:R-:W-:Y:S02]  /*21370*/  ISETP.NE.U32.AND P5, PT, R241, RZ, PT ;  /* 0x000000fff100720c */ /* 0x000fe40003fa5070 */
[----:B------:R-:W-:Y:S02]  /*21380*/  IADD3 R76, P6, PT, R76, UR11, RZ ;  /* 0x0000000b4c4c7c10 */ /* 0x000fe4000ffde0ff */
[----:B---3--:R-:W-:-:S04]  /*21390*/  IADD3 R240, P3, PT, R142, UR13, RZ ;  /* 0x0000000d8ef07c10 */ /* 0x008fc8000ff7e0ff */
[----:B------:R-:W-:Y:S02]  /*213a0*/  IADD3.X R241, PT, PT, R143, UR14, RZ, P3, !PT ;  /* 0x0000000e8ff17c10 */ /* 0x000fe40009ffe4ff */
[----:B------:R-:W3:Y:S01]  /*213b0*/  LDL.LU.64 R142, [R1+0x6b0] ;  /* 0x0006b000018e7983 */ /* 0x000ee20000300a00 */
[----:B------:R-:W-:-:S03]  /*213c0*/  IADD3 R242, P3, PT, R242, UR13, RZ ;  /* 0x0000000df2f27c10 */ /* 0x000fc6000ff7e0ff */
[----:B------:R-:W3:Y:S01]  /*213d0*/  LDL.LU.64 R78, [R1+0x678] ;  /* 0x00067800014e7983 */ /* 0x000ee20000300a00 */
[----:B------:R-:W-:Y:S02]  /*213e0*/  IADD3.X R243, PT, PT, R243, UR14, RZ, P3, !PT ;  /* 0x0000000ef3f37c10 */ /* 0x000fe40009ffe4ff */
[----:B----4-:R-:W-:-:S04]  /*213f0*/  IADD3 R80, P3, PT, R248, UR13, RZ ;  /* 0x0000000df8507c10 */ /* 0x010fc8000ff7e0ff */
[----:B------:R-:W-:Y:S02]  /*21400*/  IADD3.X R81, PT, PT, R249, UR14, RZ, P3, !PT ;  /* 0x0000000ef9517c10 */ /* 0x000fe40009ffe4ff */
[----:B------:R-:W-:-:S03]  /*21410*/  IADD3 R12, P3, PT, R148, UR13, RZ ;  /* 0x0000000d940c7c10 */ /* 0x000fc6000ff7e0ff */
[----:B------:R4:W-:Y:S01]  /*21420*/  STL.64 [R1+0x18], R80 ;  /* 0x0000185001007387 */ /* 0x0009e20000100a00 */
[----:B------:R-:W-:-:S03]  /*21430*/  IADD3.X R77, PT, PT, R77, UR12, RZ, P6, !PT ;  /* 0x0000000c4d4d7c10 */ /* 0x000fc6000b7fe4ff */
[----:B------:R-:W3:Y:S01]  /*21440*/  LDL.LU.64 R248, [R1+0x658] ;  /* 0x0006580001f87983 */ /* 0x000ee20000300a00 */
[----:B------:R-:W-:Y:S02]  /*21450*/  IADD3 R238, P6, PT, R238, UR11, RZ ;  /* 0x0000000beeee7c10 */ /* 0x000fe4000ffde0ff */
[----:B------:R-:W-:Y:S01]  /*21460*/  IADD3.X R13, PT, PT, R149, UR14, RZ, P3, !PT ;  /* 0x0000000e950d7c10 */ /* 0x000fe20009ffe4ff */
[----:B------:R-:W-:Y:S01]  /*21470*/  LDGSTS.E [R245+0x6a000], desc[UR22][R76.64], P5 ;  /* 0x6a0000004cf57fae */ /* 0x000fe2000a9a1016 */
[----:B------:R-:W-:-:S03]  /*21480*/  IADD3.X R239, PT, PT, R239, UR12, RZ, P6, !PT ;  /* 0x0000000cefef7c10 */ /* 0x000fc6000b7fe4ff */
[----:B------:R1:W-:Y:S01]  /*21490*/  STL.64 [R1+0x78], R12 ;  /* 0x0000780c01007387 */ /* 0x0003e20000100a00 */
[----:B------:R-:W-:-:S03]  /*214a0*/  IADD3 R88, P3, PT, R16, UR13, RZ ;  /* 0x0000000d10587c10 */ /* 0x000fc6000ff7e0ff */
[----:B------:R-:W3:Y:S04]  /*214b0*/  LDL.LU.64 R148, [R1+0x628] ;  /* 0x0006280001947983 */ /* 0x000ee80000300a00 */
[----:B------:R-:W-:Y:S01]  /*214c0*/  LDGSTS.E [R245+0x6a008], desc[UR22][R238.64], P4 ;  /* 0x6a008000eef57fae */ /* 0x000fe2000a1a1016 */
[----:B------:R-:W-:-:S03]  /*214d0*/  IADD3.X R89, PT, PT, R17, UR14, RZ, P3, !PT ;  /* 0x0000000e11597c10 */ /* 0x000fc60009ffe4ff */
[----:B------:R-:W0:Y:S04]  /*214e0*/  LDGDEPBAR ;  /* 0x00000000000079af */ /* 0x000e280000000000 */
[----:B------:R-:W-:Y:S04]  /*214f0*/  LDGSTS.E [R250+0x40000], desc[UR22][R240.64], P2 ;  /* 0x40000000f0fa7fae */ /* 0x000fe800091a1016 */
[----:B------:R-:W-:Y:S04]  /*21500*/  LDGSTS.E [R250+0x40400], desc[UR22][R242.64], P2 ;  /* 0x40400000f2fa7fae */ /* 0x000fe800091a1016 */
[----:B------:R4:W-:Y:S04]  /*21510*/  LDGSTS.E [R250+0x40800], desc[UR22][R80.64], P2 ;  /* 0x4080000050fa7fae */ /* 0x0009e800091a1016 */
[----:B------:R1:W-:Y:S04]  /*21520*/  LDGSTS.E [R250+0x40c00], desc[UR22][R12.64], P2 ;  /* 0x40c000000cfa7fae */ /* 0x0003e800091a1016 */
[----:B------:R1:W-:Y:S01]  /*21530*/  LDGSTS.E [R250+0x41000], desc[UR22][R88.64], P2 ;  /* 0x4100000058fa7fae */ /* 0x0003e200091a1016 */
[----:B----4-:R-:W-:-:S04]  /*21540*/  IADD3 R80, P3, PT, R14, UR13, RZ ;  /* 0x0000000d0e507c10 */ /* 0x010fc8000ff7e0ff */
[----:B------:R-:W-:Y:S02]  /*21550*/  IADD3.X R81, PT, PT, R15, UR14, RZ, P3, !PT ;  /* 0x0000000e0f517c10 */ /* 0x000fe40009ffe4ff */
[----:B------:R-:W4:Y:S01]  /*21560*/  LDL.LU.64 R14, [R1+0x600] ;  /* 0x00060000010e7983 */ /* 0x000f220000300a00 */
[----:B-1----:R-:W-:-:S03]  /*21570*/  IADD3 R12, P3, PT, R144, UR13, RZ ;  /* 0x0000000d900c7c10 */ /* 0x002fc6000ff7e0ff */
[----:B------:R1:W-:Y:S04]  /*21580*/  STL.64 [R1+0x88], R88 ;  /* 0x0000885801007387 */ /* 0x0003e80000100a00 */
[----:B------:R2:W-:Y:S04]  /*21590*/  STL.64 [R1+0xa0], R80 ;  /* 0x0000a05001007387 */ /* 0x0005e80000100a00 */
[----:B------:R-:W4:Y:S01]  /*215a0*/  LDL.LU.64 R16, [R1+0x5d0] ;  /* 0x0005d00001107983 */ /* 0x000f220000300a00 */
[----:B------:R-:W-:-:S03]  /*215b0*/  IADD3.X R13, PT, PT, R145, UR14, RZ, P3, !PT ;  /* 0x0000000e910d7c10 */ /* 0x000fc60009ffe4ff */
[----:B------:R-:W4:Y:S01]  /*215c0*/  LDL.LU.64 R144, [R1+0x5b0] ;  /* 0x0005b00001907983 */ /* 0x000f220000300a00 */
[----:B-1----:R-:W-:-:S03]  /*215d0*/  IADD3 R88, P3, PT, R146, UR13, RZ ;  /* 0x0000000d92587c10 */ /* 0x002fc6000ff7e0ff */
[----:B------:R2:W-:Y:S01]  /*215e0*/  LDGSTS.E [R250+0x41400], desc[UR22][R80.64], P2 ;  /* 0x4140000050fa7fae */ /* 0x0005e200091a1016 */
[----:B------:R-:W-:-:S03]  /*215f0*/  IADD3.X R89, PT, PT, R147, UR14, RZ, P3, !PT ;  /* 0x0000000e93597c10 */ /* 0x000fc60009ffe4ff */
[----:B------:R3:W-:Y:S04]  /*21600*/  STL.64 [R1+0xc0], R12 ;  /* 0x0000c00c01007387 */ /* 0x0007e80000100a00 */
[----:B------:R3:W-:Y:S04]  /*21610*/  LDGSTS.E [R250+0x41800], desc[UR22][R12.64], P2 ;  /* 0x418000000cfa7fae */ /* 0x0007e800091a1016 */
[----:B------:R1:W-:Y:S01]  /*21620*/  LDGSTS.E [R250+0x41c00], desc[UR22][R88.64], P2 ;  /* 0x41c0000058fa7fae */ /* 0x0003e200091a1016 */
[----:B--2---:R-:W-:-:S04]  /*21630*/  IADD3 R80, P3, PT, R140, UR13, RZ ;  /* 0x0000000d8c507c10 */ /* 0x004fc8000ff7e0ff */
[----:B------:R-:W-:Y:S02]  /*21640*/  IADD3.X R81, PT, PT, R141, UR14, RZ, P3, !PT ;  /* 0x0000000e8d517c10 */ /* 0x000fe40009ffe4ff */
[----:B------:R-:W2:Y:S04]  /*21650*/  LDL.LU.64 R140, [R1+0x580] ;  /* 0x00058000018c7983 */ /* 0x000ea80000300a00 */
[----:B------:R1:W-:Y:S04]  /*21660*/  STL.64 [R1+0xd8], R88 ;  /* 0x0000d85801007387 */ /* 0x0003e80000100a00 */
[----:B------:R1:W-:Y:S04]  /*21670*/  STL.64 [R1+0xe0], R80 ;  /* 0x0000e05001007387 */ /* 0x0003e80000100a00 */
[----:B------:R-:W2:Y:S04]  /*21680*/  LDL.LU.64 R146, [R1+0x558] ;  /* 0x0005580001927983 */ /* 0x000ea80000300a00 */
[----:B------:R1:W-:Y:S01]  /*21690*/  LDGSTS.E [R250+0x42000], desc[UR22][R80.64], P2 ;  /* 0x4200000050fa7fae */ /* 0x0003e200091a1016 */
[----:B---3--:R-:W-:-:S04]  /*216a0*/  IADD3 R12, P3, PT, R142, UR13, RZ ;  /* 0x0000000d8e0c7c10 */ /* 0x008fc8000ff7e0ff */
[----:B------:R-:W-:-:S05]  /*216b0*/  IADD3.X R13, PT, PT, R143, UR14, RZ, P3, !PT ;  /* 0x0000000e8f0d7c10 */ /* 0x000fca0009ffe4ff */
[----:B------:R3:W-:Y:S04]  /*216c0*/  STL.64 [R1+0xe8], R12 ;  /* 0x0000e80c01007387 */ /* 0x0007e80000100a00 */
[----:B------:R-:W2:Y:S01]  /*216d0*/  LDL.LU.64 R142, [R1+0x538] ;  /* 0x00053800018e7983 */ /* 0x000ea20000300a00 */
[----:B-1----:R-:W-:-:S03]  /*216e0*/  IADD3 R88, P3, PT, R78, UR13, RZ ;  /* 0x0000000d4e587c10 */ /* 0x002fc6000ff7e0ff */
[----:B------:R3:W-:Y:S01]  /*216f0*/  LDGSTS.E [R250+0x42400], desc[UR22][R12.64], P2 ;  /* 0x424000000cfa7fae */ /* 0x0007e200091a1016 */
[----:B------:R-:W-:Y:S02]  /*21700*/  IADD3.X R89, PT, PT, R79, UR14, RZ, P3, !PT ;  /* 0x0000000e4f597c10 */ /* 0x000fe40009ffe4ff */
[----:B------:R-:W-:Y:S01]  /*21710*/  IADD3 R80, P3, PT, R248, UR13, RZ ;  /* 0x0000000df8507c10 */ /* 0x000fe2000ff7e0ff */
[----:B------:R-:W2:Y:S03]  /*21720*/  LDL.LU.64 R78, [R1+0x508] ;  /* 0x00050800014e7983 */ /* 0x000ea60000300a00 */
[----:B------:R-:W-:Y:S01]  /*21730*/  IADD3.X R81, PT, PT, R249, UR14, RZ, P3, !PT ;  /* 0x0000000ef9517c10 */ /* 0x000fe20009ffe4ff */
[----:B------:R-:W-:Y:S04]  /*21740*/  STL.64 [R1+0xf8], R88 ;  /* 0x0000f85801007387 */ /* 0x000fe80000100a00 */
[----:B------:R4:W-:Y:S01]  /*21750*/  STL.64 [R1+0x100], R80 ;  /* 0x0001005001007387 */ /* 0x0009e20000100a00 */
[----:B---3--:R-:W-:-:S03]  /*21760*/  IADD3 R12, P3, PT, R148, UR13, RZ ;  /* 0x0000000d940c7c10 */ /* 0x008fc6000ff7e0ff */
[----:B------:R-:W3:Y:S01]  /*21770*/  LDL.LU.64 R248, [R1+0x4d0] ;  /* 0x0004d00001f87983 */ /* 0x000ee20000300a00 */
[----:B------:R-:W-:-:S03]  /*21780*/  IADD3.X R13, PT, PT, R149, UR14, RZ, P3, !PT ;  /* 0x0000000e950d7c10 */ /* 0x000fc60009ffe4ff */
[----:B------:R-:W-:Y:S04]  /*21790*/  LDGSTS.E [R250+0x42800], desc[UR22][R88.64], P2 ;  /* 0x4280000058fa7fae */ /* 0x000fe800091a1016 */
[----:B------:R1:W-:Y:S04]  /*217a0*/  STL.64 [R1+0x108], R12 ;  /* 0x0001080c01007387 */ /* 0x0003e80000100a00 */
[----:B------:R-:W3:Y:S04]  /*217b0*/  LDL.LU.64 R148, [R1+0x4a0] ;  /* 0x0004a00001947983 */ /* 0x000ee80000300a00 */
[----:B------:R4:W-:Y:S04]  /*217c0*/  LDGSTS.E [R250+0x42c00], desc[UR22][R80.64], P2 ;  /* 0x42c0000050fa7fae */ /* 0x0009e800091a1016 */
[----:B------:R1:W-:Y:S01]  /*217d0*/  LDGSTS.E [R250+0x43000], desc[UR22][R12.64], P2 ;  /* 0x430000000cfa7fae */ /* 0x0003e200091a1016 */
[----:B----4-:R-:W-:-:S04]  /*217e0*/  IADD3 R80, P3, PT, R14, UR13, RZ ;  /* 0x0000000d0e507c10 */ /* 0x010fc8000ff7e0ff */
[----:B------:R-:W-:Y:S02]  /*217f0*/  IADD3.X R81, PT, PT, R15, UR14, RZ, P3, !PT ;  /* 0x0000000e0f517c10 */ /* 0x000fe40009ffe4ff */
[----:B------:R-:W-:-:S03]  /*21800*/  IADD3 R14, P3, PT, R16, UR13, RZ ;  /* 0x0000000d100e7c10 */ /* 0x000fc6000ff7e0ff */
[----:B------:R2:W-:Y:S01]  /*21810*/  LDGSTS.E [R250+0x43400], desc[UR22][R80.64], P2 ;  /* 0x4340000050fa7fae */ /* 0x0005e200091a1016 */
[----:B------:R-:W-:Y:S02]  /*21820*/  IADD3.X R15, PT, PT, R17, UR14, RZ, P3, !PT ;  /* 0x0000000e110f7c10 */ /* 0x000fe40009ffe4ff */
[----:B-1----:R-:W-:Y:S01]  /*21830*/  IADD3 R12, P3, PT, R144, UR13, RZ ;  /* 0x0000000d900c7c10 */ /* 0x002fe2000ff7e0ff */
[----:B------:R2:W-:Y:S03]  /*21840*/  STL.64 [R1+0x110], R80 ;  /* 0x0001105001007387 */ /* 0x0005e60000100a00 */
[----:B------:R-:W-:Y:S01]  /*21850*/  IADD3.X R13, PT, PT, R145, UR14, RZ, P3, !PT ;  /* 0x0000000e910d7c10 */ /* 0x000fe20009ffe4ff */
[----:B------:R-:W4:Y:S04]  /*21860*/  LDL.LU.64 R16, [R1+0x460] ;  /* 0x0004600001107983 */ /* 0x000f280000300a00 */
[----:B------:R1:W-:Y:S04]  /*21870*/  STL.64 [R1+0x120], R14 ;  /* 0x0001200e01007387 */ /* 0x0003e80000100a00 */
[----:B------:R1:W-:Y:S04]  /*21880*/  STL.64 [R1+0x148], R12 ;  /* 0x0001480c01007387 */ /* 0x0003e80000100a00 */
[----:B------:R-:W4:Y:S04]  /*21890*/  LDL.LU.64 R144, [R1+0x408] ;  /* 0x0004080001907983 */ /* 0x000f280000300a00 */
[----:B------:R1:W-:Y:S04]  /*218a0*/  LDGSTS.E [R250+0x43800], desc[UR22][R14.64], P2 ;  /* 0x438000000efa7fae */ /* 0x0003e800091a1016 */
[----:B------:R1:W-:Y:S01]  /*218b0*/  LDGSTS.E [R250+0x43c00], desc[UR22][R12.64], P2 ;  /* 0x43c000000cfa7fae */ /* 0x0003e200091a1016 */
[----:B--2---:R-:W-:-:S04]  /*218c0*/  IADD3 R80, P3, PT, R140, UR13, RZ ;  /* 0x0000000d8c507c10 */ /* 0x004fc8000ff7e0ff */
[----:B------:R-:W-:Y:S02]  /*218d0*/  IADD3.X R81, PT, PT, R141, UR14, RZ, P3, !PT ;  /* 0x0000000e8d517c10 */ /* 0x000fe40009ffe4ff */
[----:B------:R-:W2:Y:S01]  /*218e0*/  LDL.LU.64 R140, [R1+0x3d8] ;  /* 0x0003d800018c7983 */ /* 0x000ea20000300a00 */
[----:B-1----:R-:W-:-:S03]  /*218f0*/  IADD3 R14, P3, PT, R146, UR13, RZ ;  /* 0x0000000d920e7c10 */ /* 0x002fc6000ff7e0ff */
[----:B------:R3:W-:Y:S01]  /*21900*/  LDGSTS.E [R250+0x44000], desc[UR22][R80.64], P2 ;  /* 0x4400000050fa7fae */ /* 0x0007e200091a1016 */
[----:B------:R-:W-:-:S03]  /*21910*/  IADD3.X R15, PT, PT, R147, UR14, RZ, P3, !PT ;  /* 0x0000000e930f7c10 */ /* 0x000fc60009ffe4ff */
[----:B------:R-:W-:Y:S04]  /*21920*/  STL.64 [R1+0x170], R80 ;  /* 0x0001705001007387 */ /* 0x000fe80000100a00 */
[----:B------:R1:W-:Y:S04]  /*21930*/  STL.64 [R1+0x190], R14 ;  /* 0x0001900e01007387 */ /* 0x0003e80000100a00 */
[----:B------:R-:W2:Y:S04]  /*21940*/  LDL.LU.64 R146, [R1+0x3a0] ;  /* 0x0003a00001927983 */ /* 0x000ea80000300a00 */
[----:B------:R-:W-:Y:S01]  /*21950*/  LDGSTS.E [R250+0x44400], desc[UR22][R14.64], P2 ;  /* 0x444000000efa7fae */ /* 0x000fe200091a1016 */
[----:B------:R-:W-:-:S04]  /*21960*/  IADD3 R12, P3, PT, R142, UR13, RZ ;  /* 0x0000000d8e0c7c10 */ /* 0x000fc8000ff7e0ff */
[----:B------:R-:W-:-:S05]  /*21970*/  IADD3.X R13, PT, PT, R143, UR14, RZ, P3, !PT ;  /* 0x0000000e8f0d7c10 */ /* 0x000fca0009ffe4ff */
[----:B------:R3:W-:Y:S04]  /*21980*/  STL.64 [R1+0x1b8], R12 ;  /* 0x0001b80c01007387 */ /* 0x0007e80000100a00 */
[----:B-1----:R-:W2:Y:S01]  /*21990*/  LDL.LU.64 R14, [R1+0x360] ;  /* 0x00036000010e7983 */ /* 0x002ea20000300a00 */
[----:B------:R-:W-:-:S03]  /*219a0*/  IADD3 R88, P3, PT, R78, UR13, RZ ;  /* 0x0000000d4e587c10 */ /* 0x000fc6000ff7e0ff */
[----:B------:R-:W2:Y:S01]  /*219b0*/  LDL.LU.64 R142, [R1+0x330] ;  /* 0x00033000018e7983 */ /* 0x000ea20000300a00 */
[----:B------:R-:W-:Y:S02]  /*219c0*/  IADD3.X R89, PT, PT, R79, UR14, RZ, P3, !PT ;  /* 0x0000000e4f597c10 */ /* 0x000fe40009ffe4ff */
[----:B---3--:R-:W-:Y:S01]  /*219d0*/  IADD3 R80, P3, PT, R248, UR13, RZ ;  /* 0x0000000df8507c10 */ /* 0x008fe2000ff7e0ff */
[----:B------:R1:W-:Y:S03]  /*219e0*/  LDGSTS.E [R250+0x44800], desc[UR22][R12.64], P2 ;  /* 0x448000000cfa7fae */ /* 0x0003e600091a1016 */
[----:B------:R-:W-:Y:S01]  /*219f0*/  IADD3.X R81, PT, PT, R249, UR14, RZ, P3, !PT ;  /* 0x0000000ef9517c10 */ /* 0x000fe20009ffe4ff */
[----:B------:R-:W-:Y:S04]  /*21a00*/  LDGSTS.E [R250+0x44c00], desc[UR22][R88.64], P2 ;  /* 0x44c0000058fa7fae */ /* 0x000fe800091a1016 */
[----:B------:R-:W3:Y:S04]  /*21a10*/  LDL.LU.64 R248, [R1+0x2f0] ;  /* 0x0002f00001f87983 */ /* 0x000ee80000300a00 */
[----:B------:R-:W-:Y:S01]  /*21a20*/  STL.64 [R1+0x1d8], R88 ;  /* 0x0001d85801007387 */ /* 0x000fe20000100a00 */
[----:B-1----:R-:W-:-:S03]  /*21a30*/  IADD3 R12, P3, PT, R148, UR13, RZ ;  /* 0x0000000d940c7c10 */ /* 0x002fc6000ff7e0ff */
[----:B------:R-:W3:Y:S01]  /*21a40*/  LDL.LU.64 R78, [R1+0x2b8] ;  /* 0x0002b800014e7983 */ /* 0x000ee20000300a00 */
[----:B------:R-:W-:-:S03]  /*21a50*/  IADD3.X R13, PT, PT, R149, UR14, RZ, P3, !PT ;  /* 0x0000000e950d7c10 */ /* 0x000fc60009ffe4ff */
[----:B------:R1:W-:Y:S04]  /*21a60*/  STL.64 [R1+0x1f8], R80 ;  /* 0x0001f85001007387 */ /* 0x0003e80000100a00 */
[----:B------:R-:W3:Y:S04]  /*21a70*/  LDL.LU.64 R148, [R1+0x288] ;  /* 0x0002880001947983 */ /* 0x000ee80000300a00 */
[----:B------:R-:W-:Y:S04]  /*21a80*/  LDGSTS.E [R250+0x45000], desc[UR22][R80.64], P2 ;  /* 0x4500000050fa7fae */ /* 0x000fe800091a1016 */
[----:B------:R4:W-:Y:S04]  /*21a90*/  STL.64 [R1+0x218], R12 ;  /* 0x0002180c01007387 */ /* 0x0009e80000100a00 */
[----:B------:R4:W-:Y:S04]  /*21aa0*/  LDGSTS.E [R250+0x45400], desc[UR22][R12.64], P2 ;  /* 0x454000000cfa7fae */ /* 0x0009e800091a1016 */
[----:B-1----:R-:W3:Y:S04]  /*21ab0*/  LDL.LU.64 R80, [R1+0x250] ;  /* 0x0002500001507983 */ /* 0x002ee80000300a00 */
[----:B------:R-:W3:Y:S01]  /*21ac0*/  LDL.LU.64 R102, [R1+0xc8] ;  /* 0x0000c80001667983 */ /* 0x000ee20000300a00 */
[----:B----4-:R-:W-:-:S04]  /*21ad0*/  IADD3 R12, P3, PT, R16, UR13, RZ ;  /* 0x0000000d100c7c10 */ /* 0x010fc8000ff7e0ff */
[----:B------:R-:W-:Y:S02]  /*21ae0*/  IADD3.X R13, PT, PT, R17, UR14, RZ, P3, !PT ;  /* 0x0000000e110d7c10 */ /* 0x000fe40009ffe4ff */
[----:B------:R-:W4:Y:S01]  /*21af0*/  LDL.64 R16, [R1+0xa8] ;  /* 0x0000a80001107983 */ /* 0x000f220000100a00 */
[----:B------:R-:W-:-:S03]  /*21b00*/  IADD3 R88, P3, PT, R144, UR13, RZ ;  /* 0x0000000d90587c10 */ /* 0x000fc6000ff7e0ff */
[----:B------:R-:W-:Y:S01]  /*21b10*/  LDGSTS.E [R250+0x45800], desc[UR22][R12.64], P2 ;  /* 0x458000000cfa7fae */ /* 0x000fe200091a1016 */
[----:B------:R-:W-:-:S03]  /*21b20*/  IADD3.X R89, PT, PT, R145, UR14, RZ, P3, !PT ;  /* 0x0000000e91597c10 */ /* 0x000fc60009ffe4ff */
[----:B------:R1:W-:Y:S04]  /*21b30*/  STL.64 [R1+0x238], R12 ;  /* 0x0002380c01007387 */ /* 0x0003e80000100a00 */
[----:B------:R-:W-:Y:S01]  /*21b40*/  LDGSTS.E [R250+0x45c00], desc[UR22][R88.64], P2 ;  /* 0x45c0000058fa7fae */ /* 0x000fe200091a1016 */
[----:B--2---:R-:W-:-:S04]  /*21b50*/  IADD3 R144, P3, PT, R140, UR13, RZ ;  /* 0x0000000d8c907c10 */ /* 0x004fc8000ff7e0ff */
[----:B------:R-:W-:Y:S02]  /*21b60*/  IADD3.X R145, PT, PT, R141, UR14, RZ, P3, !PT ;  /* 0x0000000e8d917c10 */ /* 0x000fe40009ffe4ff */
[----:B------:R-:W2:Y:S04]  /*21b70*/  LDL.LU.64 R140, [R1+0xec8] ;  /* 0x000ec800018c7983 */ /* 0x000ea80000300a00 */
[----:B------:R1:W-:Y:S04]  /*21b80*/  STL.64 [R1+0x258], R88 ;  /* 0x0002585801007387 */ /* 0x0003e80000100a00 */
[----:B-1----:R-:W2:Y:S04]  /*21b90*/  LDL.LU.64 R12, [R1+0x98] ;  /* 0x00009800010c7983 */ /* 0x002ea80000300a00 */
[----:B------:R1:W-:Y:S04]  /*21ba0*/  STL.64 [R1+0x290], R144 ;  /* 0x0002909001007387 */ /* 0x0003e80000100a00 */
[----:B------:R-:W2:Y:S04]  /*21bb0*/  LDL.64 R88, [R1+0x80] ;  /* 0x0000800001587983 */ /* 0x000ea80000100a00 */
[----:B------:R1:W-:Y:S02]  /*21bc0*/  LDGSTS.E [R250+0x46000], desc[UR22][R144.64], P2 ;  /* 0x4600000090fa7fae */ /* 0x0003e400091a1016 */
[----:B-1----:R-:W-:-:S04]  /*21bd0*/  IADD3 R144, P3, PT, R146, UR13, RZ ;  /* 0x0000000d92907c10 */ /* 0x002fc8000ff7e0ff */
[----:B------:R-:W-:-:S05]  /*21be0*/  IADD3.X R145, PT, PT, R147, UR14, RZ, P3, !PT ;  /* 0x0000000e93917c10 */ /* 0x000fca0009ffe4ff */
[----:B------:R1:W-:Y:S04]  /*21bf0*/  STL.64 [R1+0x2a0], R144 ;  /* 0x0002a09001007387 */ /* 0x0003e80000100a00 */
[----:B------:R-:W-:Y:S01]  /*21c00*/  LDGSTS.E [R250+0x46400], desc[UR22][R144.64], P2 ;  /* 0x4640000090fa7fae */ /* 0x000fe200091a1016 */
[----:B------:R-:W-:-:S04]  /*21c10*/  IADD3 R146, P3, PT, R14, UR13, RZ ;  /* 0x0000000d0e927c10 */ /* 0x000fc8000ff7e0ff */
[----:B------:R-:W-:Y:S02]  /*21c20*/  IADD3.X R147, PT, PT, R15, UR14, RZ, P3, !PT ;  /* 0x0000000e0f937c10 */ /* 0x000fe40009ffe4ff */
[----:B------:R-:W-:-:S03]  /*21c30*/  IADD3 R14, P3, PT, R142, UR13, RZ ;  /* 0x0000000d8e0e7c10 */ /* 0x000fc6000ff7e0ff */
[----:B------:R-:W-:Y:S01]  /*21c40*/  LDGSTS.E [R250+0x46800], desc[UR22][R146.64], P2 ;  /* 0x4680000092fa7fae */ /* 0x000fe200091a1016 */
[----:B------:R-:W-:-:S03]  /*21c50*/  IADD3.X R15, PT, PT, R143, UR14, RZ, P3, !PT ;  /* 0x0000000e8f0f7c10 */ /* 0x000fc60009ffe4ff */
[----:B------:R-:W2:Y:S04]  /*21c60*/  LDL.LU.64 R142, [R1+0xec0] ;  /* 0x000ec000018e7983 */ /* 0x000ea80000300a00 */
[----:B-1----:R-:W2:Y:S04]  /*21c70*/  LDL.LU.64 R144, [R1+0xeb8] ;  /* 0x000eb80001907983 */ /* 0x002ea80000300a00 */
[----:B------:R1:W-:Y:S04]  /*21c80*/  STL.64 [R1+0x2c0], R146 ;  /* 0x0002c09201007387 */ /* 0x0003e80000100a00 */
[----:B------:R3:W-:Y:S04]  /*21c90*/  LDGSTS.E [R250+0x46c00], desc[UR22][R14.64], P2 ;  /* 0x46c000000efa7fae */ /* 0x0007e800091a1016 */
[----:B-1----:R-:W2:Y:S04]  /*21ca0*/  LDL.LU.64 R146, [R1+0xeb0] ;  /* 0x000eb00001927983 */ /* 0x002ea80000300a00 */
[----:B------:R3:W-:Y:S02]  /*21cb0*/  STL.64 [R1+0x2e8], R14 ;  /* 0x0002e80e01007387 */ /* 0x0007e40000100a00 */
[----:B---3--:R-:W-:-:S04]  /*21cc0*/  IADD3 R14, P3, PT, R248, UR13, RZ ;  /* 0x0000000df80e7c10 */ /* 0x008fc8000ff7e0ff */
[----:B------:R-:W-:Y:S02]  /*21cd0*/  IADD3.X R15, PT, PT, R249, UR14, RZ, P3, !PT ;  /* 0x0000000ef90f7c10 */ /* 0x000fe40009ffe4ff */
[----:B------:R-:W-:-:S03]  /*21ce0*/  IADD3 R248, P3, PT, R78, UR13, RZ ;  /* 0x0000000d4ef87c10 */ /* 0x000fc6000ff7e0ff */
[----:B------:R-:W-:Y:S01]  /*21cf0*/  LDGSTS.E [R250+0x47000], desc[UR22][R14.64], P2 ;  /* 0x470000000efa7fae */ /* 0x000fe200091a1016 */
[----:B------:R-:W-:Y:S02]  /*21d00*/  IADD3.X R249, PT, PT, R79, UR14, RZ, P3, !PT ;  /* 0x0000000e4ff97c10 */ /* 0x000fe40009ffe4ff */
[----:B------:R-:W-:Y:S01]  /*21d10*/  IADD3 R78, P3, PT, R148, UR13, RZ ;  /* 0x0000000d944e7c10 */ /* 0x000fe2000ff7e0ff */
[----:B------:R1:W-:Y:S03]  /*21d20*/  STL.64 [R1+0x310], R14 ;  /* 0x0003100e01007387 */ /* 0x0003e60000100a00 */
[----:B------:R-:W-:Y:S01]  /*21d30*/  IADD3.X R79, PT, PT, R149, UR14, RZ, P3, !PT ;  /* 0x0000000e954f7c10 */ /* 0x000fe20009ffe4ff */
[----:B------:R-:W-:Y:S04]  /*21d40*/  LDGSTS.E [R250+0x47400], desc[UR22][R248.64], P2 ;  /* 0x47400000f8fa7fae */ /* 0x000fe800091a1016 */
[----:B------:R-:W3:Y:S04]  /*21d50*/  LDL.LU.64 R148, [R1+0xea8] ;  /* 0x000ea80001947983 */ /* 0x000ee80000300a00 */
[----:B-1----:R-:W3:Y:S04]  /*21d60*/  LDL.LU.64 R14, [R1+0xea0] ;  /* 0x000ea000010e7983 */ /* 0x002ee80000300a00 */
[----:B------:R1:W-:Y:S04]  /*21d70*/  STL.64 [R1+0x338], R248 ;  /* 0x000338f801007387 */ /* 0x0003e80000100a00 */
[----:B------:R4:W-:Y:S04]  /*21d80*/  LDGSTS.E [R250+0x47800], desc[UR22][R78.64], P2 ;  /* 0x478000004efa7fae */ /* 0x0009e800091a1016 */
[----:B-1----:R-:W3:Y:S04]  /*21d90*/  LDL.LU.64 R248, [R1+0xe98] ;  /* 0x000e980001f87983 */ /* 0x002ee80000300a00 */
[----:B------:R4:W-:Y:S02]  /*21da0*/  STL.64 [R1+0x358], R78 ;  /* 0x0003584e01007387 */ /* 0x0009e40000100a00 */
[----:B----4-:R-:W-:-:S04]  /*21db0*/  IADD3 R78, P3, PT, R80, UR13, RZ ;  /* 0x0000000d504e7c10 */ /* 0x010fc8000ff7e0ff */
        /* <DEDUP_REMOVED lines=8> */
[----:B------:R-:W4:Y:S04]  /*21e40*/  LDL.LU.64 R16, [R1+0xe90] ;  /* 0x000e900001107983 */ /* 0x000f280000300a00 */
[----:B-1----:R-:W3:Y:S04]  /*21e50*/  LDL.LU.64 R78, [R1+0xe88] ;  /* 0x000e8800014e7983 */ /* 0x002ee80000300a00 */
[----:B------:R1:W-:Y:S04]  /*21e60*/  STL.64 [R1+0x3b0], R80 ;  /* 0x0003b05001007387 */ /* 0x0003e80000100a00 */
[----:B------:R2:W-:Y:S04]  /*21e70*/  LDGSTS.E [R250+0x50400], desc[UR22][R102.64], P2 ;  /* 0x5040000066fa7fae */ /* 0x0005e800091a1016 */
[----:B-1----:R-:W3:Y:S04]  /*21e80*/  LDL.LU.64 R80, [R1+0xe80] ;  /* 0x000e800001507983 */ /* 0x002ee80000300a00 */
[----:B------:R2:W-:Y:S02]  /*21e90*/  STL.64 [R1+0x3e0], R102 ;  /* 0x0003e06601007387 */ /* 0x0005e40000100a00 */
[----:B--2---:R-:W-:-:S04]  /*21ea0*/  IADD3 R102, P3, PT, R12, UR13, RZ ;  /* 0x0000000d0c667c10 */ /* 0x004fc8000ff7e0ff */
[----:B------:R-:W-:Y:S02]  /*21eb0*/  IADD3.X R103, PT, PT, R13, UR14, RZ, P3, !PT ;  /* 0x0000000e0d677c10 */ /* 0x000fe40009ffe4ff */
[----:B------:R-:W-:-:S03]  /*21ec0*/  IADD3 R12, P3, PT, R88, UR13, RZ ;  /* 0x0000000d580c7c10 */ /* 0x000fc6000ff7e0ff */
[----:B------:R-:W-:Y:S01]  /*21ed0*/  LDGSTS.E [R250+0x50800], desc[UR22][R102.64], P2 ;  /* 0x5080000066fa7fae */ /* 0x000fe200091a1016 */
[----:B------:R-:W-:Y:S02]  /*21ee0*/  IADD3.X R13, PT, PT, R89, UR14, RZ, P3, !PT ;  /* 0x0000000e590d7c10 */ /* 0x000fe40009ffe4ff */
[----:B------:R-:W-:-:S03]  /*21ef0*/  IADD3 R88, P3, PT, R82, UR13, RZ ;  /* 0x0000000d52587c10 */ /* 0x000fc6000ff7e0ff */
[----:B------:R-:W-:Y:S01]  /*21f00*/  LDGSTS.E [R250+0x50c00], desc[UR22][R12.64], P2 ;  /* 0x50c000000cfa7fae */ /* 0x000fe200091a1016 */
[----:B------:R-:W-:Y:S01]  /*21f10*/  IADD3.X R89, PT, PT, R83, UR14, RZ, P3, !PT ;  /* 0x0000000e53597c10 */ /* 0x000fe20009ffe4ff */
[----:B------:R-:W-:-:S04]  /*21f20*/  IMAD.MOV.U32 R82, RZ, RZ, R88 ;  /* 0x000000ffff527224 */ /* 0x000fc800078e0058 */
[----:B------:R-:W-:-:S05]  /*21f30*/  IMAD.MOV.U32 R83, RZ, RZ, R89 ;  /* 0x000000ffff537224 */ /* 0x000fca00078e0059 */
[----:B------:R1:W-:Y:S04]  /*21f40*/  LDGSTS.E [R250+0x51000], desc[UR22][R82.64], P2 ;  /* 0x5100000052fa7fae */ /* 0x0003e800091a1016 */
[----:B------:R-:W-:Y:S01]  /*21f50*/  STL.64 [R1+0x408], R102 ;  /* 0x0004086601007387 */ /* 0x000fe20000100a00 */
[----:B-1----:R-:W-:-:S03]  /*21f60*/  IADD3 R82, P3, PT, R236, UR13, RZ ;  /* 0x0000000dec527c10 */ /* 0x002fc6000ff7e0ff */
[----:B------:R1:W-:Y:S01]  /*21f70*/  STL.64 [R1+0x470], R88 ;  /* 0x0004705801007387 */ /* 0x0003e20000100a00 */
[----:B------:R-:W-:Y:S02]  /*21f80*/  IADD3.X R83, PT, PT, R237, UR14, RZ, P3, !PT ;  /* 0x0000000eed537c10 */ /* 0x000fe40009ffe4ff */
[----:B------:R-:W-:Y:S01]  /*21f90*/  IADD3 R236, P3, PT, R234, UR13, RZ ;  /* 0x0000000deaec7c10 */ /* 0x000fe2000ff7e0ff */
[----:B------:R-:W-:-:S03]  /*21fa0*/  IMAD.MOV.U32 R234, RZ, RZ, R82 ;  /* 0x000000ffffea7224 */ /* 0x000fc600078e0052 */
[----:B------:R-:W-:Y:S01]  /*21fb0*/  IADD3.X R237, PT, PT, R235, UR14, RZ, P3, !PT ;  /* 0x0000000eebed7c10 */ /* 0x000fe20009ffe4ff */
[----:B-1----:R-:W2:Y:S01]  /*21fc0*/  LDL.LU.64 R88, [R1+0xe78] ;  /* 0x000e780001587983 */ /* 0x002ea20000300a00 */
[----:B------:R-:W-:-:S03]  /*21fd0*/  IMAD.MOV.U32 R235, RZ, RZ, R83 ;  /* 0x000000ffffeb7224 */ /* 0x000fc600078e0053 */
[----:B------:R1:W-:Y:S04]  /*21fe0*/  STL.64 [R1+0x440], R12 ;  /* 0x0004400c01007387 */ /* 0x0003e80000100a00 */
[----:B------:R-:W2:Y:S04]  /*21ff0*/  LDL.LU.64 R102, [R1+0xe70] ;  /* 0x000e700001667983 */ /* 0x000ea80000300a00 */
[----:B------:R1:W-:Y:S04]  /*22000*/  LDGSTS.E [R250+0x51400], desc[UR22][R234.64], P2 ;  /* 0x51400000eafa7fae */ /* 0x0003e800091a1016 */
[----:B-1----:R-:W5:Y:S04]  /*22010*/  LDL.LU.64 R12, [R1+0xe68] ;  /* 0x000e6800010c7983 */ /* 0x002f680000300a00 */
[----:B------:R1:W-:Y:S04]  /*22020*/  STL.64 [R1+0x4a0], R82 ;  /* 0x0004a05201007387 */ /* 0x0003e80000100a00 */
[----:B------:R-:W-:Y:S01]  /*22030*/  LDGSTS.E [R250+0x51800], desc[UR22][R236.64], P2 ;  /* 0x51800000ecfa7fae */ /* 0x000fe200091a1016 */
[----:B-1----:R-:W-:-:S04]  /*22040*/  IADD3 R82, P3, PT, R232, UR13, RZ ;  /* 0x0000000de8527c10 */ /* 0x002fc8000ff7e0ff */
[----:B------:R-:W-:Y:S02]  /*22050*/  IADD3.X R83, PT, PT, R233, UR14, RZ, P3, !PT ;  /* 0x0000000ee9537c10 */ /* 0x000fe40009ffe4ff */
[----:B------:R-:W-:Y:S01]  /*22060*/  IADD3 R234, P3, PT, R230, UR13, RZ ;  /* 0x0000000de6ea7c10 */ /* 0x000fe2000ff7e0ff */
[----:B------:R-:W-:Y:S03]  /*22070*/  STL.64 [R1+0x4c8], R236 ;  /* 0x0004c8ec01007387 */ /* 0x000fe60000100a00 */
[----:B------:R-:W-:Y:S01]  /*22080*/  IADD3.X R235, PT, PT, R231, UR14, RZ, P3, !PT ;  /* 0x0000000ee7eb7c10 */ /* 0x000fe20009ffe4ff */
[----:B------:R1:W-:Y:S01]  /*22090*/  LDGSTS.E [R250+0x51c00], desc[UR22][R82.64], P2 ;  /* 0x51c0000052fa7fae */ /* 0x0003e200091a1016 */
[----:B------:R-:W-:-:S03]  /*220a0*/  IADD3 R232, P3, PT, R228, UR13, RZ ;  /* 0x0000000de4e87c10 */ /* 0x000fc6000ff7e0ff */
[----:B------:R1:W-:Y:S01]  /*220b0*/  STL.64 [R1+0x4f0], R82 ;  /* 0x0004f05201007387 */ /* 0x0003e20000100a00 */
[----:B------:R-:W-:-:S03]  /*220c0*/  IADD3.X R233, PT, PT, R229, UR14, RZ, P3, !PT ;  /* 0x0000000ee5e97c10 */ /* 0x000fc60009ffe4ff */
[----:B------:R-:W-:Y:S04]  /*220d0*/  LDGSTS.E [R250+0x52000], desc[UR22][R234.64], P2 ;  /* 0x52000000eafa7fae */ /* 0x000fe800091a1016 */
[----:B------:R-:W-:Y:S01]  /*220e0*/  STL.64 [R1+0x518], R234 ;  /* 0x000518ea01007387 */ /* 0x000fe20000100a00 */
[----:B-1----:R-:W-:-:S03]  /*220f0*/  IADD3 R82, P3, PT, R226, UR13, RZ ;  /* 0x0000000de2527c10 */ /* 0x002fc6000ff7e0ff */
[----:B------:R-:W-:Y:S01]  /*22100*/  LDGSTS.E [R250+0x52400], desc[UR22][R232.64], P2 ;  /* 0x52400000e8fa7fae */ /* 0x000fe200091a1016 */
        /* <DEDUP_REMOVED lines=56> */
[----:B------:R-:W2:Y:S04]  /*22490*/  LDL.LU.64 R222, [R1+0x838] ;  /* 0x0008380001de7983 */ /* 0x000ea80000300a00 */
[----:B------:R-:W-:Y:S01]  /*224a0*/  STL.64 [R1+0x658], R204 ;  /* 0x000658cc01007387 */ /* 0x000fe20000100a00 */
[----:B-1----:R-:W-:-:S03]  /*224b0*/  IADD3 R82, P3, PT, R196, UR13, RZ ;  /* 0x0000000dc4527c10 */ /* 0x002fc6000ff7e0ff */
[----:B------:R-:W-:Y:S01]  /*224c0*/  STL.64 [R1+0x660], R202 ;  /* 0x000660ca01007387 */ /* 0x000fe20000100a00 */
[----:B------:R-:W-:-:S03]  /*224d0*/  IADD3.X R83, PT, PT, R197, UR14, RZ, P3, !PT ;  /* 0x0000000ec5537c10 */ /* 0x000fc60009ffe4ff */
[----:B------:R-:W3:Y:S01]  /*224e0*/  LDL.LU.64 R224, [R1+0x820] ;  /* 0x0008200001e07983 */ /* 0x000ee20000300a00 */
[----:B------:R-:W-:-:S03]  /*224f0*/  IADD3 R198, P3, PT, R194, UR13, RZ ;  /* 0x0000000dc2c67c10 */ /* 0x000fc6000ff7e0ff */
[----:B------:R1:W-:Y:S01]  /*22500*/  STL.64 [R1+0x668], R82 ;  /* 0x0006685201007387 */ /* 0x0003e20000100a00 */
[----:B------:R-:W-:Y:S02]  /*22510*/  IADD3.X R199, PT, PT, R195, UR14, RZ, P3, !PT ;  /* 0x0000000ec3c77c10 */ /* 0x000fe40009ffe4ff */
[----:B------:R-:W-:Y:S01]  /*22520*/  IADD3 R196, P3, PT, R192, UR13, RZ ;  /* 0x0000000dc0c47c10 */ /* 0x000fe2000ff7e0ff */
[----:B------:R-:W4:Y:S04]  /*22530*/  LDL.LU.64 R228, [R1+0x810] ;  /* 0x0008100001e47983 */ /* 0x000f280000300a00 */
[----:B------:R-:W-:Y:S01]  /*22540*/  LDGSTS.E [R250+0x55c00], desc[UR22][R204.64], P2 ;  /* 0x55c00000ccfa7fae */ /* 0x000fe200091a1016 */
[----:B------:R-:W-:-:S03]  /*22550*/  IADD3.X R197, PT, PT, R193, UR14, RZ, P3, !PT ;  /* 0x0000000ec1c57c10 */ /* 0x000fc60009ffe4ff */
[----:B------:R-:W-:Y:S04]  /*22560*/  LDGSTS.E [R250+0x56000], desc[UR22][R202.64], P2 ;  /* 0x56000000cafa7fae */ /* 0x000fe800091a1016 */
[----:B------:R1:W-:Y:S04]  /*22570*/  LDGSTS.E [R250+0x56400], desc[UR22][R82.64], P2 ;  /* 0x5640000052fa7fae */ /* 0x0003e800091a1016 */
[----:B------:R-:W4:Y:S04]  /*22580*/  LDL.LU.64 R232, [R1+0x7f8] ;  /* 0x0007f80001e87983 */ /* 0x000f280000300a00 */
[----:B------:R-:W-:Y:S01]  /*22590*/  STL.64 [R1+0x670], R198 ;  /* 0x000670c601007387 */ /* 0x000fe20000100a00 */
[----:B-1----:R-:W-:-:S03]  /*225a0*/  IADD3 R82, P3, PT, R190, UR13, RZ ;  /* 0x0000000dbe527c10 */ /* 0x002fc6000ff7e0ff */
[----:B------:R-:W-:Y:S01]  /*225b0*/  STL.64 [R1+0x678], R196 ;  /* 0x000678c401007387 */ /* 0x000fe20000100a00 */
[----:B------:R-:W-:-:S03]  /*225c0*/  IADD3.X R83, PT, PT, R191, UR14, RZ, P3, !PT ;  /* 0x0000000ebf537c10 */ /* 0x000fc60009ffe4ff */
[----:B------:R-:W4:Y:S01]  /*225d0*/  LDL.LU.64 R226, [R1+0x7e8] ;  /* 0x0007e80001e27983 */ /* 0x000f220000300a00 */
        /* <DEDUP_REMOVED lines=14> */
[----:B------:R-:W4:Y:S04]  /*226c0*/  LDL.LU.64 R220, [R1+0x7b0] ;  /* 0x0007b00001dc7983 */ /* 0x000f280000300a00 */
[----:B------:R2:W-:Y:S04]  /*226d0*/  STL.64 [R1+0x6b0], R82 ;  /* 0x0006b05201007387 */ /* 0x0005e80000100a00 */
[----:B------:R-:W4:Y:S04]  /*226e0*/  LDL.LU.64 R236, [R1+0x798] ;  /* 0x0007980001ec7983 */ /* 0x000f280000300a00 */
[----:B------:R-:W-:Y:S04]  /*226f0*/  LDGSTS.E [R250+0x57400], desc[UR22][R192.64], P2 ;  /* 0x57400000c0fa7fae */ /* 0x000fe800091a1016 */
[----:B------:R-:W-:Y:S04]  /*22700*/  LDGSTS.E [R250+0x57800], desc[UR22][R190.64], P2 ;  /* 0x57800000befa7fae */ /* 0x000fe800091a1016 */
[----:B------:R2:W-:Y:S02]  /*22710*/  LDGSTS.E [R250+0x57c00], desc[UR22][R82.64], P2 ;  /* 0x57c0000052fa7fae */ /* 0x0005e400091a1016 */
[----:B--2---:R-:W-:-:S04]  /*22720*/  IADD3 R82, P3, PT, R222, UR13, RZ ;  /* 0x0000000dde527c10 */ /* 0x004fc8000ff7e0ff */
[----:B------:R-:W-:Y:S02]  /*22730*/  IADD3.X R83, PT, PT, R223, UR14, RZ, P3, !PT ;  /* 0x0000000edf537c10 */ /* 0x000fe40009ffe4ff */
[----:B------:R-:W2:Y:S04]  /*22740*/  LDL.LU.64 R222, [R1+0x788] ;  /* 0x0007880001de7983 */ /* 0x000ea80000300a00 */
[----:B------:R-:W-:Y:S01]  /*22750*/  LDGSTS.E [R246+0x40100], desc[UR22][R82.64], P2 ;  /* 0x4010000052f67fae */ /* 0x000fe200091a1016 */
[----:B---3--:R-:W-:-:S04]  /*22760*/  IADD3 R94, P3, PT, R224, UR13, RZ ;  /* 0x0000000de05e7c10 */ /* 0x008fc8000ff7e0ff */
[----:B------:R-:W-:Y:S02]  /*22770*/  IADD3.X R95, PT, PT, R225, UR14, RZ, P3, !PT ;  /* 0x0000000ee15f7c10 */ /* 0x000fe40009ffe4ff */
[----:B------:R-:W3:Y:S01]  /*22780*/  LDL.LU.64 R224, [R1+0x770] ;  /* 0x0007700001e07983 */ /* 0x000ee20000300a00 */
[----:B----4-:R-:W-:-:S03]  /*22790*/  IADD3 R8, P3, PT, R228, UR13, RZ ;  /* 0x0000000de4087c10 */ /* 0x010fc6000ff7e0ff */
[----:B------:R-:W-:Y:S01]  /*227a0*/  LDGSTS.E [R246+0x40500], desc[UR22][R94.64], P2 ;  /* 0x405000005ef67fae */ /* 0x000fe200091a1016 */
[----:B------:R-:W-:-:S03]  /*227b0*/  IADD3.X R9, PT, PT, R229, UR14, RZ, P3, !PT ;  /* 0x0000000ee5097c10 */ /* 0x000fc60009ffe4ff */
[----:B------:R-:W4:Y:S04]  /*227c0*/  LDL.LU.64 R228, [R1+0x750] ;  /* 0x0007500001e47983 */ /* 0x000f280000300a00 */
[----:B------:R-:W-:Y:S01]  /*227d0*/  LDGSTS.E [R246+0x40900], desc[UR22][R8.64], P2 ;  /* 0x4090000008f67fae */ /* 0x000fe200091a1016 */
[----:B------:R-:W-:-:S04]  /*227e0*/  IADD3 R96, P3, PT, R232, UR13, RZ ;  /* 0x0000000de8607c10 */ /* 0x000fc8000ff7e0ff */
[----:B------:R-:W-:Y:S02]  /*227f0*/  IADD3.X R97, PT, PT, R233, UR14, RZ, P3, !PT ;  /* 0x0000000ee9617c10 */ /* 0x000fe40009ffe4ff */
[----:B------:R-:W4:Y:S04]  /*22800*/  LDL.LU.64 R232, [R1+0x748] ;  /* 0x0007480001e87983 */ /* 0x000f280000300a00 */
[----:B------:R-:W-:Y:S01]  /*22810*/  LDGSTS.E [R246+0x40d00], desc[UR22][R96.64], P2 ;  /* 0x40d0000060f67fae */ /* 0x000fe200091a1016 */
[----:B------:R-:W-:-:S04]  /*22820*/  IADD3 R190, P3, PT, R226, UR13, RZ ;  /* 0x0000000de2be7c10 */ /* 0x000fc8000ff7e0ff */
[----:B------:R-:W-:Y:S02]  /*22830*/  IADD3.X R191, PT, PT, R227, UR14, RZ, P3, !PT ;  /* 0x0000000ee3bf7c10 */ /* 0x000fe40009ffe4ff */
[----:B------:R-:W-:-:S03]  /*22840*/  IADD3 R192, P3, PT, R230, UR13, RZ ;  /* 0x0000000de6c07c10 */ /* 0x000fc6000ff7e0ff */
[----:B------:R-:W-:Y:S01]  /*22850*/  LDGSTS.E [R246+0x41100], desc[UR22][R190.64], P2 ;  /* 0x41100000bef67fae */ /* 0x000fe200091a1016 */
[----:B------:R-:W-:-:S03]  /*22860*/  IADD3.X R193, PT, PT, R231, UR14, RZ, P3, !PT ;  /* 0x0000000ee7c17c10 */ /* 0x000fc60009ffe4ff */
[----:B------:R-:W4:Y:S04]  /*22870*/  LDL.LU.64 R230, [R1+0x728] ;  /* 0x0007280001e67983 */ /* 0x000f280000300a00 */
[----:B------:R-:W-:Y:S01]  /*22880*/  LDGSTS.E [R246+0x41500], desc[UR22][R192.64], P2 ;  /* 0x41500000c0f67fae */ /* 0x000fe200091a1016 */
[----:B------:R-:W-:-:S04]  /*22890*/  IADD3 R194, P3, PT, R234, UR13, RZ ;  /* 0x0000000deac27c10 */ /* 0x000fc8000ff7e0ff */
[----:B------:R-:W-:Y:S02]  /*228a0*/  IADD3.X R195, PT, PT, R235, UR14, RZ, P3, !PT ;  /* 0x0000000eebc37c10 */ /* 0x000fe40009ffe4ff */
[----:B------:R-:W4:Y:S04]  /*228b0*/  LDL.LU.64 R234, [R1+0x710] ;  /* 0x0007100001ea7983 */ /* 0x000f280000300a00 */
[----:B------:R-:W4:Y:S01]  /*228c0*/  LDL.LU.64 R226, [R1+0x6f8] ;  /* 0x0006f80001e27983 */ /* 0x000f220000300a00 */
[----:B------:R-:W-:-:S03]  /*228d0*/  IADD3 R196, P3, PT, R220, UR13, RZ ;  /* 0x0000000ddcc47c10 */ /* 0x000fc6000ff7e0ff */
[----:B------:R-:W-:Y:S01]  /*228e0*/  LDGSTS.E [R246+0x41900], desc[UR22][R194.64], P2 ;  /* 0x41900000c2f67fae */ /* 0x000fe200091a1016 */
[----:B------:R-:W-:Y:S02]  /*228f0*/  IADD3.X R197, PT, PT, R221, UR14, RZ, P3, !PT ;  /* 0x0000000eddc57c10 */ /* 0x000fe40009ffe4ff */
[----:B------:R-:W-:-:S03]  /*22900*/  IADD3 R200, P3, PT, R236, UR13, RZ ;  /* 0x0000000decc87c10 */ /* 0x000fc6000ff7e0ff */
[----:B------:R-:W-:Y:S01]  /*22910*/  LDGSTS.E [R246+0x41d00], desc[UR22][R196.64], P2 ;  /* 0x41d00000c4f67fae */ /* 0x000fe200091a1016 */
[----:B------:R-:W-:-:S03]  /*22920*/  IADD3.X R201, PT, PT, R237, UR14, RZ, P3, !PT ;  /* 0x0000000eedc97c10 */ /* 0x000fc60009ffe4ff */
[----:B------:R-:W4:Y:S04]  /*22930*/  LDL.LU.64 R236, [R1+0x6f0] ;  /* 0x0006f00001ec7983 */ /* 0x000f280000300a00 */
[----:B------:R-:W4:Y:S04]  /*22940*/  LDL.LU.64 R214, [R1+0x6d0] ;  /* 0x0006d00001d67983 */ /* 0x000f280000300a00 */
[----:B------:R-:W4:Y:S04]  /*22950*/  LDL.LU.64 R216, [R1+0x6b8] ;  /* 0x0006b80001d87983 */ /* 0x000f280000300a00 */
[----:B------:R-:W4:Y:S04]  /*22960*/  LDL.LU.64 R220, [R1+0x688] ;  /* 0x0006880001dc7983 */ /* 0x000f280000300a00 */
[----:B------:R-:W-:Y:S01]  /*22970*/  LDGSTS.E [R246+0x42100], desc[UR22][R200.64], P2 ;  /* 0x42100000c8f67fae */ /* 0x000fe200091a1016 */
[----:B--2---:R-:W-:-:S04]  /*22980*/  IADD3 R204, P3, PT, R222, UR13, RZ ;  /* 0x0000000ddecc7c10 */ /* 0x004fc8000ff7e0ff */
[----:B------:R-:W-:-:S05]  /*22990*/  IADD3.X R205, PT, PT, R223, UR14, RZ, P3, !PT ;  /* 0x0000000edfcd7c10 */ /* 0x000fca0009ffe4ff */
[----:B------:R-:W-:Y:S01]  /*229a0*/  LDGSTS.E [R246+0x42500], desc[UR22][R204.64], P2 ;  /* 0x42500000ccf67fae */ /* 0x000fe200091a1016 */
[----:B---3--:R-:W-:-:S04]  /*229b0*/  IADD3 R206, P3, PT, R224, UR13, RZ ;  /* 0x0000000de0ce7c10 */ /* 0x008fc8000ff7e0ff */
[----:B------:R-:W-:Y:S02]  /*229c0*/  IADD3.X R207, PT, PT, R225, UR14, RZ, P3, !PT ;  /* 0x0000000ee1cf7c10 */ /* 0x000fe40009ffe4ff */
[----:B------:R-:W2:Y:S01]  /*229d0*/  LDL.LU.64 R224, [R1+0x650] ;  /* 0x0006500001e07983 */ /* 0x000ea20000300a00 */
[----:B----4-:R-:W-:-:S03]  /*229e0*/  IADD3 R212, P3, PT, R228, UR13, RZ ;  /* 0x0000000de4d47c10 */ /* 0x010fc6000ff7e0ff */
[----:B------:R-:W-:Y:S01]  /*229f0*/  LDGSTS.E [R246+0x42900], desc[UR22][R206.64], P2 ;  /* 0x42900000cef67fae */ /* 0x000fe200091a1016 */
[----:B------:R-:W-:-:S05]  /*22a00*/  IADD3.X R213, PT, PT, R229, UR14, RZ, P3, !PT ;  /* 0x0000000ee5d57c10 */ /* 0x000fca0009ffe4ff */
[----:B------:R-:W-:Y:S01]  /*22a10*/  LDGSTS.E [R246+0x42d00], desc[UR22][R212.64], P2 ;  /* 0x42d00000d4f67fae */ /* 0x000fe200091a1016 */
[----:B------:R-:W-:-:S04]  /*22a20*/  IADD3 R218, P3, PT, R232, UR13, RZ ;  /* 0x0000000de8da7c10 */ /* 0x000fc8000ff7e0ff */
[----:B------:R-:W-:Y:S02]  /*22a30*/  IADD3.X R219, PT, PT, R233, UR14, RZ, P3, !PT ;  /* 0x0000000ee9db7c10 */ /* 0x000fe40009ffe4ff */
[----:B------:R-:W3:Y:S04]  /*22a40*/  LDL.LU.64 R232, [R1+0x618] ;  /* 0x0006180001e87983 */ /* 0x000ee80000300a00 */
        /* <DEDUP_REMOVED lines=14> */
[----:B------:R-:W4:Y:S01]  /*22b30*/  LDL.LU.64 R236, [R1+0x568] ;  /* 0x0005680001ec7983 */ /* 0x000f220000300a00 */
[----:B------:R-:W-:-:S03]  /*22b40*/  IADD3 R202, P3, PT, R214, UR13, RZ ;  /* 0x0000000dd6ca7c10 */ /* 0x000fc6000ff7e0ff */
[----:B------:R3:W-:Y:S01]  /*22b50*/  LDGSTS.E [R246+0x44100], desc[UR22][R208.64], P2 ;  /* 0x44100000d0f67fae */ /* 0x0007e200091a1016 */
[----:B------:R-:W-:Y:S02]  /*22b60*/  IADD3.X R203, PT, PT, R215, UR14, RZ, P3, !PT ;  /* 0x0000000ed7cb7c10 */ /* 0x000fe40009ffe4ff */
[----:B------:R-:W-:Y:S01]  /*22b70*/  IADD3 R198, P3, PT, R216, UR13, RZ ;  /* 0x0000000dd8c67c10 */ /* 0x000fe2000ff7e0ff */
[----:B------:R-:W-:Y:S03]  /*22b80*/  STL.64 [R1+0x98], R208 ;  /* 0x000098d001007387 */ /* 0x000fe60000100a00 */
[----:B------:R-:W-:Y:S01]  /*22b90*/  IADD3.X R199, PT, PT, R217, UR14, RZ, P3, !PT ;  /* 0x0000000ed9c77c10 */ /* 0x000fe20009ffe4ff */
[----:B------:R1:W-:Y:S04]  /*22ba0*/  STL.64 [R1+0xc8], R202 ;  /* 0x0000c8ca01007387 */ /* 0x0003e80000100a00 */
[----:B------:R-:W-:Y:S01]  /*22bb0*/  LDGSTS.E [R246+0x44500], desc[UR22][R202.64], P2 ;  /* 0x44500000caf67fae */ /* 0x000fe200091a1016 */
[----:B------:R-:W-:-:S03]  /*22bc0*/  IADD3 R216, P3, PT, R220, UR13, RZ ;  /* 0x0000000ddcd87c10 */ /* 0x000fc6000ff7e0ff */
[----:B------:R-:W-:Y:S04]  /*22bd0*/  LDGSTS.E [R246+0x44900], desc[UR22][R198.64], P2 ;  /* 0x44900000c6f67fae */ /* 0x000fe800091a1016 */
[----:B-1----:R-:W4:Y:S04]  /*22be0*/  LDL.LU.64 R202, [R1+0x530] ;  /* 0x0005300001ca7983 */ /* 0x002f280000300a00 */
[----:B------:R1:W-:Y:S01]  /*22bf0*/  STL.64 [R1+0x118], R198 ;  /* 0x000118c601007387 */ /* 0x0003e20000100a00 */
[----:B------:R-:W-:-:S05]  /*22c00*/  IADD3.X R217, PT, PT, R221, UR14, RZ, P3, !PT ;  /* 0x0000000eddd97c10 */ /* 0x000fca0009ffe4ff */
[----:B------:R-:W-:Y:S04]  /*22c10*/  LDGSTS.E [R246+0x44d00], desc[UR22][R216.64], P2 ;  /* 0x44d00000d8f67fae */ /* 0x000fe800091a1016 */
[----:B-1----:R-:W4:Y:S04]  /*22c20*/  LDL.LU.64 R198, [R1+0x4f8] ;  /* 0x0004f80001c67983 */ /* 0x002f280000300a00 */
[----:B------:R-:W4:Y:S04]  /*22c30*/  LDL.LU.64 R250, [R1+0x488] ;  /* 0x0004880001fa7983 */ /* 0x000f280000300a00 */
[----:B------:R-:W4:Y:S04]  /*22c40*/  LDL.LU.64 R210, [R1+0x428] ;  /* 0x0004280001d27983 */ /* 0x000f280000300a00 */
[----:B------:R1:W-:Y:S01]  /*22c50*/  STL.64 [R1+0x130], R216 ;  /* 0x000130d801007387 */ /* 0x0003e20000100a00 */
[----:B--2---:R-:W-:-:S04]  /*22c60*/  IADD3 R220, P3, PT, R224, UR13, RZ ;  /* 0x0000000de0dc7c10 */ /* 0x004fc8000ff7e0ff */
[----:B------:R-:W-:-:S05]  /*22c70*/  IADD3.X R221, PT, PT, R225, UR14, RZ, P3, !PT ;  /* 0x0000000ee1dd7c10 */ /* 0x000fca0009ffe4ff */
[----:B------:R2:W-:Y:S04]  /*22c80*/  STL.64 [R1+0x150], R220 ;  /* 0x000150dc01007387 */ /* 0x0005e80000100a00 */
[----:B------:R-:W4:Y:S04]  /*22c90*/  LDL.LU.64 R214, [R1+0x3c8] ;  /* 0x0003c80001d67983 */ /* 0x000f280000300a00 */
[----:B-1----:R-:W4:Y:S04]  /*22ca0*/  LDL.LU.64 R216, [R1+0x370] ;  /* 0x0003700001d87983 */ /* 0x002f280000300a00 */
[----:B------:R-:W-:Y:S01]  /*22cb0*/  LDGSTS.E [R246+0x45100], desc[UR22][R220.64], P2 ;  /* 0x45100000dcf67fae */ /* 0x000fe200091a1016 */
[----:B---3--:R-:W-:-:S04]  /*22cc0*/  IADD3 R208, P3, PT, R232, UR13, RZ ;  /* 0x0000000de8d07c10 */ /* 0x008fc8000ff7e0ff */
[----:B------:R-:W-:-:S05]  /*22cd0*/  IADD3.X R209, PT, PT, R233, UR14, RZ, P3, !PT ;  /* 0x0000000ee9d17c10 */ /* 0x000fca0009ffe4ff */
[----:B------:R1:W-:Y:S04]  /*22ce0*/  STL.64 [R1+0x168], R208 ;  /* 0x000168d001007387 */ /* 0x0003e80000100a00 */
[----:B--2---:R-:W2:Y:S04]  /*22cf0*/  LDL.LU.64 R220, [R1+0x320] ;  /* 0x0003200001dc7983 */ /* 0x004ea80000300a00 */
[----:B------:R-:W3:Y:S01]  /*22d00*/  LDL.LU.64 R224, [R1+0x2d0] ;  /* 0x0002d00001e07983 */ /* 0x000ee20000300a00 */
[----:B----4-:R-:W-:-:S03]  /*22d10*/  IADD3 R232, P3, PT, R230, UR13, RZ ;  /* 0x0000000de6e87c10 */ /* 0x010fc6000ff7e0ff */
[----:B------:R1:W-:Y:S01]  /*22d20*/  LDGSTS.E [R246+0x45500], desc[UR22][R208.64], P2 ;  /* 0x45500000d0f67fae */ /* 0x0003e200091a1016 */
[----:B------:R-:W-:-:S05]  /*22d30*/  IADD3.X R233, PT, PT, R231, UR14, RZ, P3, !PT ;  /* 0x0000000ee7e97c10 */ /* 0x000fca0009ffe4ff */
[----:B------:R-:W-:Y:S04]  /*22d40*/  STL.64 [R1+0x188], R232 ;  /* 0x000188e801007387 */ /* 0x000fe80000100a00 */
[----:B------:R-:W-:Y:S01]  /*22d50*/  LDGSTS.E [R246+0x45900], desc[UR22][R232.64], P2 ;  /* 0x45900000e8f67fae */ /* 0x000fe200091a1016 */
[----:B------:R-:W-:-:S04]  /*22d60*/  IADD3 R230, P3, PT, R226, UR13, RZ ;  /* 0x0000000de2e67c10 */ /* 0x000fc8000ff7e0ff */
[----:B------:R-:W-:Y:S02]  /*22d70*/  IADD3.X R231, PT, PT, R227, UR14, RZ, P3, !PT ;  /* 0x0000000ee3e77c10 */ /* 0x000fe40009ffe4ff */
[----:B------:R-:W4:Y:S04]  /*22d80*/  LDL.LU.64 R226, [R1+0x280] ;  /* 0x0002800001e27983 */ /* 0x000f280000300a00 */
[----:B------:R1:W-:Y:S02]  /*22d90*/  STL.64 [R1+0x1b0], R230 ;  /* 0x0001b0e601007387 */ /* 0x0003e40000100a00 */
[----:B-1----:R-:W-:Y:S02]  /*22da0*/  IADD3 R208, P3, PT, R236, UR13, RZ ;  /* 0x0000000decd07c10 */ /* 0x002fe4000ff7e0ff */
[----:B------:R-:W-:Y:S02]  /*22db0*/  LDGSTS.E [R246+0x45d00], desc[UR22][R230.64], P2 ;  /* 0x45d00000e6f67fae */ /* 0x000fe400091a1016 */
[----:B------:R-:W-:-:S05]  /*22dc0*/  IADD3.X R209, PT, PT, R237, UR14, RZ, P3, !PT ;  /* 0x0000000eedd17c10 */ /* 0x000fca0009ffe4ff */
[----:B------:R1:W-:Y:S04]  /*22dd0*/  LDGSTS.E [R246+0x46100], desc[UR22][R208.64], P2 ;  /* 0x46100000d0f67fae */ /* 0x0003e800091a1016 */
[----:B------:R-:W4:Y:S04]  /*22de0*/  LDL.LU.64 R230, [R1+0xd0] ;  /* 0x0000d00001e67983 */ /* 0x000f280000300a00 */
[----:B------:R1:W-:Y:S04]  /*22df0*/  STL.64 [R1+0x1d0], R208 ;  /* 0x0001d0d001007387 */ /* 0x0003e80000100a00 */
[----:B------:R-:W4:Y:S04]  /*22e00*/  LDL.LU.64 R232, [R1+0xb8] ;  /* 0x0000b80001e87983 */ /* 0x000f280000300a00 */
[----:B------:R-:W4:Y:S01]  /*22e10*/  LDL.64 R236, [R1+0x90] ;  /* 0x0000900001ec7983 */ /* 0x000f220000100a00 */
[----:B-1----:R-:W-:-:S04]  /*22e20*/  IADD3 R208, P3, PT, R202, UR13, RZ ;  /* 0x0000000dcad07c10 */ /* 0x002fc8000ff7e0ff */
[----:B------:R-:W-:Y:S02]  /*22e30*/  IADD3.X R209, PT, PT, R203, UR14, RZ, P3, !PT ;  /* 0x0000000ecbd17c10 */ /* 0x000fe40009ffe4ff */
[----:B------:R-:W-:-:S03]  /*22e40*/  IADD3 R202, P3, PT, R198, UR13, RZ ;  /* 0x0000000dc6ca7c10 */ /* 0x000fc6000ff7e0ff */
[----:B------:R1:W-:Y:S01]  /*22e50*/  LDGSTS.E [R246+0x46500], desc[UR22][R208.64], P2 ;  /* 0x46500000d0f67fae */ /* 0x0003e200091a1016 */
[----:B------:R-:W-:Y:S02]  /*22e60*/  IADD3.X R203, PT, PT, R199, UR14, RZ, P3, !PT ;  /* 0x0000000ec7cb7c10 */ /* 0x000fe40009ffe4ff */
[----:B------:R-:W-:Y:S01]  /*22e70*/  IADD3 R198, P3, PT, R250, UR13, RZ ;  /* 0x0000000dfac67c10 */ /* 0x000fe2000ff7e0ff */
[----:B------:R1:W-:Y:S03]  /*22e80*/  STL.64 [R1+0x1f0], R208 ;  /* 0x0001f0d001007387 */ /* 0x0003e60000100a00 */
[----:B------:R-:W-:Y:S01]  /*22e90*/  IADD3.X R199, PT, PT, R251, UR14, RZ, P3, !PT ;  /* 0x0000000efbc77c10 */ /* 0x000fe20009ffe4ff */
[----:B------:R1:W-:Y:S04]  /*22ea0*/  STL.64 [R1+0x210], R202 ;  /* 0x000210ca01007387 */ /* 0x0003e80000100a00 */
[----:B------:R1:W-:Y:S02]  /*22eb0*/  LDGSTS.E [R246+0x46900], desc[UR22][R202.64], P2 ;  /* 0x46900000caf67fae */ /* 0x0003e400091a1016 */
[----:B-1----:R-:W-:-:S02]  /*22ec0*/  IADD3 R208, P3, PT, R210, UR13, RZ ;  /* 0x0000000dd2d07c10 */ /* 0x002fc4000ff7e0ff */
[----:B------:R1:W-:Y:S02]  /*22ed0*/  STL.64 [R1+0x230], R198 ;  /* 0x000230c601007387 */ /* 0x0003e40000100a00 */
[----:B------:R-:W-:Y:S02]  /*22ee0*/  IADD3.X R209, PT, PT, R211, UR14, RZ, P3, !PT ;  /* 0x0000000ed3d17c10 */ /* 0x000fe40009ffe4ff */
[----:B------:R1:W-:Y:S04]  /*22ef0*/  LDGSTS.E [R246+0x46d00], desc[UR22][R198.64], P2 ;  /* 0x46d00000c6f67fae */ /* 0x0003e800091a1016 */
[----:B------:R2:W-:Y:S04]  /*22f00*/  STL.64 [R1+0x248], R208 ;  /* 0x000248d001007387 */ /* 0x0005e80000100a00 */
[----:B------:R2:W-:Y:S01]  /*22f10*/  LDGSTS.E [R246+0x47100], desc[UR22][R208.64], P2 ;  /* 0x47100000d0f67fae */ /* 0x0005e200091a1016 */
[----:B------:R-:W-:-:S04]  /*22f20*/  IADD3 R202, P3, PT, R214, UR13, RZ ;  /* 0x0000000dd6ca7c10 */ /* 0x000fc8000ff7e0ff */
[----:B------:R-:W-:Y:S02]  /*22f30*/  IADD3.X R203, PT, PT, R215, UR14, RZ, P3, !PT ;  /* 0x0000000ed7cb7c10 */ /* 0x000fe40009ffe4ff */
[----:B-1----:R-:W-:-:S03]  /*22f40*/  IADD3 R198, P3, PT, R216, UR13, RZ ;  /* 0x0000000dd8c67c10 */ /* 0x002fc6000ff7e0ff */
[----:B------:R3:W-:Y:S01]  /*22f50*/  LDGSTS.E [R246+0x47500], desc[UR22][R202.64], P2 ;  /* 0x47500000caf67fae */ /* 0x0007e200091a1016 */
[----:B------:R-:W-:-:S03]  /*22f60*/  IADD3.X R199, PT, PT, R217, UR14, RZ, P3, !PT ;  /* 0x0000000ed9c77c10 */ /* 0x000fc60009ffe4ff */
[----:B------:R3:W-:Y:S01]  /*22f70*/  STL.64 [R1+0x268], R202 ;  /* 0x000268ca01007387 */ /* 0x0007e20000100a00 */
[----:B--2---:R-:W-:-:S03]  /*22f80*/  IADD3 R208, P3, PT, R220, UR13, RZ ;  /* 0x0000000ddcd07c10 */ /* 0x004fc6000ff7e0ff */
[----:B------:R4:W-:Y:S01]  /*22f90*/  LDGSTS.E [R246+0x47900], desc[UR22][R198.64], P2 ;  /* 0x47900000c6f67fae */ /* 0x0009e200091a1016 */
[----:B------:R-:W-:Y:S02]  /*22fa0*/  IADD3.X R209, PT, PT, R221, UR14, RZ, P3, !PT ;  /* 0x0000000eddd17c10 */ /* 0x000fe40009ffe4ff */
[----:B---3--:R-:W-:Y:S01]  /*22fb0*/  IADD3 R202, P3, PT, R224, UR13, RZ ;  /* 0x0000000de0ca7c10 */ /* 0x008fe2000ff7e0ff */
[----:B------:R4:W-:Y:S03]  /*22fc0*/  STL.64 [R1+0x288], R198 ;  /* 0x000288c601007387 */ /* 0x0009e60000100a00 */
[----:B------:R-:W-:Y:S01]  /*22fd0*/  IADD3.X R203, PT, PT, R225, UR14, RZ, P3, !PT ;  /* 0x0000000ee1cb7c10 */ /* 0x000fe20009ffe4ff */
[----:B------:R1:W-:Y:S04]  /*22fe0*/  STL.64 [R1+0x2a8], R208 ;  /* 0x0002a8d001007387 */ /* 0x0003e80000100a00 */
[----:B------:R1:W-:Y:S04]  /*22ff0*/  LDGSTS.E [R246+0x47d00], desc[UR22][R208.64], P2 ;  /* 0x47d00000d0f67fae */ /* 0x0003e800091a1016 */
[----:B------:R2:W-:Y:S04]  /*23000*/  STL.64 [R1+0x2c8], R202 ;  /* 0x0002c8ca01007387 */ /* 0x0005e80000100a00 */
[----:B------:R2:W-:Y:S01]  /*23010*/  LDGSTS.E [R246+0x50100], desc[UR22][R202.64], P2 ;  /* 0x50100000caf67fae */ /* 0x0005e200091a1016 */
[----:B----4-:R-:W-:-:S04]  /*23020*/  IADD3 R198, P3, PT, R226, UR13, RZ ;  /* 0x0000000de2c67c10 */ /* 0x010fc8000ff7e0ff */
[----:B------:R-:W-:-:S05]  /*23030*/  IADD3.X R199, PT, PT, R227, UR14, RZ, P3, !PT ;  /* 0x0000000ee3c77c10 */ /* 0x000fca0009ffe4ff */
[----:B------:R3:W-:Y:S04]  /*23040*/  STL.64 [R1+0x2e0], R198 ;  /* 0x0002e0c601007387 */ /* 0x0007e80000100a00 */
[----:B------:R3:W-:Y:S01]  /*23050*/  LDGSTS.E [R246+0x50500], desc[UR22][R198.64], P2 ;  /* 0x50500000c6f67fae */ /* 0x0007e200091a1016 */
[----:B-1----:R-:W-:-:S04]  /*23060*/  IADD3 R208, P3, PT, R230, UR13, RZ ;  /* 0x0000000de6d07c10 */ /* 0x002fc8000ff7e0ff */
[----:B------:R-:W-:Y:S02]  /*23070*/  IADD3.X R209, PT, PT, R231, UR14, RZ, P3, !PT ;  /* 0x0000000ee7d17c10 */ /* 0x000fe40009ffe4ff */
[----:B--2---:R-:W-:-:S03]  /*23080*/  IADD3 R202, P3, PT, R232, UR13, RZ ;  /* 0x0000000de8ca7c10 */ /* 0x004fc6000ff7e0ff */
[----:B------:R1:W-:Y:S01]  /*23090*/  LDGSTS.E [R246+0x50900], desc[UR22][R208.64], P2 ;  /* 0x50900000d0f67fae */ /* 0x0003e200091a1016 */
[----:B------:R-:W-:Y:S02]  /*230a0*/  IADD3.X R203, PT, PT, R233, UR14, RZ, P3, !PT ;  /* 0x0000000ee9cb7c10 */ /* 0x000fe40009ffe4ff */
[----:B---3--:R-:W-:Y:S01]  /*230b0*/  IADD3 R198, P3, PT, R236, UR13, RZ ;  /* 0x0000000decc67c10 */ /* 0x008fe2000ff7e0ff */
[----:B------:R1:W-:Y:S03]  /*230c0*/  STL.64 [R1+0x300], R208 ;  /* 0x000300d001007387 */ /* 0x0003e60000100a00 */
[----:B------:R-:W-:Y:S01]  /*230d0*/  IADD3.X R199, PT, PT, R237, UR14, RZ, P3, !PT ;  /* 0x0000000eedc77c10 */ /* 0x000fe20009ffe4ff */
[----:B------:R2:W-:Y:S04]  /*230e0*/  STL.64 [R1+0x320], R202 ;  /* 0x000320ca01007387 */ /* 0x0005e80000100a00 */
[----:B------:R2:W-:Y:S01]  /*230f0*/  LDGSTS.E [R246+0x50d00], desc[UR22][R202.64], P2 ;  /* 0x50d00000caf67fae */ /* 0x0005e200091a1016 */
[----:B-1----:R-:W-:-:S03]  /*23100*/  IADD3 R208, P3, PT, R86, UR13, RZ ;  /* 0x0000000d56d07c10 */ /* 0x002fc6000ff7e0ff */
[----:B------:R1:W-:Y:S01]  /*23110*/  STL.64 [R1+0x340], R198 ;  /* 0x000340c601007387 */ /* 0x0003e20000100a00 */
[----:B------:R-:W-:-:S03]  /*23120*/  IADD3.X R209, PT, PT, R87, UR14, RZ, P3, !PT ;  /* 0x0000000e57d17c10 */ /* 0x000fc60009ffe4ff */
[----:B------:R1:W-:Y:S01]  /*23130*/  LDGSTS.E [R246+0x51100], desc[UR22][R198.64], P2 ;  /* 0x51100000c6f67fae */ /* 0x0003e200091a1016 */
[----:B--2---:R-:W-:-:S03]  /*23140*/  IADD3 R202, P3, PT, R84, UR13, RZ ;  /* 0x0000000d54ca7c10 */ /* 0x004fc6000ff7e0ff */
[----:B------:R-:W-:Y:S01]  /*23150*/  STL.64 [R1+0x370], R208 ;  /* 0x000370d001007387 */ /* 0x000fe20000100a00 */
[----:B------:R-:W-:-:S03]  /*23160*/  IADD3.X R203, PT, PT, R85, UR14, RZ, P3, !PT ;  /* 0x0000000e55cb7c10 */ /* 0x000fc60009ffe4ff */
[----:B------:R-:W-:Y:S01]  /*23170*/  LDGSTS.E [R246+0x51500], desc[UR22][R208.64], P2 ;  /* 0x51500000d0f67fae */ /* 0x000fe200091a1016 */
[----:B-1----:R-:W-:-:S03]  /*23180*/  IADD3 R198, P3, PT, R6, UR13, RZ ;  /* 0x0000000d06c67c10 */ /* 0x002fc6000ff7e0ff */
[----:B------:R-:W-:Y:S01]  /*23190*/  STL.64 [R1+0x390], R202 ;  /* 0x000390ca01007387 */ /* 0x000fe20000100a00 */
[----:B------:R-:W-:-:S03]  /*231a0*/  IADD3.X R199, PT, PT, R7, UR14, RZ, P3, !PT ;  /* 0x0000000e07c77c10 */ /* 0x000fc60009ffe4ff */
[----:B------:R-:W-:Y:S01]  /*231b0*/  LDGSTS.E [R246+0x51900], desc[UR22][R202.64], P2 ;  /* 0x51900000caf67fae */ /* 0x000fe200091a1016 */
[----:B------:R-:W-:-:S03]  /*231c0*/  IADD3 R86, P3, PT, R100, UR13, RZ ;  /* 0x0000000d64567c10 */ /* 0x000fc6000ff7e0ff */
[----:B------:R-:W-:Y:S01]  /*231d0*/  STL.64 [R1+0x3a8], R198 ;  /* 0x0003a8c601007387 */ /* 0x000fe20000100a00 */
[----:B------:R-:W-:Y:S02]  /*231e0*/  IADD3.X R87, PT, PT, R101, UR14, RZ, P3, !PT ;  /* 0x0000000e65577c10 */ /* 0x000fe40009ffe4ff */
[----:B------:R-:W-:Y:S01]  /*231f0*/  IADD3 R84, P3, PT, R108, UR13, RZ ;  /* 0x0000000d6c547c10 */ /* 0x000fe2000ff7e0ff */
[----:B------:R-:W-:Y:S03]  /*23200*/  LDGSTS.E [R246+0x51d00], desc[UR22][R198.64], P2 ;  /* 0x51d00000c6f67fae */ /* 0x000fe600091a1016 */
[----:B------:R-:W-:Y:S01]  /*23210*/  IADD3.X R85, PT, PT, R109, UR14, RZ, P3, !PT ;  /* 0x0000000e6d557c10 */ /* 0x000fe20009ffe4ff */
[----:B------:R1:W-:Y:S01]  /*23220*/  STL.64 [R1+0x3c8], R86 ;  /* 0x0003c85601007387 */ /* 0x0003e20000100a00 */
[----:B------:R-:W-:-:S03]  /*23230*/  IADD3 R6, P3, PT, R112, UR13, RZ ;  /* 0x0000000d70067c10 */ /* 0x000fc6000ff7e0ff */
[----:B------:R1:W-:Y:S01]  /*23240*/  LDGSTS.E [R246+0x52100], desc[UR22][R86.64], P2 ;  /* 0x5210000056f67fae */ /* 0x0003e200091a1016 */
[----:B------:R-:W-:-:S03]  /*23250*/  IADD3.X R7, PT, PT, R113, UR14, RZ, P3, !PT ;  /* 0x0000000e71077c10 */ /* 0x000fc60009ffe4ff */
[----:B------:R2:W-:Y:S04]  /*23260*/  STL.64 [R1+0x3f0], R84 ;  /* 0x0003f05401007387 */ /* 0x0005e80000100a00 */
[----:B------:R2:W-:Y:S01]  /*23270*/  LDGSTS.E [R246+0x52500], desc[UR22][R84.64], P2 ;  /* 0x5250000054f67fae */ /* 0x0005e200091a1016 */
[----:B-1----:R-:W-:-:S03]  /*23280*/  IADD3 R86, P3, PT, R124, UR13, RZ ;  /* 0x0000000d7c567c10 */ /* 0x002fc6000ff7e0ff */
[----:B------:R1:W-:Y:S01]  /*23290*/  STL.64 [R1+0x410], R6 ;  /* 0x0004100601007387 */ /* 0x0003e20000100a00 */
[----:B------:R-:W-:-:S03]  /*232a0*/  IADD3.X R87, PT, PT, R125, UR14, RZ, P3, !PT ;  /* 0x0000000e7d577c10 */ /* 0x000fc60009ffe4ff */
[----:B------:R1:W-:Y:S01]  /*232b0*/  LDGSTS.E [R246+0x52900], desc[UR22][R6.64], P2 ;  /* 0x5290000006f67fae */ /* 0x0003e200091a1016 */
[----:B--2---:R-:W-:-:S03]  /*232c0*/  IADD3 R84, P3, PT, R150, UR13, RZ ;  /* 0x0000000d96547c10 */ /* 0x004fc6000ff7e0ff */
[----:B------:R2:W-:Y:S01]  /*232d0*/  STL.64 [R1+0x438], R86 ;  /* 0x0004385601007387 */ /* 0x0005e20000100a00 */
[----:B------:R-:W-:-:S03]  /*232e0*/  IADD3.X R85, PT, PT, R151, UR14, RZ, P3, !PT ;  /* 0x0000000e97557c10 */ /* 0x000fc60009ffe4ff */
        /* <DEDUP_REMOVED lines=40> */
[----:B------:R2:W-:Y:S04]  /*23570*/  LDGSTS.E [R246+0x55500], desc[UR22][R84.64], P2 ;  /* 0x5550000054f67fae */ /* 0x0005e800091a1016 */
[----:B------:R3:W-:Y:S04]  /*23580*/  STL.64 [R1+0x5a0], R6 ;  /* 0x0005a00601007387 */ /* 0x0007e80000100a00 */
[----:B------:R-:W4:Y:S01]  /*23590*/  LDL.LU.64 R236, [R1+0x910] ;  /* 0x0009100001ec7983 */ /* 0x000f220000300a00 */
[----:B-1----:R-:W-:-:S03]  /*235a0*/  IADD3 R86, P3, PT, R172, UR13, RZ ;  /* 0x0000000dac567c10 */ /* 0x002fc6000ff7e0ff */
[----:B------:R3:W-:Y:S01]  /*235b0*/  LDGSTS.E [R246+0x55900], desc[UR22][R6.64], P2 ;  /* 0x5590000006f67fae */ /* 0x0007e200091a1016 */
        /* <DEDUP_REMOVED lines=8> */
[----:B------:R-:W3:Y:S01]  /*23640*/  LDL.LU.64 R210, [R1+0x900] ;  /* 0x0009000001d27983 */ /* 0x000ee20000300a00 */
[----:B-1----:R-:W-:-:S03]  /*23650*/  IADD3 R86, P3, PT, R178, UR13, RZ ;  /* 0x0000000db2567c10 */ /* 0x002fc6000ff7e0ff */
[----:B------:R2:W-:Y:S01]  /*23660*/  LDGSTS.E [R246+0x56100], desc[UR22][R84.64], P2 ;  /* 0x5610000054f67fae */ /* 0x0005e200091a1016 */
[----:B------:R-:W-:-:S03]  /*23670*/  IADD3.X R87, PT, PT, R179, UR14, RZ, P3, !PT ;  /* 0x0000000eb3577c10 */ /* 0x000fc60009ffe4ff */
[----:B------:R1:W-:Y:S04]  /*23680*/  STL.64 [R1+0x5d0], R6 ;  /* 0x0005d00601007387 */ /* 0x0003e80000100a00 */
[----:B------:R-:W3:Y:S01]  /*23690*/  LDL.LU.64 R214, [R1+0x8f8] ;  /* 0x0008f80001d67983 */ /* 0x000ee20000300a00 */
[----:B--2---:R-:W-:-:S03]  /*236a0*/  IADD3 R84, P3, PT, R180, UR13, RZ ;  /* 0x0000000db4547c10 */ /* 0x004fc6000ff7e0ff */
[----:B------:R1:W-:Y:S01]  /*236b0*/  LDGSTS.E [R246+0x56500], desc[UR22][R6.64], P2 ;  /* 0x5650000006f67fae */ /* 0x0003e200091a1016 */
[----:B------:R-:W-:-:S03]  /*236c0*/  IADD3.X R85, PT, PT, R181, UR14, RZ, P3, !PT ;  /* 0x0000000eb5557c10 */ /* 0x000fc60009ffe4ff */
[----:B------:R-:W2:Y:S04]  /*236d0*/  LDL.LU.64 R216, [R1+0x8e8] ;  /* 0x0008e80001d87983 */ /* 0x000ea80000300a00 */
[----:B------:R1:W-:Y:S02]  /*236e0*/  STL.64 [R1+0x5e0], R86 ;  /* 0x0005e05601007387 */ /* 0x0003e40000100a00 */
[----:B-1----:R-:W-:Y:S02]  /*236f0*/  IADD3 R6, P3, PT, R182, UR13, RZ ;  /* 0x0000000db6067c10 */ /* 0x002fe4000ff7e0ff */
[----:B------:R1:W-:Y:S02]  /*23700*/  LDGSTS.E [R246+0x56900], desc[UR22][R86.64], P2 ;  /* 0x5690000056f67fae */ /* 0x0003e400091a1016 */
[----:B------:R-:W-:-:S02]  /*23710*/  IADD3.X R7, PT, PT, R183, UR14, RZ, P3, !PT ;  /* 0x0000000eb7077c10 */ /* 0x000fc40009ffe4ff */
[----:B------:R1:W-:Y:S04]  /*23720*/  STL.64 [R1+0x5f8], R84 ;  /* 0x0005f85401007387 */ /* 0x0003e80000100a00 */
[----:B------:R-:W2:Y:S01]  /*23730*/  LDL.LU.64 R220, [R1+0x8d8] ;  /* 0x0008d80001dc7983 */ /* 0x000ea20000300a00 */
[----:B-1----:R-:W-:-:S03]  /*23740*/  IADD3 R86, P3, PT, R184, UR13, RZ ;  /* 0x0000000db8567c10 */ /* 0x002fc6000ff7e0ff */
[----:B------:R1:W-:Y:S01]  /*23750*/  LDGSTS.E [R246+0x56d00], desc[UR22][R84.64], P2 ;  /* 0x56d0000054f67fae */ /* 0x0003e200091a1016 */
[----:B------:R-:W-:-:S03]  /*23760*/  IADD3.X R87, PT, PT, R185, UR14, RZ, P3, !PT ;  /* 0x0000000eb9577c10 */ /* 0x000fc60009ffe4ff */
[----:B------:R1:W-:Y:S04]  /*23770*/  STL.64 [R1+0x608], R6 ;  /* 0x0006080601007387 */ /* 0x0003e80000100a00 */
[----:B------:R-:W2:Y:S01]  /*23780*/  LDL.LU.64 R224, [R1+0x8c8] ;  /* 0x0008c80001e07983 */ /* 0x000ea20000300a00 */
[----:B-1----:R-:W-:-:S03]  /*23790*/  IADD3 R84, P3, PT, R186, UR13, RZ ;  /* 0x0000000dba547c10 */ /* 0x002fc6000ff7e0ff */
[----:B------:R1:W-:Y:S01]  /*237a0*/  LDGSTS.E [R246+0x57100], desc[UR22][R6.64], P2 ;  /* 0x5710000006f67fae */ /* 0x0003e200091a1016 */
[----:B------:R-:W-:-:S03]  /*237b0*/  IADD3.X R85, PT, PT, R187, UR14, RZ, P3, !PT ;  /* 0x0000000ebb557c10 */ /* 0x000fc60009ffe4ff */
[----:B------:R-:W2:Y:S04]  /*237c0*/  LDL.LU.64 R226, [R1+0x8b8] ;  /* 0x0008b80001e27983 */ /* 0x000ea80000300a00 */
[----:B------:R4:W-:Y:S01]  /*237d0*/  STL.64 [R1+0x618], R86 ;  /* 0x0006185601007387 */ /* 0x0009e20000100a00 */
[----:B-1----:R-:W-:-:S03]  /*237e0*/  IADD3 R6, P3, PT, R188, UR13, RZ ;  /* 0x0000000dbc067c10 */ /* 0x002fc6000ff7e0ff */
[----:B------:R3:W-:Y:S01]  /*237f0*/  STL.64 [R1+0x628], R84 ;  /* 0x0006285401007387 */ /* 0x0007e20000100a00 */
[----:B------:R-:W-:-:S03]  /*23800*/  IADD3.X R7, PT, PT, R189, UR14, RZ, P3, !PT ;  /* 0x0000000ebd077c10 */ /* 0x000fc60009ffe4ff */
[----:B------:R-:W2:Y:S04]  /*23810*/  LDL.LU.64 R230, [R1+0x8b0] ;  /* 0x0008b00001e67983 */ /* 0x000ea80000300a00 */
[----:B------:R2:W-:Y:S04]  /*23820*/  STL.64 [R1+0x638], R6 ;  /* 0x0006380601007387 */ /* 0x0005e80000100a00 */
[----:B------:R-:W2:Y:S04]  /*23830*/  LDL.LU.64 R232, [R1+0x8a0] ;  /* 0x0008a00001e87983 */ /* 0x000ea80000300a00 */
[----:B------:R4:W-:Y:S04]  /*23840*/  LDGSTS.E [R246+0x57500], desc[UR22][R86.64], P2 ;  /* 0x5750000056f67fae */ /* 0x0009e800091a1016 */
[----:B------:R3:W-:Y:S04]  /*23850*/  LDGSTS.E [R246+0x57900], desc[UR22][R84.64], P2 ;  /* 0x5790000054f67fae */ /* 0x0007e800091a1016 */
[----:B------:R2:W-:Y:S01]  /*23860*/  LDGSTS.E [R246+0x57d00], desc[UR22][R6.64], P2 ;  /* 0x57d0000006f67fae */ /* 0x0005e200091a1016 */
[----:B----4-:R-:W-:-:S04]  /*23870*/  IADD3 R86, P3, PT, R236, UR13, RZ ;  /* 0x0000000dec567c10 */ /* 0x010fc8000ff7e0ff */
[----:B------:R-:W-:Y:S02]  /*23880*/  IADD3.X R87, PT, PT, R237, UR14, RZ, P3, !PT ;  /* 0x0000000eed577c10 */ /* 0x000fe40009ffe4ff */
[----:B------:R-:W4:Y:S04]  /*23890*/  LDL.LU.64 R236, [R1+0x890] ;  /* 0x0008900001ec7983 */ /* 0x000f280000300a00 */
[----:B------:R-:W-:Y:S01]  /*238a0*/  LDGSTS.E [R244+0x40200], desc[UR22][R86.64], P2 ;  /* 0x4020000056f47fae */ /* 0x000fe200091a1016 */
[----:B---3--:R-:W-:-:S04]  /*238b0*/  IADD3 R84, P3, PT, R210, UR13, RZ ;  /* 0x0000000dd2547c10 */ /* 0x008fc8000ff7e0ff */
[----:B------:R-:W-:Y:S02]  /*238c0*/  IADD3.X R85, PT, PT, R211, UR14, RZ, P3, !PT ;  /* 0x0000000ed3557c10 */ /* 0x000fe40009ffe4ff */
[----:B------:R-:W3:Y:S04]  /*238d0*/  LDL.LU.64 R210, [R1+0x880] ;  /* 0x0008800001d27983 */ /* 0x000ee80000300a00 */
[----:B------:R-:W-:Y:S01]  /*238e0*/  LDGSTS.E [R244+0x40600], desc[UR22][R84.64], P2 ;  /* 0x4060000054f47fae */ /* 0x000fe200091a1016 */
[----:B------:R-:W-:-:S04]  /*238f0*/  IADD3 R100, P3, PT, R214, UR13, RZ ;  /* 0x0000000dd6647c10 */ /* 0x000fc8000ff7e0ff */
[----:B------:R-:W-:Y:S02]  /*23900*/  IADD3.X R101, PT, PT, R215, UR14, RZ, P3, !PT ;  /* 0x0000000ed7657c10 */ /* 0x000fe40009ffe4ff */
[----:B------:R-:W3:Y:S01]  /*23910*/  LDL.LU.64 R214, [R1+0x870] ;  /* 0x0008700001d67983 */ /* 0x000ee20000300a00 */
[----:B--2---:R-:W-:-:S03]  /*23920*/  IADD3 R6, P3, PT, R216, UR13, RZ ;  /* 0x0000000dd8067c10 */ /* 0x004fc6000ff7e0ff */
[----:B------:R-:W-:Y:S01]  /*23930*/  LDGSTS.E [R244+0x40a00], desc[UR22][R100.64], P2 ;  /* 0x40a0000064f47fae */ /* 0x000fe200091a1016 */
[----:B------:R-:W-:-:S03]  /*23940*/  IADD3.X R7, PT, PT, R217, UR14, RZ, P3, !PT ;  /* 0x0000000ed9077c10 */ /* 0x000fc60009ffe4ff */
[----:B------:R-:W2:Y:S04]  /*23950*/  LDL.LU.64 R216, [R1+0x868] ;  /* 0x0008680001d87983 */ /* 0x000ea80000300a00 */
[----:B------:R-:W-:Y:S01]  /*23960*/  LDGSTS.E [R244+0x40e00], desc[UR22][R6.64], P2 ;  /* 0x40e0000006f47fae */ /* 0x000fe200091a1016 */
[----:B------:R-:W-:-:S04]  /*23970*/  IADD3 R112, P3, PT, R220, UR13, RZ ;  /* 0x0000000ddc707c10 */ /* 0x000fc8000ff7e0ff */
[----:B------:R-:W-:Y:S02]  /*23980*/  IADD3.X R113, PT, PT, R221, UR14, RZ, P3, !PT ;  /* 0x0000000edd717c10 */ /* 0x000fe40009ffe4ff */
[----:B------:R-:W2:Y:S04]  /*23990*/  LDL.LU.64 R220, [R1+0x858] ;  /* 0x0008580001dc7983 */ /* 0x000ea80000300a00 */
[----:B------:R-:W-:Y:S01]  /*239a0*/  LDGSTS.E [R244+0x41200], desc[UR22][R112.64], P2 ;  /* 0x4120000070f47fae */ /* 0x000fe200091a1016 */
[----:B------:R-:W-:-:S04]  /*239b0*/  IADD3 R108, P3, PT, R224, UR13, RZ ;  /* 0x0000000de06c7c10 */ /* 0x000fc8000ff7e0ff */
[----:B------:R-:W-:Y:S02]  /*239c0*/  IADD3.X R109, PT, PT, R225, UR14, RZ, P3, !PT ;  /* 0x0000000ee16d7c10 */ /* 0x000fe40009ffe4ff */
[----:B------:R-:W2:Y:S01]  /*239d0*/  LDL.LU.64 R224, [R1+0x848] ;  /* 0x0008480001e07983 */ /* 0x000ea20000300a00 */
[----:B------:R-:W-:-:S03]  /*239e0*/  IADD3 R124, P3, PT, R226, UR13, RZ ;  /* 0x0000000de27c7c10 */ /* 0x000fc6000ff7e0ff */
[----:B------:R-:W-:Y:S01]  /*239f0*/  LDGSTS.E [R244+0x41600], desc[UR22][R108.64], P2 ;  /* 0x416000006cf47fae */ /* 0x000fe200091a1016 */
[----:B------:R-:W-:-:S03]  /*23a00*/  IADD3.X R125, PT, PT, R227, UR14, RZ, P3, !PT ;  /* 0x0000000ee37d7c10 */ /* 0x000fc60009ffe4ff */
        /* <DEDUP_REMOVED lines=10> */
[----:B----4-:R-:W-:-:S04]  /*23ab0*/  IADD3 R156, P3, PT, R236, UR13, RZ ;  /* 0x0000000dec9c7c10 */ /* 0x010fc8000ff7e0ff */
[----:B------:R-:W-:Y:S02]  /*23ac0*/  IADD3.X R157, PT, PT, R237, UR14, RZ, P3, !PT ;  /* 0x0000000eed9d7c10 */ /* 0x000fe40009ffe4ff */
[----:B------:R-:W4:Y:S04]  /*23ad0*/  LDL.LU.64 R236, [R1+0x7f0] ;  /* 0x0007f00001ec7983 */ /* 0x000f280000300a00 */
[----:B------:R-:W4:Y:S04]  /*23ae0*/  LDL.LU.64 R160, [R1+0x7d8] ;  /* 0x0007d80001a07983 */ /* 0x000f280000300a00 */
[----:B------:R-:W4:Y:S04]  /*23af0*/  LDL.LU.64 R152, [R1+0x7b8] ;  /* 0x0007b80001987983 */ /* 0x000f280000300a00 */
[----:B------:R-:W4:Y:S04]  /*23b00*/  LDL.LU.64 R250, [R1+0x7a8] ;  /* 0x0007a80001fa7983 */ /* 0x000f280000300a00 */
[----:B------:R-:W4:Y:S01]  /*23b10*/  LDL.LU.64 R198, [R1+0x790] ;  /* 0x0007900001c67983 */ /* 0x000f220000300a00 */
[----:B---3--:R-:W-:-:S03]  /*23b20*/  IADD3 R158, P3, PT, R210, UR13, RZ ;  /* 0x0000000dd29e7c10 */ /* 0x008fc6000ff7e0ff */
[----:B------:R-:W3:Y:S01]  /*23b30*/  LDL.LU.64 R202, [R1+0x778] ;  /* 0x0007780001ca7983 */ /* 0x000ee20000300a00 */
[----:B------:R-:W-:-:S03]  /*23b40*/  IADD3.X R159, PT, PT, R211, UR14, RZ, P3, !PT ;  /* 0x0000000ed39f7c10 */ /* 0x000fc60009ffe4ff */
[----:B------:R-:W3:Y:S04]  /*23b50*/  LDL.LU.64 R208, [R1+0x760] ;  /* 0x0007600001d07983 */ /* 0x000ee80000300a00 */
[----:B------:R-:W-:Y:S01]  /*23b60*/  LDGSTS.E [R244+0x42600], desc[UR22][R156.64], P2 ;  /* 0x426000009cf47fae */ /* 0x000fe200091a1016 */
[----:B------:R-:W-:-:S03]  /*23b70*/  IADD3 R166, P3, PT, R214, UR13, RZ ;  /* 0x0000000dd6a67c10 */ /* 0x000fc6000ff7e0ff */
[----:B------:R-:W-:Y:S01]  /*23b80*/  LDGSTS.E [R244+0x42a00], desc[UR22][R158.64], P2 ;  /* 0x42a000009ef47fae */ /* 0x000fe200091a1016 */
[----:B------:R-:W-:Y:S02]  /*23b90*/  IADD3.X R167, PT, PT, R215, UR14, RZ, P3, !PT ;  /* 0x0000000ed7a77c10 */ /* 0x000fe40009ffe4ff */
[----:B--2---:R-:W-:-:S03]  /*23ba0*/  IADD3 R174, P3, PT, R216, UR13, RZ ;  /* 0x0000000dd8ae7c10 */ /* 0x004fc6000ff7e0ff */
[----:B------:R-:W-:Y:S01]  /*23bb0*/  LDGSTS.E [R244+0x42e00], desc[UR22][R166.64], P2 ;  /* 0x42e00000a6f47fae */ /* 0x000fe200091a1016 */
[----:B------:R-:W-:-:S03]  /*23bc0*/  IADD3.X R175, PT, PT, R217, UR14, RZ, P3, !PT ;  /* 0x0000000ed9af7c10 */ /* 0x000fc60009ffe4ff */
[----:B------:R-:W2:Y:S04]  /*23bd0*/  LDL.LU.64 R216, [R1+0x740] ;  /* 0x0007400001d87983 */ /* 0x000ea80000300a00 */
[----:B------:R-:W-:Y:S01]  /*23be0*/  LDGSTS.E [R244+0x43200], desc[UR22][R174.64], P2 ;  /* 0x43200000aef47fae */ /* 0x000fe200091a1016 */
[----:B------:R-:W-:-:S04]  /*23bf0*/  IADD3 R182, P3, PT, R220, UR13, RZ ;  /* 0x0000000ddcb67c10 */ /* 0x000fc8000ff7e0ff */
[----:B------:R-:W-:-:S05]  /*23c00*/  IADD3.X R183, PT, PT, R221, UR14, RZ, P3, !PT ;  /* 0x0000000eddb77c10 */ /* 0x000fca0009ffe4ff */
[----:B------:R-:W-:Y:S01]  /*23c10*/  LDGSTS.E [R244+0x43600], desc[UR22][R182.64], P2 ;  /* 0x43600000b6f47fae */ /* 0x000fe200091a1016 */
[----:B------:R-:W-:-:S04]  /*23c20*/  IADD3 R210, P3, PT, R224, UR13, RZ ;  /* 0x0000000de0d27c10 */ /* 0x000fc8000ff7e0ff */
[----:B------:R-:W-:Y:S02]  /*23c30*/  IADD3.X R211, PT, PT, R225, UR14, RZ, P3, !PT ;  /* 0x0000000ee1d37c10 */ /* 0x000fe40009ffe4ff */
[----:B------:R-:W2:Y:S01]  /*23c40*/  LDL.LU.64 R224, [R1+0x718] ;  /* 0x0007180001e07983 */ /* 0x000ea20000300a00 */
[----:B------:R-:W-:-:S03]  /*23c50*/  IADD3 R214, P3, PT, R226, UR13, RZ ;  /* 0x0000000de2d67c10 */ /* 0x000fc6000ff7e0ff */
[----:B------:R-:W-:Y:S01]  /*23c60*/  LDGSTS.E [R244+0x43a00], desc[UR22][R210.64], P2 ;  /* 0x43a00000d2f47fae */ /* 0x000fe200091a1016 */
[----:B------:R-:W-:-:S05]  /*23c70*/  IADD3.X R215, PT, PT, R227, UR14, RZ, P3, !PT ;  /* 0x0000000ee3d77c10 */ /* 0x000fca0009ffe4ff */
[----:B------:R-:W-:Y:S01]  /*23c80*/  LDGSTS.E [R244+0x43e00], desc[UR22][R214.64], P2 ;  /* 0x43e00000d6f47fae */ /* 0x000fe200091a1016 */
[----:B------:R-:W-:-:S04]  /*23c90*/  IADD3 R220, P3, PT, R230, UR13, RZ ;  /* 0x0000000de6dc7c10 */ /* 0x000fc8000ff7e0ff */
[----:B------:R-:W-:Y:S02]  /*23ca0*/  IADD3.X R221, PT, PT, R231, UR14, RZ, P3, !PT ;  /* 0x0000000ee7dd7c10 */ /* 0x000fe40009ffe4ff */
[----:B------:R-:W-:-:S03]  /*23cb0*/  IADD3 R226, P3, PT, R232, UR13, RZ ;  /* 0x0000000de8e27c10 */ /* 0x000fc6000ff7e0ff */
[----:B------:R-:W-:Y:S01]  /*23cc0*/  LDGSTS.E [R244+0x44200], desc[UR22][R220.64], P2 ;  /* 0x44200000dcf47fae */ /* 0x000fe200091a1016 */
[----:B------:R-:W-:-:S03]  /*23cd0*/  IADD3.X R227, PT, PT, R233, UR14, RZ, P3, !PT ;  /* 0x0000000ee9e37c10 */ /* 0x000fc60009ffe4ff */
[----:B------:R-:W2:Y:S04]  /*23ce0*/  LDL.LU.64 R232, [R1+0x708] ;  /* 0x0007080001e87983 */ /* 0x000ea80000300a00 */
[----:B------:R-:W-:Y:S01]  /*23cf0*/  LDGSTS.E [R244+0x44600], desc[UR22][R226.64], P2 ;  /* 0x44600000e2f47fae */ /* 0x000fe200091a1016 */
[----:B----4-:R-:W-:-:S04]  /*23d00*/  IADD3 R230, P3, PT, R236, UR13, RZ ;  /* 0x0000000dece67c10 */ /* 0x010fc8000ff7e0ff */
[----:B------:R-:W-:Y:S02]  /*23d10*/  IADD3.X R231, PT, PT, R237, UR14, RZ, P3, !PT ;  /* 0x0000000eede77c10 */ /* 0x000fe40009ffe4ff */
[----:B------:R-:W-:-:S03]  /*23d20*/  IADD3 R236, P3, PT, R160, UR13, RZ ;  /* 0x0000000da0ec7c10 */ /* 0x000fc6000ff7e0ff */
[----:B------:R-:W-:Y:S01]  /*23d30*/  LDGSTS.E [R244+0x44a00], desc[UR22][R230.64], P2 ;  /* 0x44a00000e6f47fae */ /* 0x000fe200091a1016 */
[----:B------:R-:W-:Y:S02]  /*23d40*/  IADD3.X R237, PT, PT, R161, UR14, RZ, P3, !PT ;  /* 0x0000000ea1ed7c10 */ /* 0x000fe40009ffe4ff */
[----:B------:R-:W-:-:S03]  /*23d50*/  IADD3 R246, P3, PT, R152, UR13, RZ ;  /* 0x0000000d98f67c10 */ /* 0x000fc6000ff7e0ff */
[----:B------:R-:W-:Y:S01]  /*23d60*/  LDGSTS.E [R244+0x44e00], desc[UR22][R236.64], P2 ;  /* 0x44e00000ecf47fae */ /* 0x000fe200091a1016 */
[----:B------:R-:W-:Y:S02]  /*23d70*/  IADD3.X R247, PT, PT, R153, UR14, RZ, P3, !PT ;  /* 0x0000000e99f77c10 */ /* 0x000fe40009ffe4ff */
[----:B------:R-:W-:-:S03]  /*23d80*/  IADD3 R152, P3, PT, R250, UR13, RZ ;  /* 0x0000000dfa987c10 */ /* 0x000fc6000ff7e0ff */
[----:B------:R-:W-:Y:S01]  /*23d90*/  LDGSTS.E [R244+0x45200], desc[UR22][R246.64], P2 ;  /* 0x45200000f6f47fae */ /* 0x000fe200091a1016 */
[----:B------:R-:W-:-:S05]  /*23da0*/  IADD3.X R153, PT, PT, R251, UR14, RZ, P3, !PT ;  /* 0x0000000efb997c10 */ /* 0x000fca0009ffe4ff */
[----:B------:R1:W-:Y:S04]  /*23db0*/  STL.64 [R1+0xb8], R152 ;  /* 0x0000b89801007387 */ /* 0x0003e80000100a00 */
[----:B------:R1:W-:Y:S04]  /*23dc0*/  LDGSTS.E [R244+0x45600], desc[UR22][R152.64], P2 ;  /* 0x4560000098f47fae */ /* 0x0003e800091a1016 */
[----:B------:R-:W4:Y:S04]  /*23dd0*/  LDL.LU.64 R162, [R1+0x6e8] ;  /* 0x0006e80001a27983 */ /* 0x000f280000300a00 */
[----:B------:R-:W4:Y:S01]  /*23de0*/  LDL.LU.64 R160, [R1+0x6c8] ;  /* 0x0006c80001a07983 */ /* 0x000f220000300a00 */
[----:B-1----:R-:W-:-:S03]  /*23df0*/  IADD3 R152, P3, PT, R198, UR13, RZ ;  /* 0x0000000dc6987c10 */ /* 0x002fc6000ff7e0ff */
[----:B------:R-:W4:Y:S01]  /*23e00*/  LDL.LU.64 R164, [R1+0x6a8] ;  /* 0x0006a80001a47983 */ /* 0x000f220000300a00 */
[----:B------:R-:W-:Y:S02]  /*23e10*/  IADD3.X R153, PT, PT, R199, UR14, RZ, P3, !PT ;  /* 0x0000000ec7997c10 */ /* 0x000fe40009ffe4ff */
[----:B---3--:R-:W-:-:S03]  /*23e20*/  IADD3 R170, P3, PT, R202, UR13, RZ ;  /* 0x0000000dcaaa7c10 */ /* 0x008fc6000ff7e0ff */
[----:B------:R-:W-:Y:S01]  /*23e30*/  LDGSTS.E [R244+0x45a00], desc[UR22][R152.64], P2 ;  /* 0x45a0000098f47fae */ /* 0x000fe200091a1016 */
[----:B------:R-:W-:Y:S02]  /*23e40*/  IADD3.X R171, PT, PT, R203, UR14, RZ, P3, !PT ;  /* 0x0000000ecbab7c10 */ /* 0x000fe40009ffe4ff */
[----:B------:R-:W-:Y:S01]  /*23e50*/  IADD3 R168, P3, PT, R208, UR13, RZ ;  /* 0x0000000dd0a87c10 */ /* 0x000fe2000ff7e0ff */
[----:B------:R1:W-:Y:S03]  /*23e60*/  STL.64 [R1+0xd0], R152 ;  /* 0x0000d09801007387 */ /* 0x0003e60000100a00 */
[----:B------:R-:W-:Y:S01]  /*23e70*/  IADD3.X R169, PT, PT, R209, UR14, RZ, P3, !PT ;  /* 0x0000000ed1a97c10 */ /* 0x000fe20009ffe4ff */
[----:B------:R-:W-:Y:S04]  /*23e80*/  STL.64 [R1+0x128], R170 ;  /* 0x000128aa01007387 */ /* 0x000fe80000100a00 */
[----:B------:R-:W-:Y:S04]  /*23e90*/  LDGSTS.E [R244+0x45e00], desc[UR22][R170.64], P2 ;  /* 0x45e00000aaf47fae */ /* 0x000fe800091a1016 */
[----:B-1----:R-:W3:Y:S04]  /*23ea0*/  LDL.LU.64 R152, [R1+0x648] ;  /* 0x0006480001987983 */ /* 0x002ee80000300a00 */
[----:B------:R2:W-:Y:S04]  /*23eb0*/  STL.64 [R1+0x140], R168 ;  /* 0x000140a801007387 */ /* 0x0005e80000100a00 */
[----:B------:R-:W3:Y:S04]  /*23ec0*/  LDL.LU.64 R250, [R1+0x5f0] ;  /* 0x0005f00001fa7983 */ /* 0x000ee80000300a00 */
[----:B------:R2:W-:Y:S04]  /*23ed0*/  LDGSTS.E [R244+0x46200], desc[UR22][R168.64], P2 ;  /* 0x46200000a8f47fae */ /* 0x0005e800091a1016 */
[----:B------:R-:W3:Y:S04]  /*23ee0*/  LDL.LU.64 R198, [R1+0x590] ;  /* 0x0005900001c67983 */ /* 0x000ee80000300a00 */
[----:B------:R-:W3:Y:S01]  /*23ef0*/  LDL.LU.64 R202, [R1+0x450] ;  /* 0x0004500001ca7983 */ /* 0x000ee20000300a00 */
[----:B--2---:R-:W-:-:S04]  /*23f00*/  IADD3 R168, P3, PT, R216, UR13, RZ ;  /* 0x0000000dd8a87c10 */ /* 0x004fc8000ff7e0ff */
[----:B------:R-:W-:-:S05]  /*23f10*/  IADD3.X R169, PT, PT, R217, UR14, RZ, P3, !PT ;  /* 0x0000000ed9a97c10 */ /* 0x000fca0009ffe4ff */
[----:B------:R-:W-:Y:S04]  /*23f20*/  STL.64 [R1+0x160], R168 ;  /* 0x000160a801007387 */ /* 0x000fe80000100a00 */
[----:B------:R-:W2:Y:S01]  /*23f30*/  LDL.LU.64 R208, [R1+0x398] ;  /* 0x0003980001d07983 */ /* 0x000ea20000300a00 */
[----:B------:R-:W-:-:S03]  /*23f40*/  IADD3 R172, P3, PT, R224, UR13, RZ ;  /* 0x0000000de0ac7c10 */ /* 0x000fc6000ff7e0ff */
[----:B------:R-:W2:Y:S01]  /*23f50*/  LDL.LU.64 R216, [R1+0x308] ;  /* 0x0003080001d87983 */ /* 0x000ea20000300a00 */
[----:B------:R-:W-:Y:S02]  /*23f60*/  IADD3.X R173, PT, PT, R225, UR14, RZ, P3, !PT ;  /* 0x0000000ee1ad7c10 */ /* 0x000fe40009ffe4ff */
[----:B------:R-:W-:Y:S01]  /*23f70*/  IADD3 R170, P3, PT, R232, UR13, RZ ;  /* 0x0000000de8aa7c10 */ /* 0x000fe2000ff7e0ff */
[----:B------:R-:W2:Y:S03]  /*23f80*/  LDL.64 R224, [R1+0xf0] ;  /* 0x0000f00001e07983 */ /* 0x000ea60000100a00 */
[----:B------:R-:W-:Y:S01]  /*23f90*/  IADD3.X R171, PT, PT, R233, UR14, RZ, P3, !PT ;  /* 0x0000000ee9ab7c10 */ /* 0x000fe20009ffe4ff */
[----:B------:R-:W-:Y:S04]  /*23fa0*/  LDGSTS.E [R244+0x46600], desc[UR22][R168.64], P2 ;  /* 0x46600000a8f47fae */ /* 0x000fe800091a1016 */
[----:B------:R-:W2:Y:S04]  /*23fb0*/  LDL.64 R232, [R1+0xb0] ;  /* 0x0000b00001e87983 */ /* 0x000ea80000100a00 */
[----:B------:R-:W-:Y:S04]  /*23fc0*/  LDGSTS.E [R244+0x46a00], desc[UR22][R172.64], P2 ;  /* 0x46a00000acf47fae */ /* 0x000fe800091a1016 */
[----:B------:R-:W-:Y:S01]  /*23fd0*/  LDGSTS.E [R244+0x46e00], desc[UR22][R170.64], P2 ;  /* 0x46e00000aaf47fae */ /* 0x000fe200091a1016 */
[----:B----4-:R-:W-:-:S04]  /*23fe0*/  IADD3 R188, P3, PT, R162, UR13, RZ ;  /* 0x0000000da2bc7c10 */ /* 0x010fc8000ff7e0ff */
[----:B------:R-:W-:Y:S02]  /*23ff0*/  IADD3.X R189, PT, PT, R163, UR14, RZ, P3, !PT ;  /* 0x0000000ea3bd7c10 */ /* 0x000fe40009ffe4ff */
[----:B------:R-:W-:-:S03]  /*24000*/  IADD3 R162, P3, PT, R160, UR13, RZ ;  /* 0x0000000da0a27c10 */ /* 0x000fc6000ff7e0ff */
[----:B------:R-:W-:Y:S01]  /*24010*/  LDGSTS.E [R244+0x47200], desc[UR22][R188.64], P2 ;  /* 0x47200000bcf47fae */ /* 0x000fe200091a1016 */
[----:B------:R-:W-:Y:S02]  /*24020*/  IADD3.X R163, PT, PT, R161, UR14, RZ, P3, !PT ;  /* 0x0000000ea1a37c10 */ /* 0x000fe40009ffe4ff */
[----:B------:R-:W-:-:S03]  /*24030*/  IADD3 R160, P3, PT, R164, UR13, RZ ;  /* 0x0000000da4a07c10 */ /* 0x000fc6000ff7e0ff */
[----:B------:R3:W-:Y:S01]  /*24040*/  STL.64 [R1+0x1e0], R162 ;  /* 0x0001e0a201007387 */ /* 0x0007e20000100a00 */
[----:B------:R-:W-:-:S03]  /*24050*/  IADD3.X R161, PT, PT, R165, UR14, RZ, P3, !PT ;  /* 0x0000000ea5a17c10 */ /* 0x000fc60009ffe4ff */
[----:B------:R3:W-:Y:S04]  /*24060*/  LDGSTS.E [R244+0x47600], desc[UR22][R162.64], P2 ;  /* 0x47600000a2f47fae */ /* 0x0007e800091a1016 */
[----:B------:R1:W-:Y:S04]  /*24070*/  STL.64 [R1+0x200], R160 ;  /* 0x000200a001007387 */ /* 0x0003e80000100a00 */
[----:B------:R1:W-:Y:S01]  /*24080*/  LDGSTS.E [R244+0x47a00], desc[UR22][R160.64], P2 ;  /* 0x47a00000a0f47fae */ /* 0x0003e200091a1016 */
[----:B---3--:R-:W-:-:S04]  /*24090*/  IADD3 R162, P3, PT, R152, UR13, RZ ;  /* 0x0000000d98a27c10 */ /* 0x008fc8000ff7e0ff */
[----:B------:R-:W-:Y:S02]  /*240a0*/  IADD3.X R163, PT, PT, R153, UR14, RZ, P3, !PT ;  /* 0x0000000e99a37c10 */ /* 0x000fe40009ffe4ff */
[----:B-1----:R-:W-:-:S03]  /*240b0*/  IADD3 R160, P3, PT, R250, UR13, RZ ;  /* 0x0000000dfaa07c10 */ /* 0x002fc6000ff7e0ff */
[----:B------:R1:W-:Y:S01]  /*240c0*/  LDGSTS.E [R244+0x47e00], desc[UR22][R162.64], P2 ;  /* 0x47e00000a2f47fae */ /* 0x0003e200091a1016 */
[----:B------:R-:W-:Y:S02]  /*240d0*/  IADD3.X R161, PT, PT, R251, UR14, RZ, P3, !PT ;  /* 0x0000000efba17c10 */ /* 0x000fe40009ffe4ff */
[----:B------:R-:W-:Y:S01]  /*240e0*/  IADD3 R152, P3, PT, R198, UR13, RZ ;  /* 0x0000000dc6987c10 */ /* 0x000fe2000ff7e0ff */
        /* <DEDUP_REMOVED lines=21> */
[----:B------:R-:W-:Y:S01]  /*24240*/  STL.64 [R1+0x2d8], R162 ;  /* 0x0002d8a201007387 */ /* 0x000fe20000100a00 */
[----:B------:R-:W-:-:S03]  /*24250*/  IADD3.X R161, PT, PT, R233, UR14, RZ, P3, !PT ;  /* 0x0000000ee9a17c10 */ /* 0x000fc60009ffe4ff */
[----:B------:R-:W-:Y:S01]  /*24260*/  LDGSTS.E [R244+0x51600], desc[UR22][R162.64], P2 ;  /* 0x51600000a2f47fae */ /* 0x000fe200091a1016 */
[----:B--2---:R-:W-:-:S03]  /*24270*/  IADD3 R152, P3, PT, R110, UR13, RZ ;  /* 0x0000000d6e987c10 */ /* 0x004fc6000ff7e0ff */
[----:B------:R1:W-:Y:S01]  /*24280*/  STL.64 [R1+0x2f8], R160 ;  /* 0x0002f8a001007387 */ /* 0x0003e20000100a00 */
[----:B------:R-:W-:-:S03]  /*24290*/  IADD3.X R153, PT, PT, R111, UR14, RZ, P3, !PT ;  /* 0x0000000e6f997c10 */ /* 0x000fc60009ffe4ff */
[----:B------:R1:W-:Y:S04]  /*242a0*/  LDGSTS.E [R244+0x51a00], desc[UR22][R160.64], P2 ;  /* 0x51a00000a0f47fae */ /* 0x0003e800091a1016 */
[----:B------:R2:W-:Y:S04]  /*242b0*/  STL.64 [R1+0x308], R152 ;  /* 0x0003089801007387 */ /* 0x0005e80000100a00 */
[----:B------:R2:W-:Y:S01]  /*242c0*/  LDGSTS.E [R244+0x51e00], desc[UR22][R152.64], P2 ;  /* 0x51e0000098f47fae */ /* 0x0005e200091a1016 */
[----:B-1----:R-:W-:-:S04]  /*242d0*/  IADD3 R160, P3, PT, R106, UR13, RZ ;  /* 0x0000000d6aa07c10 */ /* 0x002fc8000ff7e0ff */
[----:B------:R-:W-:Y:S02]  /*242e0*/  IADD3.X R161, PT, PT, R107, UR14, RZ, P3, !PT ;  /* 0x0000000e6ba17c10 */ /* 0x000fe40009ffe4ff */
[----:B--2---:R-:W-:-:S03]  /*242f0*/  IADD3 R152, P3, PT, R104, UR13, RZ ;  /* 0x0000000d68987c10 */ /* 0x004fc6000ff7e0ff */
[----:B------:R-:W-:Y:S01]  /*24300*/  LDGSTS.E [R244+0x52200], desc[UR22][R160.64], P2 ;  /* 0x52200000a0f47fae */ /* 0x000fe200091a1016 */
[----:B------:R-:W-:Y:S02]  /*24310*/  IADD3.X R153, PT, PT, R105, UR14, RZ, P3, !PT ;  /* 0x0000000e69997c10 */ /* 0x000fe40009ffe4ff */
[----:B------:R-:W-:Y:S01]  /*24320*/  IADD3 R110, P3, PT, R98, UR13, RZ ;  /* 0x0000000d626e7c10 */ /* 0x000fe2000ff7e0ff */
[----:B------:R-:W-:Y:S03]  /*24330*/  STL.64 [R1+0x328], R160 ;  /* 0x000328a001007387 */ /* 0x000fe60000100a00 */
[----:B------:R-:W-:Y:S01]  /*24340*/  IADD3.X R111, PT, PT, R99, UR14, RZ, P3, !PT ;  /* 0x0000000e636f7c10 */ /* 0x000fe20009ffe4ff */
[----:B------:R-:W-:Y:S01]  /*24350*/  LDGSTS.E [R244+0x52600], desc[UR22][R152.64], P2 ;  /* 0x5260000098f47fae */ /* 0x000fe200091a1016 */
[----:B------:R-:W-:-:S03]  /*24360*/  IADD3 R106, P3, PT, R92, UR13, RZ ;  /* 0x0000000d5c6a7c10 */ /* 0x000fc6000ff7e0ff */
[----:B------:R-:W-:Y:S01]  /*24370*/  STL.64 [R1+0x348], R152 ;  /* 0x0003489801007387 */ /* 0x000fe20000100a00 */
[----:B------:R-:W-:Y:S02]  /*24380*/  IADD3.X R107, PT, PT, R93, UR14, RZ, P3, !PT ;  /* 0x0000000e5d6b7c10 */ /* 0x000fe40009ffe4ff */
[----:B------:R-:W-:Y:S01]  /*24390*/  IADD3 R104, P3, PT, R10, UR13, RZ ;  /* 0x0000000d0a687c10 */ /* 0x000fe2000ff7e0ff */
[----:B------:R-:W-:Y:S03]  /*243a0*/  LDGSTS.E [R244+0x52a00], desc[UR22][R110.64], P2 ;  /* 0x52a000006ef47fae */ /* 0x000fe600091a1016 */
[----:B------:R-:W-:Y:S01]  /*243b0*/  IADD3.X R105, PT, PT, R11, UR14, RZ, P3, !PT ;  /* 0x0000000e0b697c10 */ /* 0x000fe20009ffe4ff */
[----:B------:R-:W-:Y:S01]  /*243c0*/  STL.64 [R1+0x368], R110 ;  /* 0x0003686e01007387 */ /* 0x000fe20000100a00 */
[----:B------:R-:W-:-:S03]  /*243d0*/  IADD3 R98, P3, PT, R4, UR13, RZ ;  /* 0x0000000d04627c10 */ /* 0x000fc6000ff7e0ff */
        /* <DEDUP_REMOVED lines=10> */
[----:B------:R-:W-:Y:S04]  /*24480*/  STL.64 [R1+0x3c0], R98 ;  /* 0x0003c06201007387 */ /* 0x000fe80000100a00 */
[----:B------:R-:W-:Y:S01]  /*24490*/  LDGSTS.E [R244+0x53600], desc[UR22][R98.64], P2 ;  /* 0x5360000062f47fae */ /* 0x000fe200091a1016 */
[----:B------:R-:W-:-:S03]  /*244a0*/  IADD3.X R5, PT, PT, R117, UR14, RZ, P3, !PT ;  /* 0x0000000e75057c10 */ /* 0x000fc60009ffe4ff */
[----:B------:R-:W-:Y:S04]  /*244b0*/  STL.64 [R1+0x3d8], R92 ;  /* 0x0003d85c01007387 */ /* 0x000fe80000100a00 */
[----:B------:R-:W-:Y:S04]  /*244c0*/  LDGSTS.E [R244+0x53a00], desc[UR22][R92.64], P2 ;  /* 0x53a000005cf47fae */ /* 0x000fe800091a1016 */
[----:B------:R1:W-:Y:S04]  /*244d0*/  STL.64 [R1+0x3f8], R10 ;  /* 0x0003f80a01007387 */ /* 0x0003e80000100a00 */
[----:B------:R1:W-:Y:S04]  /*244e0*/  LDGSTS.E [R244+0x53e00], desc[UR22][R10.64], P2 ;  /* 0x53e000000af47fae */ /* 0x0003e800091a1016 */
[----:B------:R2:W-:Y:S04]  /*244f0*/  STL.64 [R1+0x418], R4 ;  /* 0x0004180401007387 */ /* 0x0005e80000100a00 */
[----:B------:R2:W-:Y:S01]  /*24500*/  LDGSTS.E [R244+0x54200], desc[UR22][R4.64], P2 ;  /* 0x5420000004f47fae */ /* 0x0005e200091a1016 */
[----:B-1----:R-:W-:-:S04]  /*24510*/  IADD3 R10, P3, PT, R118, UR13, RZ ;  /* 0x0000000d760a7c10 */ /* 0x002fc8000ff7e0ff */
[----:B------:R-:W-:Y:S02]  /*24520*/  IADD3.X R11, PT, PT, R119, UR14, RZ, P3, !PT ;  /* 0x0000000e770b7c10 */ /* 0x000fe40009ffe4ff */
[----:B--2---:R-:W-:-:S03]  /*24530*/  IADD3 R4, P3, PT, R120, UR13, RZ ;  /* 0x0000000d78047c10 */ /* 0x004fc6000ff7e0ff */
        /* <DEDUP_REMOVED lines=18> */
[----:B------:R1:W-:Y:S04]  /*24660*/  LDGSTS.E [R244+0x55600], desc[UR22][R4.64], P2 ;  /* 0x5560000004f47fae */ /* 0x0003e800091a1016 */
[----:B------:R3:W-:Y:S04]  /*24670*/  STL.64 [R1+0x4b8], R2 ;  /* 0x0004b80201007387 */ /* 0x0007e80000100a00 */
[----:B------:R-:W4:Y:S01]  /*24680*/  LDL.LU.64 R232, [R1+0x9b8] ;  /* 0x0009b80001e87983 */ /* 0x000f220000300a00 */
[----:B--2---:R-:W-:-:S03]  /*24690*/  IADD3 R10, P3, PT, R132, UR13, RZ ;  /* 0x0000000d840a7c10 */ /* 0x004fc6000ff7e0ff */
[----:B------:R3:W-:Y:S01]  /*246a0*/  LDGSTS.E [R244+0x55a00], desc[UR22][R2.64], P2 ;  /* 0x55a0000002f47fae */ /* 0x0007e200091a1016 */
[----:B------:R-:W-:Y:S02]  /*246b0*/  IADD3.X R11, PT, PT, R133, UR14, RZ, P3, !PT ;  /* 0x0000000e850b7c10 */ /* 0x000fe40009ffe4ff */
[----:B-1----:R-:W-:-:S03]  /*246c0*/  IADD3 R4, P3, PT, R134, UR13, RZ ;  /* 0x0000000d86047c10 */ /* 0x002fc6000ff7e0ff */
[----:B------:R1:W-:Y:S01]  /*246d0*/  LDGSTS.E [R244+0x55e00], desc[UR22][R10.64], P2 ;  /* 0x55e000000af47fae */ /* 0x0003e200091a1016 */
[----:B------:R-:W-:Y:S02]  /*246e0*/  IADD3.X R5, PT, PT, R135, UR14, RZ, P3, !PT ;  /* 0x0000000e87057c10 */ /* 0x000fe40009ffe4ff */
[----:B---3--:R-:W-:Y:S01]  /*246f0*/  IADD3 R2, P3, PT, R136, UR13, RZ ;  /* 0x0000000d88027c10 */ /* 0x008fe2000ff7e0ff */
[----:B------:R1:W-:Y:S03]  /*24700*/  STL.64 [R1+0x4d8], R10 ;  /* 0x0004d80a01007387 */ /* 0x0003e60000100a00 */
[----:B------:R-:W-:Y:S01]  /*24710*/  IADD3.X R3, PT, PT, R137, UR14, RZ, P3, !PT ;  /* 0x0000000e89037c10 */ /* 0x000fe20009ffe4ff */
[----:B------:R2:W-:Y:S04]  /*24720*/  STL.64 [R1+0x500], R4 ;  /* 0x0005000401007387 */ /* 0x0005e80000100a00 */
[----:B------:R-:W3:Y:S04]  /*24730*/  LDL.LU.64 R160, [R1+0x9b0] ;  /* 0x0009b00001a07983 */ /* 0x000ee80000300a00 */
[----:B------:R2:W-:Y:S04]  /*24740*/  STL.64 [R1+0x520], R2 ;  /* 0x0005200201007387 */ /* 0x0005e80000100a00 */
[----:B------:R-:W3:Y:S04]  /*24750*/  LDL.LU.64 R152, [R1+0x9a8] ;  /* 0x0009a80001987983 */ /* 0x000ee80000300a00 */
[----:B------:R-:W3:Y:S01]  /*24760*/  LDL.LU.64 R250, [R1+0x9a0] ;  /* 0x0009a00001fa7983 */ /* 0x000ee20000300a00 */
[----:B-1----:R-:W-:-:S03]  /*24770*/  IADD3 R10, P3, PT, R138, UR13, RZ ;  /* 0x0000000d8a0a7c10 */ /* 0x002fc6000ff7e0ff */
[----:B------:R2:W-:Y:S01]  /*24780*/  LDGSTS.E [R244+0x56200], desc[UR22][R4.64], P2 ;  /* 0x5620000004f47fae */ /* 0x0005e200091a1016 */
        /* <DEDUP_REMOVED lines=9> */
[----:B------:R-:W3:Y:S01]  /*24820*/  LDL.LU.64 R198, [R1+0x998] ;  /* 0x0009980001c67983 */ /* 0x000ee20000300a00 */
[----:B--2---:R-:W-:-:S03]  /*24830*/  IADD3 R10, P3, PT, R144, UR13, RZ ;  /* 0x0000000d900a7c10 */ /* 0x004fc6000ff7e0ff */
[----:B------:R1:W-:Y:S01]  /*24840*/  LDGSTS.E [R244+0x56e00], desc[UR22][R4.64], P2 ;  /* 0x56e0000004f47fae */ /* 0x0003e200091a1016 */
[----:B------:R-:W-:-:S03]  /*24850*/  IADD3.X R11, PT, PT, R145, UR14, RZ, P3, !PT ;  /* 0x0000000e910b7c10 */ /* 0x000fc60009ffe4ff */
[----:B------:R2:W-:Y:S04]  /*24860*/  STL.64 [R1+0x560], R2 ;  /* 0x0005600201007387 */ /* 0x0005e80000100a00 */
[----:B------:R-:W3:Y:S01]  /*24870*/  LDL.LU.64 R202, [R1+0x990] ;  /* 0x0009900001ca7983 */ /* 0x000ee20000300a00 */
[----:B-1----:R-:W-:-:S03]  /*24880*/  IADD3 R4, P3, PT, R146, UR13, RZ ;  /* 0x0000000d92047c10 */ /* 0x002fc6000ff7e0ff */
[----:B------:R2:W-:Y:S01]  /*24890*/  LDGSTS.E [R244+0x57200], desc[UR22][R2.64], P2 ;  /* 0x5720000002f47fae */ /* 0x0005e200091a1016 */
[----:B------:R-:W-:-:S03]  /*248a0*/  IADD3.X R5, PT, PT, R147, UR14, RZ, P3, !PT ;  /* 0x0000000e93057c10 */ /* 0x000fc60009ffe4ff */
[----:B------:R-:W3:Y:S04]  /*248b0*/  LDL.LU.64 R208, [R1+0x988] ;  /* 0x0009880001d07983 */ /* 0x000ee80000300a00 */
[----:B------:R3:W-:Y:S01]  /*248c0*/  STL.64 [R1+0x578], R10 ;  /* 0x0005780a01007387 */ /* 0x0007e20000100a00 */
[----:B--2---:R-:W-:-:S03]  /*248d0*/  IADD3 R2, P3, PT, R148, UR13, RZ ;  /* 0x0000000d94027c10 */ /* 0x004fc6000ff7e0ff */
        /* <DEDUP_REMOVED lines=11> */
[----:B------:R-:W4:Y:S04]  /*24990*/  LDL.LU.64 R164, [R1+0x968] ;  /* 0x0009680001a47983 */ /* 0x000f280000300a00 */
[----:B------:R-:W4:Y:S04]  /*249a0*/  LDL.LU.64 R162, [R1+0x960] ;  /* 0x0009600001a27983 */ /* 0x000f280000300a00 */
[----:B------:R-:W-:Y:S01]  /*249b0*/  LDGSTS.E [R15+0x40300], desc[UR22][R92.64], P2 ;  /* 0x403000005c0f7fae */ /* 0x000fe200091a1016 */
[----:B---3--:R-:W-:-:S04]  /*249c0*/  IADD3 R10, P3, PT, R160, UR13, RZ ;  /* 0x0000000da00a7c10 */ /* 0x008fc8000ff7e0ff */
[----:B------:R-:W-:Y:S02]  /*249d0*/  IADD3.X R11, PT, PT, R161, UR14, RZ, P3, !PT ;  /* 0x0000000ea10b7c10 */ /* 0x000fe40009ffe4ff */
[----:B------:R-:W-:-:S03]  /*249e0*/  IADD3 R98, P3, PT, R152, UR13, RZ ;  /* 0x0000000d98627c10 */ /* 0x000fc6000ff7e0ff */
[----:B------:R-:W-:Y:S01]  /*249f0*/  LDGSTS.E [R15+0x40700], desc[UR22][R10.64], P2 ;  /* 0x407000000a0f7fae */ /* 0x000fe200091a1016 */
[----:B------:R-:W-:Y:S02]  /*24a00*/  IADD3.X R99, PT, PT, R153, UR14, RZ, P3, !PT ;  /* 0x0000000e99637c10 */ /* 0x000fe40009ffe4ff */
[----:B-1----:R-:W-:-:S03]  /*24a10*/  IADD3 R4, P3, PT, R250, UR13, RZ ;  /* 0x0000000dfa047c10 */ /* 0x002fc6000ff7e0ff */
[----:B------:R-:W-:Y:S01]  /*24a20*/  LDGSTS.E [R15+0x40b00], desc[UR22][R98.64], P2 ;  /* 0x40b00000620f7fae */ /* 0x000fe200091a1016 */
[----:B------:R-:W-:-:S03]  /*24a30*/  IADD3.X R5, PT, PT, R251, UR14, RZ, P3, !PT ;  /* 0x0000000efb057c10 */ /* 0x000fc60009ffe4ff */
[----:B------:R-:W3:Y:S04]  /*24a40*/  LDL.LU.64 R250, [R1+0x958] ;  /* 0x0009580001fa7983 */ /* 0x000ee80000300a00 */
[----:B------:R-:W-:Y:S01]  /*24a50*/  LDGSTS.E [R15+0x40f00], desc[UR22][R4.64], P2 ;  /* 0x40f00000040f7fae */ /* 0x000fe200091a1016 */
[----:B------:R-:W-:-:S04]  /*24a60*/  IADD3 R110, P3, PT, R198, UR13, RZ ;  /* 0x0000000dc66e7c10 */ /* 0x000fc8000ff7e0ff */
[----:B------:R-:W-:Y:S02]  /*24a70*/  IADD3.X R111, PT, PT, R199, UR14, RZ, P3, !PT ;  /* 0x0000000ec76f7c10 */ /* 0x000fe40009ffe4ff */
[----:B------:R-:W3:Y:S04]  /*24a80*/  LDL.LU.64 R198, [R1+0x950] ;  /* 0x0009500001c67983 */ /* 0x000ee80000300a00 */
[----:B------:R-:W-:Y:S01]  /*24a90*/  LDGSTS.E [R15+0x41300], desc[UR22][R110.64], P2 ;  /* 0x413000006e0f7fae */ /* 0x000fe200091a1016 */
[----:B------:R-:W-:-:S04]  /*24aa0*/  IADD3 R2, P3, PT, R202, UR13, RZ ;  /* 0x0000000dca027c10 */ /* 0x000fc8000ff7e0ff */
[----:B------:R-:W-:Y:S02]  /*24ab0*/  IADD3.X R3, PT, PT, R203, UR14, RZ, P3, !PT ;  /* 0x0000000ecb037c10 */ /* 0x000fe40009ffe4ff */
[----:B------:R-:W3:Y:S01]  /*24ac0*/  LDL.LU.64 R202, [R1+0x948] ;  /* 0x0009480001ca7983 */ /* 0x000ee20000300a00 */
[----:B------:R-:W-:-:S03]  /*24ad0*/  IADD3 R128, P3, PT, R208, UR13, RZ ;  /* 0x0000000dd0807c10 */ /* 0x000fc6000ff7e0ff */
[----:B------:R-:W-:Y:S01]  /*24ae0*/  LDGSTS.E [R15+0x41700], desc[UR22][R2.64], P2 ;  /* 0x41700000020f7fae */ /* 0x000fe200091a1016 */
[----:B------:R-:W-:-:S03]  /*24af0*/  IADD3.X R129, PT, PT, R209, UR14, RZ, P3, !PT ;  /* 0x0000000ed1817c10 */ /* 0x000fc60009ffe4ff */
[----:B------:R-:W3:Y:S04]  /*24b00*/  LDL.LU.64 R208, [R1+0x940] ;  /* 0x0009400001d07983 */ /* 0x000ee80000300a00 */
[----:B------:R-:W-:Y:S01]  /*24b10*/  LDGSTS.E [R15+0x41b00], desc[UR22][R128.64], P2 ;  /* 0x41b00000800f7fae */ /* 0x000fe200091a1016 */
[----:B--2---:R-:W-:-:S04]  /*24b20*/  IADD3 R126, P3, PT, R216, UR13, RZ ;  /* 0x0000000dd87e7c10 */ /* 0x004fc8000ff7e0ff */
        /* <DEDUP_REMOVED lines=16> */
[----:B------:R-:W-:-:S05]  /*24c30*/  IADD3.X R169, PT, PT, R163, UR14, RZ, P3, !PT ;  /* 0x0000000ea3a97c10 */ /* 0x000fca0009ffe4ff */
[----:B------:R-:W-:Y:S01]  /*24c40*/  LDGSTS.E [R15+0x42f00], desc[UR22][R168.64], P2 ;  /* 0x42f00000a80f7fae */ /* 0x000fe200091a1016 */
[----:B---3--:R-:W-:-:S04]  /*24c50*/  IADD3 R176, P3, PT, R250, UR13, RZ ;  /* 0x0000000dfab07c10 */ /* 0x008fc8000ff7e0ff */
[----:B------:R-:W-:Y:S02]  /*24c60*/  IADD3.X R177, PT, PT, R251, UR14, RZ, P3, !PT ;  /* 0x0000000efbb17c10 */ /* 0x000fe40009ffe4ff */
[----:B------:R-:W3:Y:S04]  /*24c70*/  LDL.LU.64 R250, [R1+0x918] ;  /* 0x0009180001fa7983 */ /* 0x000ee80000300a00 */
[----:B------:R-:W3:Y:S04]  /*24c80*/  LDL.LU.64 R162, [R1+0x908] ;  /* 0x0009080001a27983 */ /* 0x000ee80000300a00 */
[----:B------:R-:W3:Y:S04]  /*24c90*/  LDL.LU.64 R114, [R1+0x8f0] ;  /* 0x0008f00001727983 */ /* 0x000ee80000300a00 */
[----:B------:R-:W3:Y:S04]  /*24ca0*/  LDL.LU.64 R104, [R1+0x8e0] ;  /* 0x0008e00001687983 */ /* 0x000ee80000300a00 */
[----:B------:R-:W3:Y:S04]  /*24cb0*/  LDL.LU.64 R186, [R1+0x8d0] ;  /* 0x0008d00001ba7983 */ /* 0x000ee80000300a00 */
[----:B------:R-:W3:Y:S04]  /*24cc0*/  LDL.LU.64 R164, [R1+0x8c0] ;  /* 0x0008c00001a47983 */ /* 0x000ee80000300a00 */
[----:B------:R-:W3:Y:S04]  /*24cd0*/  LDL.LU.64 R180, [R1+0x8a8] ;  /* 0x0008a80001b47983 */ /* 0x000ee80000300a00 */
[----:B------:R-:W3:Y:S01]  /*24ce0*/  LDL.LU.64 R106, [R1+0x898] ;  /* 0x00089800016a7983 */ /* 0x000ee20000300a00 */
        /* <DEDUP_REMOVED lines=9> */
[----:B------:R-:W-:Y:S01]  /*24d80*/  LDGSTS.E [R15+0x43f00], desc[UR22][R202.64], P2 ;  /* 0x43f00000ca0f7fae */ /* 0x000fe200091a1016 */
[----:B--2---:R-:W-:-:S04]  /*24d90*/  IADD3 R208, P3, PT, R216, UR13, RZ ;  /* 0x0000000dd8d07c10 */ /* 0x004fc8000ff7e0ff */
[----:B------:R-:W-:Y:S02]  /*24da0*/  IADD3.X R209, PT, PT, R217, UR14, RZ, P3, !PT ;  /* 0x0000000ed9d17c10 */ /* 0x000fe40009ffe4ff */
[----:B------:R-:W-:-:S03]  /*24db0*/  IADD3 R216, P3, PT, R224, UR13, RZ ;  /* 0x0000000de0d87c10 */ /* 0x000fc6000ff7e0ff */
[----:B------:R-:W-:Y:S01]  /*24dc0*/  LDGSTS.E [R15+0x44300], desc[UR22][R208.64], P2 ;  /* 0x44300000d00f7fae */ /* 0x000fe200091a1016 */
[----:B------:R-:W-:-:S05]  /*24dd0*/  IADD3.X R217, PT, PT, R225, UR14, RZ, P3, !PT ;  /* 0x0000000ee1d97c10 */ /* 0x000fca0009ffe4ff */
[----:B------:R-:W-:Y:S01]  /*24de0*/  LDGSTS.E [R15+0x44700], desc[UR22][R216.64], P2 ;  /* 0x44700000d80f7fae */ /* 0x000fe200091a1016 */
[----:B----4-:R-:W-:-:S04]  /*24df0*/  IADD3 R224, P3, PT, R232, UR13, RZ ;  /* 0x0000000de8e07c10 */ /* 0x010fc8000ff7e0ff */
[----:B------:R-:W-:Y:S02]  /*24e00*/  IADD3.X R225, PT, PT, R233, UR14, RZ, P3, !PT ;  /* 0x0000000ee9e17c10 */ /* 0x000fe40009ffe4ff */
[----:B------:R-:W-:-:S03]  /*24e10*/  IADD3 R232, P3, PT, R178, UR13, RZ ;  /* 0x0000000db2e87c10 */ /* 0x000fc6000ff7e0ff */
[----:B------:R-:W-:Y:S01]  /*24e20*/  LDGSTS.E [R15+0x44b00], desc[UR22][R224.64], P2 ;  /* 0x44b00000e00f7fae */ /* 0x000fe200091a1016 */
[----:B------:R-:W-:-:S03]  /*24e30*/  IADD3.X R233, PT, PT, R179, UR14, RZ, P3, !PT ;  /* 0x0000000eb3e97c10 */ /* 0x000fc60009ffe4ff */
[----:B------:R-:W2:Y:S04]  /*24e40*/  LDL.LU.64 R178, [R1+0x888] ;  /* 0x0008880001b27983 */ /* 0x000ea80000300a00 */
[----:B------:R-:W4:Y:S04]  /*24e50*/  LDL.LU.64 R122, [R1+0x878] ;  /* 0x00087800017a7983 */ /* 0x000f280000300a00 */
        /* <DEDUP_REMOVED lines=9> */
[----:B------:R-:W-:-:S03]  /*24ef0*/  IADD3 R162, P3, PT, R114, UR13, RZ ;  /* 0x0000000d72a27c10 */ /* 0x000fc6000ff7e0ff */
[----:B------:R-:W-:Y:S01]  /*24f00*/  LDGSTS.E [R15+0x45700], desc[UR22][R250.64], P2 ;  /* 0x45700000fa0f7fae */ /* 0x000fe200091a1016 */
[----:B------:R-:W-:Y:S02]  /*24f10*/  IADD3.X R163, PT, PT, R115, UR14, RZ, P3, !PT ;  /* 0x0000000e73a37c10 */ /* 0x000fe40009ffe4ff */
[----:B------:R-:W-:Y:S01]  /*24f20*/  IADD3 R130, P3, PT, R104, UR13, RZ ;  /* 0x0000000d68827c10 */ /* 0x000fe2000ff7e0ff */
[----:B------:R-:W3:Y:S03]  /*24f30*/  LDL.LU.64 R114, [R1+0x828] ;  /* 0x0008280001727983 */ /* 0x000ee60000300a00 */
[----:B------:R-:W-:Y:S01]  /*24f40*/  IADD3.X R131, PT, PT, R105, UR14, RZ, P3, !PT ;  /* 0x0000000e69837c10 */ /* 0x000fe20009ffe4ff */
[----:B------:R-:W-:Y:S01]  /*24f50*/  LDGSTS.E [R15+0x45b00], desc[UR22][R162.64], P2 ;  /* 0x45b00000a20f7fae */ /* 0x000fe200091a1016 */
[----:B------:R-:W-:-:S03]  /*24f60*/  IADD3 R132, P3, PT, R186, UR13, RZ ;  /* 0x0000000dba847c10 */ /* 0x000fc6000ff7e0ff */
[----:B------:R-:W3:Y:S01]  /*24f70*/  LDL.LU.64 R104, [R1+0x800] ;  /* 0x0008000001687983 */ /* 0x000ee20000300a00 */
[----:B------:R-:W-:Y:S02]  /*24f80*/  IADD3.X R133, PT, PT, R187, UR14, RZ, P3, !PT ;  /* 0x0000000ebb857c10 */ /* 0x000fe40009ffe4ff */
[----:B------:R-:W-:Y:S01]  /*24f90*/  IADD3 R186, P3, PT, R164, UR13, RZ ;  /* 0x0000000da4ba7c10 */ /* 0x000fe2000ff7e0ff */
[----:B------:R-:W-:Y:S03]  /*24fa0*/  LDGSTS.E [R15+0x45f00], desc[UR22][R130.64], P2 ;  /* 0x45f00000820f7fae */ /* 0x000fe600091a1016 */
[----:B------:R-:W-:Y:S01]  /*24fb0*/  IADD3.X R187, PT, PT, R165, UR14, RZ, P3, !PT ;  /* 0x0000000ea5bb7c10 */ /* 0x000fe20009ffe4ff */
[----:B------:R-:W-:Y:S01]  /*24fc0*/  LDGSTS.E [R15+0x46300], desc[UR22][R132.64], P2 ;  /* 0x46300000840f7fae */ /* 0x000fe200091a1016 */
[----:B------:R-:W-:-:S03]  /*24fd0*/  IADD3 R164, P3, PT, R180, UR13, RZ ;  /* 0x0000000db4a47c10 */ /* 0x000fc6000ff7e0ff */
[----:B------:R-:W-:Y:S01]  /*24fe0*/  LDGSTS.E [R15+0x46700], desc[UR22][R186.64], P2 ;  /* 0x46700000ba0f7fae */ /* 0x000fe200091a1016 */
[----:B------:R-:W-:Y:S02]  /*24ff0*/  IADD3.X R165, PT, PT, R181, UR14, RZ, P3, !PT ;  /* 0x0000000eb5a57c10 */ /* 0x000fe40009ffe4ff */
[----:B------:R-:W-:-:S03]  /*25000*/  IADD3 R180, P3, PT, R106, UR13, RZ ;  /* 0x0000000d6ab47c10 */ /* 0x000fc6000ff7e0ff */
[----:B------:R-:W-:Y:S01]  /*25010*/  LDGSTS.E [R15+0x46b00], desc[UR22][R164.64], P2 ;  /* 0x46b00000a40f7fae */ /* 0x000fe200091a1016 */
[----:B------:R-:W-:-:S03]  /*25020*/  IADD3.X R181, PT, PT, R107, UR14, RZ, P3, !PT ;  /* 0x0000000e6bb57c10 */ /* 0x000fc60009ffe4ff */
[----:B------:R-:W3:Y:S04]  /*25030*/  LDL.LU.64 R106, [R1+0x7e0] ;  /* 0x0007e000016a7983 */ /* 0x000ee80000300a00 */
[----:B------:R-:W3:Y:S04]  /*25040*/  LDL.LU.64 R142, [R1+0x7c8] ;  /* 0x0007c800018e7983 */ /* 0x000ee80000300a00 */
[----:B------:R-:W-:Y:S01]  /*25050*/  LDGSTS.E [R15+0x46f00], desc[UR22][R180.64], P2 ;  /* 0x46f00000b40f7fae */ /* 0x000fe200091a1016 */
[----:B--2---:R-:W-:-:S04]  /*25060*/  IADD3 R140, P3, PT, R178, UR13, RZ ;  /* 0x0000000db28c7c10 */ /* 0x004fc8000ff7e0ff */
[----:B------:R-:W-:Y:S02]  /*25070*/  IADD3.X R141, PT, PT, R179, UR14, RZ, P3, !PT ;  /* 0x0000000eb38d7c10 */ /* 0x000fe40009ffe4ff */
[----:B----4-:R-:W-:-:S03]  /*25080*/  IADD3 R178, P3, PT, R122, UR13, RZ ;  /* 0x0000000d7ab27c10 */ /* 0x010fc6000ff7e0ff */
[----:B------:R-:W-:Y:S01]  /*25090*/  LDGSTS.E [R15+0x47300], desc[UR22][R140.64], P2 ;  /* 0x473000008c0f7fae */ /* 0x000fe200091a1016 */
[----:B------:R-:W-:Y:S02]  /*250a0*/  IADD3.X R179, PT, PT, R123, UR14, RZ, P3, !PT ;  /* 0x0000000e7bb37c10 */ /* 0x000fe40009ffe4ff */
[----:B------:R-:W-:Y:S01]  /*250b0*/  IADD3 R134, P3, PT, R118, UR13, RZ ;  /* 0x0000000d76867c10 */ /* 0x000fe2000ff7e0ff */
[----:B------:R-:W2:Y:S03]  /*250c0*/  LDL.LU.64 R122, [R1+0x7a0] ;  /* 0x0007a000017a7983 */ /* 0x000ea60000300a00 */
[----:B------:R-:W-:Y:S01]  /*250d0*/  IADD3.X R135, PT, PT, R119, UR14, RZ, P3, !PT ;  /* 0x0000000e77877c10 */ /* 0x000fe20009ffe4ff */
[----:B------:R-:W-:Y:S04]  /*250e0*/  LDGSTS.E [R15+0x47700], desc[UR22][R178.64], P2 ;  /* 0x47700000b20f7fae */ /* 0x000fe800091a1016 */
[----:B------:R-:W4:Y:S04]  /*250f0*/  LDL.LU.64 R118, [R1+0x780] ;  /* 0x0007800001767983 */ /* 0x000f280000300a00 */
[----:B------:R-:W4:Y:S01]  /*25100*/  LDL.LU.64 R136, [R1+0x758] ;  /* 0x0007580001887983 */ /* 0x000f220000300a00 */
[----:B------:R-:W-:-:S03]  /*25110*/  IADD3 R138, P3, PT, R120, UR13, RZ ;  /* 0x0000000d788a7c10 */ /* 0x000fc6000ff7e0ff */
[----:B------:R1:W-:Y:S01]  /*25120*/  STL.64 [R1+0x198], R134 ;  /* 0x0001988601007387 */ /* 0x0003e20000100a00 */
[----:B------:R-:W-:-:S03]  /*25130*/  IADD3.X R139, PT, PT, R121, UR14, RZ, P3, !PT ;  /* 0x0000000e798b7c10 */ /* 0x000fc60009ffe4ff */
[----:B------:R1:W-:Y:S04]  /*25140*/  LDGSTS.E [R15+0x47b00], desc[UR22][R134.64], P2 ;  /* 0x47b00000860f7fae */ /* 0x0003e800091a1016 */
[----:B------:R3:W-:Y:S01]  /*25150*/  LDGSTS.E [R15+0x47f00], desc[UR22][R138.64], P2 ;  /* 0x47f000008a0f7fae */ /* 0x0007e200091a1016 */
[----:B-1----:R-:W-:-:S04]  /*25160*/  IADD3 R134, P3, PT, R116, UR13, RZ ;  /* 0x0000000d74867c10 */ /* 0x002fc8000ff7e0ff */
[----:B------:R-:W-:Y:S02]  /*25170*/  IADD3.X R135, PT, PT, R117, UR14, RZ, P3, !PT ;  /* 0x0000000e75877c10 */ /* 0x000fe40009ffe4ff */
[----:B------:R-:W4:Y:S01]  /*25180*/  LDL.LU.64 R116, [R1+0x738] ;  /* 0x0007380001747983 */ /* 0x000f220000300a00 */
[----:B---3--:R-:W-:-:S03]  /*25190*/  IADD3 R120, P3, PT, R114, UR13, RZ ;  /* 0x0000000d72787c10 */ /* 0x008fc6000ff7e0ff */
[----:B------:R1:W-:Y:S01]  /*251a0*/  STL.64 [R1+0x1a8], R138 ;  /* 0x0001a88a01007387 */ /* 0x0003e20000100a00 */
[----:B------:R-:W-:-:S03]  /*251b0*/  IADD3.X R121, PT, PT, R115, UR14, RZ, P3, !PT ;  /* 0x0000000e73797c10 */ /* 0x000fc60009ffe4ff */
[----:B------:R-:W-:Y:S04]  /*251c0*/  STL.64 [R1+0x1c8], R134 ;  /* 0x0001c88601007387 */ /* 0x000fe80000100a00 */
[----:B------:R-:W3:Y:S04]  /*251d0*/  LDL.LU.64 R114, [R1+0x700] ;  /* 0x0007000001727983 */ /* 0x000ee80000300a00 */
[----:B------:R1:W-:Y:S04]  /*251e0*/  LDGSTS.E [R15+0x50300], desc[UR22][R134.64], P2 ;  /* 0x50300000860f7fae */ /* 0x0003e800091a1016 */
[----:B------:R1:W-:Y:S04]  /*251f0*/  STL.64 [R1+0x1e8], R120 ;  /* 0x0001e87801007387 */ /* 0x0003e80000100a00 */
[----:B------:R-:W-:Y:S01]  /*25200*/  LDGSTS.E [R15+0x50700], desc[UR22][R120.64], P2 ;  /* 0x50700000780f7fae */ /* 0x000fe200091a1016 */
[----:B-1----:R-:W-:-:S03]  /*25210*/  IADD3 R138, P3, PT, R104, UR13, RZ ;  /* 0x0000000d688a7c10 */ /* 0x002fc6000ff7e0ff */
[----:B------:R-:W3:Y:S01]  /*25220*/  LDL.LU.64 R120, [R1+0x6e0] ;  /* 0x0006e00001787983 */ /* 0x000ee20000300a00 */
[----:B------:R-:W-:Y:S02]  /*25230*/  IADD3.X R139, PT, PT, R105, UR14, RZ, P3, !PT ;  /* 0x0000000e698b7c10 */ /* 0x000fe40009ffe4ff */
[----:B------:R-:W-:-:S03]  /*25240*/  IADD3 R104, P3, PT, R106, UR13, RZ ;  /* 0x0000000d6a687c10 */ /* 0x000fc6000ff7e0ff */
[----:B------:R-:W-:Y:S01]  /*25250*/  LDGSTS.E [R15+0x50b00], desc[UR22][R138.64], P2 ;  /* 0x50b000008a0f7fae */ /* 0x000fe200091a1016 */
[----:B------:R-:W-:-:S03]  /*25260*/  IADD3.X R105, PT, PT, R107, UR14, RZ, P3, !PT ;  /* 0x0000000e6b697c10 */ /* 0x000fc60009ffe4ff */
[----:B------:R-:W3:Y:S01]  /*25270*/  LDL.LU.64 R106, [R1+0x6a0] ;  /* 0x0006a000016a7983 */ /* 0x000ee20000300a00 */
[----:B------:R-:W-:-:S03]  /*25280*/  IADD3 R134, P3, PT, R142, UR13, RZ ;  /* 0x0000000d8e867c10 */ /* 0x000fc6000ff7e0ff */
[----:B------:R-:W-:Y:S01]  /*25290*/  STL.64 [R1+0x208], R138 ;  /* 0x0002088a01007387 */ /* 0x000fe20000100a00 */
[----:B------:R-:W-:-:S03]  /*252a0*/  IADD3.X R135, PT, PT, R143, UR14, RZ, P3, !PT ;  /* 0x0000000e8f877c10 */ /* 0x000fc60009ffe4ff */
[----:B------:R1:W-:Y:S04]  /*252b0*/  STL.64 [R1+0x228], R104 ;  /* 0x0002286801007387 */ /* 0x0003e80000100a00 */
[----:B------:R-:W-:Y:S04]  /*252c0*/  LDGSTS.E [R15+0x50f00], desc[UR22][R104.64], P2 ;  /* 0x50f00000680f7fae */ /* 0x000fe800091a1016 */
[----:B------:R2:W-:Y:S04]  /*252d0*/  LDGSTS.E [R15+0x51300], desc[UR22][R134.64], P2 ;  /* 0x51300000860f7fae */ /* 0x0005e800091a1016 */
[----:B-1----:R-:W3:Y:S04]  /*252e0*/  LDL.LU.64 R104, [R1+0x70] ;  /* 0x0000700001687983 */ /* 0x002ee80000300a00 */
[----:B------:R2:W-:Y:S04]  /*252f0*/  STL.64 [R1+0x250], R134 ;  /* 0x0002508601007387 */ /* 0x0005e80000100a00 */
[----:B------:R-:W3:Y:S01]  /*25300*/  LDL.LU.64 R146, [R1+0x68] ;  /* 0x0000680001927983 */ /* 0x000ee20000300a00 */
[----:B--2---:R-:W-:-:S04]  /*25310*/  IADD3 R134, P3, PT, R122, UR13, RZ ;  /* 0x0000000d7a867c10 */ /* 0x004fc8000ff7e0ff */
[----:B------:R-:W-:Y:S02]  /*25320*/  IADD3.X R135, PT, PT, R123, UR14, RZ, P3, !PT ;  /* 0x0000000e7b877c10 */ /* 0x000fe40009ffe4ff */
[----:B----4-:R-:W-:-:S03]  /*25330*/  IADD3 R122, P3, PT, R118, UR13, RZ ;  /* 0x0000000d767a7c10 */ /* 0x010fc6000ff7e0ff */
[----:B------:R-:W-:Y:S01]  /*25340*/  LDGSTS.E [R15+0x51700], desc[UR22][R134.64], P2 ;  /* 0x51700000860f7fae */ /* 0x000fe200091a1016 */
[----:B------:R-:W-:Y:S02]  /*25350*/  IADD3.X R123, PT, PT, R119, UR14, RZ, P3, !PT ;  /* 0x0000000e777b7c10 */ /* 0x000fe40009ffe4ff */
[----:B------:R-:W-:Y:S01]  /*25360*/  IADD3 R118, P3, PT, R136, UR13, RZ ;  /* 0x0000000d88767c10 */ /* 0x000fe2000ff7e0ff */
[----:B------:R1:W-:Y:S03]  /*25370*/  STL.64 [R1+0x270], R134 ;  /* 0x0002708601007387 */ /* 0x0003e60000100a00 */
[----:B------:R-:W-:Y:S01]  /*25380*/  IADD3.X R119, PT, PT, R137, UR14, RZ, P3, !PT ;  /* 0x0000000e89777c10 */ /* 0x000fe20009ffe4ff */
[----:B------:R-:W-:Y:S04]  /*25390*/  STL.64 [R1+0x280], R122 ;  /* 0x0002807a01007387 */ /* 0x000fe80000100a00 */
[----:B------:R-:W2:Y:S04]  /*253a0*/  LDL.LU.64 R142, [R1+0x60] ;  /* 0x00006000018e7983 */ /* 0x000ea80000300a00 */
[----:B------:R4:W-:Y:S04]  /*253b0*/  STL.64 [R1+0x2b0], R118 ;  /* 0x0002b07601007387 */ /* 0x0009e80000100a00 */
[----:B------:R-:W2:Y:S04]  /*253c0*/  LDL.LU.64 R136, [R1+0x58] ;  /* 0x0000580001887983 */ /* 0x000ea80000300a00 */
[----:B------:R-:W-:Y:S04]  /*253d0*/  LDGSTS.E [R15+0x51b00], desc[UR22][R122.64], P2 ;  /* 0x51b000007a0f7fae */ /* 0x000fe800091a1016 */
[----:B------:R4:W-:Y:S04]  /*253e0*/  LDGSTS.E [R15+0x51f00], desc[UR22][R118.64], P2 ;  /* 0x51f00000760f7fae */ /* 0x0009e800091a1016 */
[----:B------:R-:W2:Y:S04]  /*253f0*/  LDL.LU.64 R148, [R1+0x50] ;  /* 0x0000500001947983 */ /* 0x000ea80000300a00 */
[----:B-1----:R-:W2:Y:S01]  /*25400*/  LDL.LU.64 R134, [R1+0x48] ;  /* 0x0000480001867983 */ /* 0x002ea20000300a00 */
[----:B----4-:R-:W-:-:S04]  /*25410*/  IADD3 R118, P3, PT, R116, UR13, RZ ;  /* 0x0000000d74767c10 */ /* 0x010fc8000ff7e0ff */
[----:B------:R-:W-:Y:S02]  /*25420*/  IADD3.X R119, PT, PT, R117, UR14, RZ, P3, !PT ;  /* 0x0000000e75777c10 */ /* 0x000fe40009ffe4ff */
[----:B---3--:R-:W-:-:S03]  /*25430*/  IADD3 R116, P3, PT, R114, UR13, RZ ;  /* 0x0000000d72747c10 */ /* 0x008fc6000ff7e0ff */
[----:B------:R-:W-:Y:S01]  /*25440*/  LDGSTS.E [R15+0x52300], desc[UR22][R118.64], P2 ;  /* 0x52300000760f7fae */ /* 0x000fe200091a1016 */
[----:B------:R-:W-:-:S03]  /*25450*/  IADD3.X R117, PT, PT, R115, UR14, RZ, P3, !PT ;  /* 0x0000000e73757c10 */ /* 0x000fc60009ffe4ff */
[----:B------:R-:W-:Y:S04]  /*25460*/  STL.64 [R1+0x2d0], R118 ;  /* 0x0002d07601007387 */ /* 0x000fe80000100a00 */
[----:B------:R1:W-:Y:S04]  /*25470*/  STL.64 [R1+0x2f0], R116 ;  /* 0x0002f07401007387 */ /* 0x0003e80000100a00 */
[----:B------:R1:W-:Y:S01]  /*25480*/  LDGSTS.E [R15+0x52700], desc[UR22][R116.64], P2 ;  /* 0x52700000740f7fae */ /* 0x0003e200091a1016 */
[----:B------:R-:W-:-:S04]  /*25490*/  IADD3 R114, P3, PT, R120, UR13, RZ ;  /* 0x0000000d78727c10 */ /* 0x000fc8000ff7e0ff */
[----:B------:R-:W-:Y:S02]  /*254a0*/  IADD3.X R115, PT, PT, R121, UR14, RZ, P3, !PT ;  /* 0x0000000e79737c10 */ /* 0x000fe40009ffe4ff */
[----:B------:R-:W3:Y:S04]  /*254b0*/  LDL.LU.64 R120, [R1+0x40] ;  /* 0x0000400001787983 */ /* 0x000ee80000300a00 */
[----:B------:R-:W4:Y:S01]  /*254c0*/  LDL.LU.64 R138, [R1+0x38] ;  /* 0x00003800018a7983 */ /* 0x000f220000300a00 */
[----:B-1----:R-:W-:-:S03]  /*254d0*/  IADD3 R116, P3, PT, R106, UR13, RZ ;  /* 0x0000000d6a747c10 */ /* 0x002fc6000ff7e0ff */
[----:B------:R1:W-:Y:S04]  /*254e0*/  STL.64 [R1+0x318], R114 ;  /* 0x0003187201007387 */ /* 0x0003e80000100a00 */
[----:B------:R-:W4:Y:S01]  /*254f0*/  LDL.LU.64 R118, [R1+0x30] ;  /* 0x0000300001767983 */ /* 0x000f220000300a00 */
[----:B------:R-:W-:-:S03]  /*25500*/  IADD3.X R117, PT, PT, R107, UR14, RZ, P3, !PT ;  /* 0x0000000e6b757c10 */ /* 0x000fc60009ffe4ff */
[----:B------:R-:W-:Y:S04]  /*25510*/  LDGSTS.E [R15+0x52b00], desc[UR22][R114.64], P2 ;  /* 0x52b00000720f7fae */ /* 0x000fe800091a1016 */
[----:B------:R-:W-:Y:S04]  /*25520*/  LDGSTS.E [R15+0x52f00], desc[UR22][R116.64], P2 ;  /* 0x52f00000740f7fae */ /* 0x000fe800091a1016 */
[----:B-1----:R-:W4:Y:S01]  /*25530*/  LDL.LU.64 R114, [R1+0x28] ;  /* 0x0000280001727983 */ /* 0x002f220000300a00 */
[----:B------:R-:W-:-:S03]  /*25540*/  IADD3 R106, P3, PT, R104, UR13, RZ ;  /* 0x0000000d686a7c10 */ /* 0x000fc6000ff7e0ff */
[----:B------:R-:W-:Y:S04]  /*25550*/  STL.64 [R1+0x330], R116 ;  /* 0x0003307401007387 */ /* 0x000fe80000100a00 */
[----:B------:R-:W4:Y:S01]  /*25560*/  LDL.LU.64 R122, [R1+0x20] ;  /* 0x00002000017a7983 */ /* 0x000f220000300a00 */
[----:B------:R-:W-:Y:S02]  /*25570*/  IADD3.X R107, PT, PT, R105, UR14, RZ, P3, !PT ;  /* 0x0000000e696b7c10 */ /* 0x000fe40009ffe4ff */
[----:B------:R-:W-:-:S03]  /*25580*/  IADD3 R104, P3, PT, R146, UR13, RZ ;  /* 0x0000000d92687c10 */ /* 0x000fc6000ff7e0ff */
[----:B------:R1:W-:Y:S01]  /*25590*/  STL.64 [R1+0x350], R106 ;  /* 0x0003506a01007387 */ /* 0x0003e20000100a00 */
[----:B------:R-:W-:-:S03]  /*255a0*/  IADD3.X R105, PT, PT, R147, UR14, RZ, P3, !PT ;  /* 0x0000000e93697c10 */ /* 0x000fc60009ffe4ff */
[----:B------:R-:W-:Y:S04]  /*255b0*/  LDGSTS.E [R15+0x53300], desc[UR22][R106.64], P2 ;  /* 0x533000006a0f7fae */ /* 0x000fe800091a1016 */
[----:B------:R-:W-:Y:S04]  /*255c0*/  LDGSTS.E [R15+0x53700], desc[UR22][R104.64], P2 ;  /* 0x53700000680f7fae */ /* 0x000fe800091a1016 */
[----:B-1----:R-:W4:Y:S04]  /*255d0*/  LDL.LU.64 R106, [R1+0x10] ;  /* 0x00001000016a7983 */ /* 0x002f280000300a00 */
[----:B------:R1:W-:Y:S04]  /*255e0*/  STL.64 [R1+0x360], R104 ;  /* 0x0003606801007387 */ /* 0x0003e80000100a00 */
[----:B-1----:R-:W4:Y:S04]  /*255f0*/  LDL.LU.64 R104, [R1+0x8] ;  /* 0x0000080001687983 */ /* 0x002f280000300a00 */
[----:B------:R-:W4:Y:S01]  /*25600*/  LDL.LU.64 R116, [R1] ;  /* 0x0000000001747983 */ /* 0x000f220000300a00 */
[----:B------:R-:W-:Y:S01]  /*25610*/  VIADD R252, R252, 0x3f ;  /* 0x0000003ffcfc7836 */ /* 0x000fe20000000000 */
[----:B------:R-:W-:Y:S01]  /*25620*/  UMOV UR19, URZ ;  /* 0x000000ff00137c82 */ /* 0x000fe20008000000 */
[----:B--2---:R-:W-:-:S04]  /*25630*/  IADD3 R146, P3, PT, R142, UR13, RZ ;  /* 0x0000000d8e927c10 */ /* 0x004fc8000ff7e0ff */
[----:B------:R-:W-:Y:S02]  /*25640*/  IADD3.X R147, PT, PT, R143, UR14, RZ, P3, !PT ;  /* 0x0000000e8f937c10 */ /* 0x000fe40009ffe4ff */
[----:B------:R-:W-:-:S03]  /*25650*/  IADD3 R142, P3, PT, R136, UR13, RZ ;  /* 0x0000000d888e7c10 */ /* 0x000fc6000ff7e0ff */
[----:B------:R-:W-:Y:S01]  /*25660*/  LDGSTS.E [R15+0x53b00], desc[UR22][R146.64], P2 ;  /* 0x53b00000920f7fae */ /* 0x000fe200091a1016 */
[----:B------:R-:W-:-:S03]  /*25670*/  IADD3.X R143, PT, PT, R137, UR14, RZ, P3, !PT ;  /* 0x0000000e898f7c10 */ /* 0x000fc60009ffe4ff */
[----:B------:R-:W-:Y:S01]  /*25680*/  STL.64 [R1+0x378], R146 ;  /* 0x0003789201007387 */ /* 0x000fe20000100a00 */
[----:B------:R-:W-:-:S03]  /*25690*/  IADD3 R136, P3, PT, R148, UR13, RZ ;  /* 0x0000000d94887c10 */ /* 0x000fc6000ff7e0ff */
[----:B------:R-:W-:Y:S01]  /*256a0*/  LDGSTS.E [R15+0x53f00], desc[UR22][R142.64], P2 ;  /* 0x53f000008e0f7fae */ /* 0x000fe200091a1016 */
[----:B------:R-:W-:-:S03]  /*256b0*/  IADD3.X R137, PT, PT, R149, UR14, RZ, P3, !PT ;  /* 0x0000000e95897c10 */ /* 0x000fc60009ffe4ff */
[----:B------:R-:W-:Y:S04]  /*256c0*/  STL.64 [R1+0x398], R142 ;  /* 0x0003988e01007387 */ /* 0x000fe80000100a00 */
[----:B------:R1:W-:Y:S04]  /*256d0*/  STL.64 [R1+0x3b8], R136 ;  /* 0x0003b88801007387 */ /* 0x0003e80000100a00 */
[----:B------:R1:W-:Y:S02]  /*256e0*/  LDGSTS.E [R15+0x54300], desc[UR22][R136.64], P2 ;  /* 0x54300000880f7fae */ /* 0x0003e400091a1016 */
[----:B-1----:R-:W-:-:S04]  /*256f0*/  IADD3 R136, P3, PT, R134, UR13, RZ ;  /* 0x0000000d86887c10 */ /* 0x002fc8000ff7e0ff */
[----:B------:R-:W-:Y:S02]  /*25700*/  IADD3.X R137, PT, PT, R135, UR14, RZ, P3, !PT ;  /* 0x0000000e87897c10 */ /* 0x000fe40009ffe4ff */
[----:B---3--:R-:W-:-:S03]  /*25710*/  IADD3 R134, P3, PT, R120, UR13, RZ ;  /* 0x0000000d78867c10 */ /* 0x008fc6000ff7e0ff */
[----:B------:R-:W-:Y:S01]  /*25720*/  LDGSTS.E [R15+0x54700], desc[UR22][R136.64], P2 ;  /* 0x54700000880f7fae */ /* 0x000fe200091a1016 */
[----:B------:R-:W-:Y:S02]  /*25730*/  IADD3.X R135, PT, PT, R121, UR14, RZ, P3, !PT ;  /* 0x0000000e79877c10 */ /* 0x000fe40009ffe4ff */
[----:B----4-:R-:W-:Y:S01]  /*25740*/  IADD3 R120, P3, PT, R138, UR13, RZ ;  /* 0x0000000d8a787c10 */ /* 0x010fe2000ff7e0ff */
[----:B------:R-:W-:Y:S03]  /*25750*/  STL.64 [R1+0x3d0], R136 ;  /* 0x0003d08801007387 */ /* 0x000fe60000100a00 */
[----:B------:R-:W-:Y:S01]  /*25760*/  IADD3.X R121, PT, PT, R139, UR14, RZ, P3, !PT ;  /* 0x0000000e8b797c10 */ /* 0x000fe20009ffe4ff */
[----:B------:R-:W-:Y:S04]  /*25770*/  STL.64 [R1+0x3e8], R134 ;  /* 0x0003e88601007387 */ /* 0x000fe80000100a00 */
[----:B------:R-:W-:Y:S04]  /*25780*/  LDGSTS.E [R15+0x54b00], desc[UR22][R134.64], P2 ;  /* 0x54b00000860f7fae */ /* 0x000fe800091a1016 */
[----:B------:R1:W-:Y:S04]  /*25790*/  STL.64 [R1+0x400], R120 ;  /* 0x0004007801007387 */ /* 0x0003e80000100a00 */
[----:B------:R1:W-:Y:S02]  /*257a0*/  LDGSTS.E [R15+0x54f00], desc[UR22][R120.64], P2 ;  /* 0x54f00000780f7fae */ /* 0x0003e400091a1016 */
[----:B-1----:R-:W-:-:S04]  /*257b0*/  IADD3 R120, P3, PT, R118, UR13, RZ ;  /* 0x0000000d76787c10 */ /* 0x002fc8000ff7e0ff */
[----:B------:R-:W-:Y:S02]  /*257c0*/  IADD3.X R121, PT, PT, R119, UR14, RZ, P3, !PT ;  /* 0x0000000e77797c10 */ /* 0x000fe40009ffe4ff */
[----:B------:R-:W-:-:S03]  /*257d0*/  IADD3 R118, P3, PT, R114, UR13, RZ ;  /* 0x0000000d72767c10 */ /* 0x000fc6000ff7e0ff */
[----:B------:R-:W-:Y:S01]  /*257e0*/  LDGSTS.E [R15+0x55300], desc[UR22][R120.64], P2 ;  /* 0x55300000780f7fae */ /* 0x000fe200091a1016 */
[----:B------:R-:W-:Y:S02]  /*257f0*/  IADD3.X R119, PT, PT, R115, UR14, RZ, P3, !PT ;  /* 0x0000000e73777c10 */ /* 0x000fe40009ffe4ff */
[----:B------:R-:W-:Y:S01]  /*25800*/  IADD3 R114, P3, PT, R122, UR13, RZ ;  /* 0x0000000d7a727c10 */ /* 0x000fe2000ff7e0ff */
        /* <DEDUP_REMOVED lines=39> */
[----:B------:R1:W-:Y:S01]  /*25a80*/  STL.64 [R1+0x528], R16 ;  /* 0x0005281001007387 */ /* 0x0003e20000100a00 */
[----:B------:R-:W-:-:S03]  /*25a90*/  ISETP.GE.AND P3, PT, R252, 0x80, PT ;  /* 0x00000080fc00780c */ /* 0x000fc60003f66270 */
[----:B------:R1:W-:Y:S04]  /*25aa0*/  LDGSTS.E [R15+0x57b00], desc[UR22][R78.64], P2 ;  /* 0x57b000004e0f7fae */ /* 0x0003e800091a1016 */
[----:B------:R1:W-:Y:S01]  /*25ab0*/  LDGSTS.E [R15+0x57f00], desc[UR22][R16.64], P2 ;  /* 0x57f00000100f7fae */ /* 0x0003e200091a1016 */
[----:B------:R-:W-:-:S03]  /*25ac0*/  ISETP.GE.AND P2, PT, R252, 0x40, PT ;  /* 0x00000040fc00780c */ /* 0x000fc60003f46270 */
[----:B------:R-:W0:Y:S02]  /*25ad0*/  LDGDEPBAR ;  /* 0x00000000000079af */ /* 0x000e240000000000 */
[----:B------:R-:W-:Y:S08]  /*25ae0*/  @!P3 BRA `(.L_x_7) ;  /* 0x000000dc00f8b947 */ /* 0x000ff00003800000 */
[----:B-1----:R-:W2:Y:S01]  /*25af0*/  LDL.LU.64 R104, [R1+0x1e0] ;  /* 0x0001e00001687983 */ /* 0x002ea20000300a00 */
[----:B------:R-:W-:Y:S01]  /*25b00*/  IMAD.MOV.U32 R116, RZ, RZ, R170 ;  /* 0x000000ffff747224 */ /* 0x000fe200078e00aa */
[----:B------:R-:W1:Y:S01]  /*25b10*/  LDC R252, c[0x0][0x3a0] ;  /* 0x0000e800fffc7b82 */ /* 0x000e620000000800 */
[----:B------:R-:W-:Y:S01]  /*25b20*/  IMAD.MOV.U32 R117, RZ, RZ, R171 ;  /* 0x000000ffff757224 */ /* 0x000fe200078e00ab */
[----:B------:R-:W3:Y:S04]  /*25b30*/  LDL.LU.64 R106, [R1+0x160] ;  /* 0x00016000016a7983 */ /* 0x000ee80000300a00 */
[----:B------:R-:W4:Y:S01]  /*25b40*/  LDL.LU.64 R170, [R1+0x18] ;  /* 0x0000180001aa7983 */ /* 0x000f220000300a00 */
[----:B------:R-:W-:Y:S02]  /*25b50*/  IMAD.MOV.U32 R17, RZ, RZ, R18 ;  /* 0x000000ffff117224 */ /* 0x000fe400078e0012 */
[----:B------:R-:W-:Y:S01]  /*25b60*/  IMAD.MOV.U32 R18, RZ, RZ, R19 ;  /* 0x000000ffff127224 */ /* 0x000fe200078e0013 */
[----:B------:R-:W3:Y:S01]  /*25b70*/  LDL.LU.64 R134, [R1+0x78] ;  /* 0x0000780001867983 */ /* 0x000ee20000300a00 */
[----:B------:R-:W-:-:S02]  /*25b80*/  IMAD.MOV.U32 R19, RZ, RZ, R20 ;  /* 0x000000ffff137224 */ /* 0x000fc400078e0014 */
[----:B------:R-:W-:Y:S01]  /*25b90*/  IMAD.MOV.U32 R20, RZ, RZ, R21 ;  /* 0x000000ffff147224 */ /* 0x000fe200078e0015 */
[----:B------:R-:W3:Y:S01]  /*25ba0*/  LDL.LU.64 R114, [R1+0x88] ;  /* 0x0000880001727983 */ /* 0x000ee20000300a00 */
[----:B------:R-:W-:Y:S02]  /*25bb0*/  IMAD.MOV.U32 R21, RZ, RZ, R22 ;  /* 0x000000ffff157224 */ /* 0x000fe400078e0016 */
[----:B------:R-:W-:Y:S01]  /*25bc0*/  IMAD.MOV.U32 R22, RZ, RZ, R23 ;  /* 0x000000ffff167224 */ /* 0x000fe200078e0017 */
[----:B------:R-:W3:Y:S01]  /*25bd0*/  LDL.LU.64 R138, [R1+0xa0] ;  /* 0x0000a000018a7983 */ /* 0x000ee20000300a00 */
[----:B------:R-:W-:Y:S02]  /*25be0*/  IMAD.MOV.U32 R23, RZ, RZ, R24 ;  /* 0x000000ffff177224 */ /* 0x000fe400078e0018 */
[----:B------:R-:W-:Y:S02]  /*25bf0*/  IMAD.MOV.U32 R24, RZ, RZ, R25 ;  /* 0x000000ffff187224 */ /* 0x000fe400078e0019 */
[----:B-1---5:R-:W-:-:S02]  /*25c00*/  VIADD R12, R252, 0x3f ;  /* 0x0000003ffc0c7836 */ /* 0x022fc40000000000 */
[----:B------:R-:W-:Y:S02]  /*25c10*/  IMAD.MOV.U32 R25, RZ, RZ, R26 ;  /* 0x000000ffff197224 */ /* 0x000fe400078e001a */
[----:B------:R-:W-:Y:S01]  /*25c20*/  IMAD.MOV.U32 R26, RZ, RZ, R27 ;  /* 0x000000ffff1a7224 */ /* 0x000fe200078e001b */
[----:B------:R-:W-:Y:S01]  /*25c30*/  SHF.R.S32.HI R15, RZ, 0x1f, R12 ;  /* 0x0000001fff0f7819 */ /* 0x000fe2000001140c */
[----:B------:R-:W-:Y:S02]  /*25c40*/  IMAD.MOV.U32 R27, RZ, RZ, R28 ;  /* 0x000000ffff1b7224 */ /* 0x000fe400078e001c */
[----:B------:R-:W-:Y:S01]  /*25c50*/  IMAD.MOV.U32 R28, RZ, RZ, R29 ;  /* 0x000000ffff1c7224 */ /* 0x000fe200078e001d */
[----:B------:R-:W-:Y:S01]  /*25c60*/  LEA.HI R15, R15, R12, RZ, 0x6 ;  /* 0x0000000c0f0f7211 */ /* 0x000fe200078f30ff */
        /* <DEDUP_REMOVED lines=8> */
[----:B------:R-:W-:Y:S01]  /*25cf0*/  STL.64 [R1+0xe68], R12 ;  /* 0x000e680c01007387 */ /* 0x000fe20000100a00 */
[----:B------:R-:W-:-:S02]  /*25d00*/  IMAD.MOV.U32 R35, RZ, RZ, R36 ;  /* 0x000000ffff237224 */ /* 0x000fc400078e0024 */
[----:B------:R-:W-:Y:S01]  /*25d10*/  IMAD.MOV.U32 R36, RZ, RZ, R37 ;  /* 0x000000ffff247224 */ /* 0x000fe200078e0025 */
[----:B------:R-:W-:Y:S01]  /*25d20*/  STL.64 [R1+0xe70], R14 ;  /* 0x000e700e01007387 */ /* 0x000fe20000100a00 */
[----:B------:R-:W-:Y:S02]  /*25d30*/  IMAD.MOV.U32 R37, RZ, RZ, R38 ;  /* 0x000000ffff257224 */ /* 0x000fe400078e0026 */
[----:B------:R-:W-:Y:S01]  /*25d40*/  IMAD.MOV.U32 R38, RZ, RZ, R39 ;  /* 0x000000ffff267224 */ /* 0x000fe200078e0027 */
[----:B------:R-:W-:Y:S01]  /*25d50*/  STL.64 [R1+0xe78], R16 ;  /* 0x000e781001007387 */ /* 0x000fe20000100a00 */
[----:B------:R-:W-:Y:S02]  /*25d60*/  IMAD.MOV.U32 R39, RZ, RZ, R40 ;  /* 0x000000ffff277224 */ /* 0x000fe400078e0028 */
[----:B------:R-:W-:Y:S01]  /*25d70*/  IMAD.MOV.U32 R40, RZ, RZ, R41 ;  /* 0x000000ffff287224 */ /* 0x000fe200078e0029 */
[----:B------:R-:W-:Y:S01]  /*25d80*/  STL.64 [R1+0xe80], R18 ;  /* 0x000e801201007387 */ /* 0x000fe20000100a00 */
[----:B------:R-:W-:-:S03]  /*25d90*/  IMAD.MOV.U32 R41, RZ, RZ, R42 ;  /* 0x000000ffff297224 */ /* 0x000fc600078e002a */
[----:B------:R-:W-:Y:S01]  /*25da0*/  STL.64 [R1+0xe88], R20 ;  /* 0x000e881401007387 */ /* 0x000fe20000100a00 */
[----:B------:R-:W-:-:S03]  /*25db0*/  IMAD.MOV.U32 R42, RZ, RZ, R43 ;  /* 0x000000ffff2a7224 */ /* 0x000fc600078e002b */
[----:B------:R-:W-:Y:S01]  /*25dc0*/  STL.64 [R1+0xe90], R22 ;  /* 0x000e901601007387 */ /* 0x000fe20000100a00 */
[----:B------:R-:W-:-:S03]  /*25dd0*/  IMAD.MOV.U32 R43, RZ, RZ, R44 ;  /* 0x000000ffff2b7224 */ /* 0x000fc600078e002c */
[----:B------:R1:W-:Y:S01]  /*25de0*/  STL.64 [R1+0xe98], R24 ;  /* 0x000e981801007387 */ /* 0x0003e20000100a00 */
        /* <DEDUP_REMOVED lines=11> */
[----:B------:R-:W-:Y:S04]  /*25ea0*/  STL.64 [R1+0xec8], R36 ;  /* 0x000ec82401007387 */ /* 0x000fe80000100a00 */
[----:B------:R1:W-:Y:S01]  /*25eb0*/  STL.64 [R1+0xed0], R38 ;  /* 0x000ed02601007387 */ /* 0x0003e20000100a00 */
[----:B------:R-:W-:-:S03]  /*25ec0*/  IMAD.MOV.U32 R89, RZ, RZ, R94 ;  /* 0x000000ffff597224 */ /* 0x000fc600078e005e */
[----:B------:R1:W-:Y:S01]  /*25ed0*/  STL.64 [R1+0xed8], R40 ;  /* 0x000ed82801007387 */ /* 0x0003e20000100a00 */
[----:B------:R-:W-:-:S03]  /*25ee0*/  IMAD.MOV.U32 R90, RZ, RZ, R95 ;  /* 0x000000ffff5a7224 */ /* 0x000fc600078e005f */
[----:B------:R-:W-:Y:S04]  /*25ef0*/  STL.64 [R1+0xee0], R42 ;  /* 0x000ee02a01007387 */ /* 0x000fe80000100a00 */
[----:B------:R1:W-:Y:S04]  /*25f00*/  STL.64 [R1+0xee8], R44 ;  /* 0x000ee82c01007387 */ /* 0x0003e80000100a00 */
[----:B------:R-:W-:Y:S04]  /*25f10*/  STL.64 [R1+0xef0], R46 ;  /* 0x000ef02e01007387 */ /* 0x000fe80000100a00 */
[----:B------:R1:W-:Y:S01]  /*25f20*/  STL.64 [R1+0xef8], R48 ;  /* 0x000ef83001007387 */ /* 0x0003e20000100a00 */
[----:B------:R-:W-:-:S02]  /*25f30*/  IMAD.MOV.U32 R102, RZ, RZ, R101 ;  /* 0x000000ffff667224 */ /* 0x000fc400078e0065 */
[----:B------:R-:W-:Y:S02]  /*25f40*/  IMAD.MOV.U32 R103, RZ, RZ, R112 ;  /* 0x000000ffff677224 */ /* 0x000fe400078e0070 */
[----:B--2---:R-:W-:Y:S02]  /*25f50*/  IMAD.MOV.U32 R118, RZ, RZ, R104 ;  /* 0x000000ffff767224 */ /* 0x004fe400078e0068 */
[----:B------:R-:W-:Y:S02]  /*25f60*/  IMAD.MOV.U32 R81, RZ, RZ, R82 ;  /* 0x000000ffff517224 */ /* 0x000fe400078e0052 */
[----:B------:R-:W-:Y:S02]  /*25f70*/  IMAD.MOV.U32 R123, RZ, RZ, R86 ;  /* 0x000000ffff7b7224 */ /* 0x000fe400078e0056 */
[----:B------:R-:W-:Y:S02]  /*25f80*/  IMAD.MOV.U32 R122, RZ, RZ, R98 ;  /* 0x000000ffff7a7224 */ /* 0x000fe400078e0062 */
[----:B----4-:R-:W-:-:S02]  /*25f90*/  IMAD.MOV.U32 R94, RZ, RZ, R170 ;  /* 0x000000ffff5e7224 */ /* 0x010fc400078e00aa */
[----:B------:R-:W-:Y:S02]  /*25fa0*/  IMAD.MOV.U32 R95, RZ, RZ, R171 ;  /* 0x000000ffff5f7224 */ /* 0x000fe400078e00ab */
[----:B------:R-:W2:Y:S01]  /*25fb0*/  LDL.LU.64 R170, [R1+0xc0] ;  /* 0x0000c00001aa7983 */ /* 0x000ea20000300a00 */
[----:B---3--:R-:W-:Y:S02]  /*25fc0*/  IMAD.MOV.U32 R101, RZ, RZ, R135 ;  /* 0x000000ffff657224 */ /* 0x008fe400078e0087 */
[----:B------:R-:W-:Y:S01]  /*25fd0*/  IMAD.MOV.U32 R135, RZ, RZ, R117 ;  /* 0x000000ffff877224 */ /* 0x000fe200078e0075 */
[----:B------:R-:W3:Y:S01]  /*25fe0*/  LDL.LU.64 R146, [R1+0xd8] ;  /* 0x0000d80001927983 */ /* 0x000ee20000300a00 */
[----:B------:R-:W-:Y:S02]  /*25ff0*/  IMAD.MOV.U32 R119, RZ, RZ, R105 ;  /* 0x000000ffff777224 */ /* 0x000fe400078e0069 */
[----:B------:R-:W-:Y:S01]  /*26000*/  IMAD.MOV.U32 R112, RZ, RZ, R138 ;  /* 0x000000ffff707224 */ /* 0x000fe200078e008a */
[----:B------:R-:W4:Y:S01]  /*26010*/  LDL.LU.64 R142, [R1+0xe0] ;  /* 0x0000e000018e7983 */ /* 0x000f220000300a00 */
[----:B------:R-:W-:-:S02]  /*26020*/  IMAD.MOV.U32 R138, RZ, RZ, R118 ;  /* 0x000000ffff8a7224 */ /* 0x000fc400078e0076 */
[----:B--2---:R-:W-:Y:S02]  /*26030*/  IMAD.MOV.U32 R117, RZ, RZ, R170 ;  /* 0x000000ffff757224 */ /* 0x004fe400078e00aa */
[----:B------:R-:W-:Y:S02]  /*26040*/  IMAD.MOV.U32 R118, RZ, RZ, R171 ;  /* 0x000000ffff767224 */ /* 0x000fe400078e00ab */
[----:B------:R-:W2:Y:S01]  /*26050*/  LDL.LU.64 R170, [R1+0xe8] ;  /* 0x0000e80001aa7983 */ /* 0x000ea20000300a00 */
[----:B------:R-:W-:Y:S02]  /*26060*/  IMAD.MOV.U32 R136, RZ, RZ, R106 ;  /* 0x000000ffff887224 */ /* 0x000fe400078e006a */
[----:B------:R-:W-:Y:S01]  /*26070*/  IMAD.MOV.U32 R137, RZ, RZ, R107 ;  /* 0x000000ffff897224 */ /* 0x000fe200078e006b */
[----:B-1----:R-:W3:Y:S01]  /*26080*/  LDL.LU.64 R24, [R1+0xf8] ;  /* 0x0000f80001187983 */ /* 0x002ee20000300a00 */
[----:B------:R-:W-:Y:S02]  /*26090*/  IMAD.MOV.U32 R18, RZ, RZ, R136 ;  /* 0x000000ffff127224 */ /* 0x000fe400078e0088 */
[----:B------:R-:W-:Y:S01]  /*260a0*/  IMAD.MOV.U32 R19, RZ, RZ, R137 ;  /* 0x000000ffff137224 */ /* 0x000fe200078e0089 */
[----:B------:R-:W3:Y:S01]  /*260b0*/  LDL.LU.64 R14, [R1+0x100] ;  /* 0x00010000010e7983 */ /* 0x000ee20000300a00 */
[----:B----4-:R-:W-:-:S02]  /*260c0*/  IMAD.MOV.U32 R137, RZ, RZ, R142 ;  /* 0x000000ffff897224 */ /* 0x010fc400078e008e */
[----:B------:R-:W-:Y:S02]  /*260d0*/  IMAD.MOV.U32 R136, RZ, RZ, R143 ;  /* 0x000000ffff887224 */ /* 0x000fe400078e008f */
[----:B------:R-:W-:Y:S02]  /*260e0*/  IMAD.MOV.U32 R143, RZ, RZ, R144 ;  /* 0x000000ffff8f7224 */ /* 0x000fe400078e0090 */
[----:B------:R-:W-:Y:S02]  /*260f0*/  IMAD.MOV.U32 R142, RZ, RZ, R145 ;  /* 0x000000ffff8e7224 */ /* 0x000fe400078e0091 */
[----:B--2---:R-:W-:Y:S02]  /*26100*/  IMAD.MOV.U32 R145, RZ, RZ, R170 ;  /* 0x000000ffff917224 */ /* 0x004fe400078e00aa */
[----:B------:R-:W-:Y:S02]  /*26110*/  IMAD.MOV.U32 R144, RZ, RZ, R171 ;  /* 0x000000ffff907224 */ /* 0x000fe400078e00ab */
[----:B------:R-:W2:Y:S04]  /*26120*/  LDL.LU.64 R170, [R1+0x108] ;  /* 0x0001080001aa7983 */ /* 0x000ea80000300a00 */
[----:B------:R-:W4:Y:S04]  /*26130*/  LDL.LU.64 R28, [R1+0x110] ;  /* 0x00011000011c7983 */ /* 0x000f280000300a00 */
[----:B------:R-:W2:Y:S04]  /*26140*/  LDL.LU.64 R32, [R1+0x120] ;  /* 0x0001200001207983 */ /* 0x000ea80000300a00 */
[----:B------:R-:W2:Y:S04]  /*26150*/  LDL.LU.64 R38, [R1+0x148] ;  /* 0x0001480001267983 */ /* 0x000ea80000300a00 */
[----:B------:R-:W3:Y:S04]  /*26160*/  LDL.LU.64 R40, [R1+0x170] ;  /* 0x0001700001287983 */ /* 0x000ee80000300a00 */
[----:B------:R-:W3:Y:S01]  /*26170*/  LDL.LU.64 R36, [R1+0x98] ;  /* 0x0000980001247983 */ /* 0x000ee20000300a00 */
        /* <DEDUP_REMOVED lines=21> */
[----:B--2---:R-:W-:Y:S02]  /*262d0*/  IMAD.MOV.U32 R193, RZ, RZ, R38 ;  /* 0x000000ffffc17224 */ /* 0x004fe400078e0026 */
[----:B------:R-:W-:Y:S02]  /*262e0*/  IMAD.MOV.U32 R192, RZ, RZ, R39 ;  /* 0x000000ffffc07224 */ /* 0x000fe400078e0027 */
[----:B------:R-:W2:Y:S04]  /*262f0*/  LDL.LU.64 R38, [R1+0x190] ;  /* 0x0001900001267983 */ /* 0x000ea80000300a00 */
[----:B------:R-:W4:Y:S01]  /*26300*/  LDL.LU.64 R44, [R1+0xc8] ;  /* 0x0000c800012c7983 */ /* 0x000f220000300a00 */
[----:B---3--:R-:W-:-:S02]  /*26310*/  IMAD.MOV.U32 R203, RZ, RZ, R36 ;  /* 0x000000ffffcb7224 */ /* 0x008fc400078e0024 */
[----:B------:R-:W-:Y:S01]  /*26320*/  IMAD.MOV.U32 R202, RZ, RZ, R37 ;  /* 0x000000ffffca7224 */ /* 0x000fe200078e0025 */
[----:B------:R-:W3:Y:S04]  /*26330*/  LDL.LU.64 R42, [R1+0x1b8] ;  /* 0x0001b800012a7983 */ /* 0x000ee80000300a00 */
[----:B------:R-:W3:Y:S01]  /*26340*/  LDL.LU.64 R36, [R1+0x118] ;  /* 0x0001180001247983 */ /* 0x000ee20000300a00 */
        /* <DEDUP_REMOVED lines=10> */
[----:B------:R-:W3:Y:S01]  /*263f0*/  LDL.LU.64 R40, [R1+0x1d8] ;  /* 0x0001d80001287983 */ /* 0x000ee20000300a00 */
        /* <DEDUP_REMOVED lines=51> */
[----:B--2---:R-:W-:Y:S02]  /*26730*/  IMAD.MOV.U32 R209, RZ, RZ, R38 ;  /* 0x000000ffffd17224 */ /* 0x004fe400078e0026 */
[----:B------:R-:W-:-:S02]  /*26740*/  IMAD.MOV.U32 R208, RZ, RZ, R39 ;  /* 0x000000ffffd07224 */ /* 0x000fc400078e0027 */
[----:B------:R-:W2:Y:S01]  /*26750*/  LDL.LU.64 R38, [R1+0x130] ;  /* 0x0001300001267983 */ /* 0x000ea20000300a00 */
[----:B----4-:R-:W-:Y:S02]  /*26760*/  IMAD.MOV.U32 R211, RZ, RZ, R44 ;  /* 0x000000ffffd37224 */ /* 0x010fe400078e002c */
[----:B------:R-:W-:Y:S02]  /*26770*/  IMAD.MOV.U32 R210, RZ, RZ, R45 ;  /* 0x000000ffffd27224 */ /* 0x000fe400078e002d */
[----:B------:R-:W4:Y:S01]  /*26780*/  LDL.LU.64 R44, [R1+0x1f8] ;  /* 0x0001f800012c7983 */ /* 0x000f220000300a00 */
[----:B---3--:R-:W-:Y:S02]  /*26790*/  IMAD.MOV.U32 R219, RZ, RZ, R36 ;  /* 0x000000ffffdb7224 */ /* 0x008fe400078e0024 */
[----:B------:R-:W-:Y:S02]  /*267a0*/  IMAD.MOV.U32 R218, RZ, RZ, R37 ;  /* 0x000000ffffda7224 */ /* 0x000fe400078e0025 */
        /* <DEDUP_REMOVED lines=11> */
[----:B------:R-:W4:Y:S01]  /*26860*/  LDL.LU.64 R42, [R1+0x218] ;  /* 0x00021800012a7983 */ /* 0x000f220000300a00 */
        /* <DEDUP_REMOVED lines=28> */
[----:B------:R-:W4:Y:S01]  /*26a30*/  LDL.LU.64 R40, [R1+0x168] ;  /* 0x0001680001287983 */ /* 0x000f220000300a00 */
        /* <DEDUP_REMOVED lines=20> */
[----:B--2---:R-:W-:Y:S02]  /*26b80*/  IMAD.MOV.U32 R227, RZ, RZ, R38 ;  /* 0x000000ffffe37224 */ /* 0x004fe400078e0026 */
[----:B------:R-:W-:Y:S02]  /*26b90*/  IMAD.MOV.U32 R226, RZ, RZ, R39 ;  /* 0x000000ffffe27224 */ /* 0x000fe400078e0027 */
[----:B------:R-:W2:Y:S01]  /*26ba0*/  LDL.LU.64 R38, [R1+0xb8] ;  /* 0x0000b80001267983 */ /* 0x000ea20000300a00 */
[----:B---3--:R-:W-:-:S02]  /*26bb0*/  IMAD.MOV.U32 R235, RZ, RZ, R36 ;  /* 0x000000ffffeb7224 */ /* 0x008fc400078e0024 */
[----:B------:R-:W-:Y:S02]  /*26bc0*/  IMAD.MOV.U32 R234, RZ, RZ, R37 ;  /* 0x000000ffffea7224 */ /* 0x000fe400078e0025 */
[----:B------:R-:W3:Y:S04]  /*26bd0*/  LDL.LU.64 R36, [R1+0x238] ;  /* 0x0002380001247983 */ /* 0x000ee80000300a00 */
[----:B------:R-:W3:Y:S01]  /*26be0*/  LDL.LU.64 R34, [R1+0x188] ;  /* 0x0001880001227983 */ /* 0x000ee20000300a00 */
[----:B------:R-:W-:Y:S02]  /*26bf0*/  IMAD.MOV.U32 R79, RZ, RZ, R240 ;  /* 0x000000ffff4f7224 */ /* 0x000fe400078e00f0 */
[----:B------:R-:W-:Y:S01]  /*26c00*/  IMAD.MOV.U32 R80, RZ, RZ, R241 ;  /* 0x000000ffff507224 */ /* 0x000fe200078e00f1 */
[----:B------:R-:W3:Y:S01]  /*26c10*/  LDL.LU.64 R48, [R1+0xd0] ;  /* 0x0000d00001307983 */ /* 0x000ee20000300a00 */
[----:B----4-:R-:W-:-:S02]  /*26c20*/  IMAD.MOV.U32 R241, RZ, RZ, R42 ;  /* 0x000000fffff17224 */ /* 0x010fc400078e002a */
[----:B------:R-:W-:Y:S02]  /*26c30*/  IMAD.MOV.U32 R240, RZ, RZ, R43 ;  /* 0x000000fffff07224 */ /* 0x000fe400078e002b */
[----:B------:R-:W-:Y:S02]  /*26c40*/  IMAD.MOV.U32 R42, RZ, RZ, R30 ;  /* 0x000000ffff2a7224 */ /* 0x000fe400078e001e */
[----:B------:R-:W-:Y:S02]  /*26c50*/  IMAD.MOV.U32 R43, RZ, RZ, R31 ;  /* 0x000000ffff2b7224 */ /* 0x000fe400078e001f */
[----:B------:R-:W4:Y:S01]  /*26c60*/  LDL.LU.64 R30, [R1+0x258] ;  /* 0x00025800011e7983 */ /* 0x000f220000300a00 */
[----:B------:R-:W-:-:S03]  /*26c70*/  IMAD.MOV.U32 R91, RZ, RZ, R87 ;  /* 0x000000ffff5b7224 */ /* 0x000fc600078e0057 */
[----:B------:R-:W4:Y:S01]  /*26c80*/  LDL.LU.64 R46, [R1+0x1b0] ;  /* 0x0001b000012e7983 */ /* 0x000f220000300a00 */
        /* <DEDUP_REMOVED lines=17> */
[----:B------:R-:W4:Y:S01]  /*26da0*/  LDL.LU.64 R40, [R1+0x128] ;  /* 0x0001280001287983 */ /* 0x000f220000300a00 */
        /* <DEDUP_REMOVED lines=46> */
[----:B--2---:R-:W-:Y:S02]  /*27090*/  IMAD.MOV.U32 R245, RZ, RZ, R38 ;  /* 0x000000fffff57224 */ /* 0x004fe400078e0026 */
[----:B------:R-:W-:Y:S02]  /*270a0*/  IMAD.MOV.U32 R244, RZ, RZ, R39 ;  /* 0x000000fffff47224 */ /* 0x000fe400078e0027 */
[----:B------:R-:W-:Y:S02]  /*270b0*/  IMAD.MOV.U32 R38, RZ, RZ, R248 ;  /* 0x000000ffff267224 */ /* 0x000fe400078e00f8 */
[----:B------:R-:W-:Y:S02]  /*270c0*/  IMAD.MOV.U32 R39, RZ, RZ, R249 ;  /* 0x000000ffff277224 */ /* 0x000fe400078e00f9 */
[----:B---3--:R-:W-:-:S02]  /*270d0*/  IMAD.MOV.U32 R249, RZ, RZ, R36 ;  /* 0x000000fffff97224 */ /* 0x008fc400078e0024 */
[----:B------:R-:W-:Y:S02]  /*270e0*/  IMAD.MOV.U32 R248, RZ, RZ, R37 ;  /* 0x000000fffff87224 */ /* 0x000fe400078e0025 */
[----:B------:R-:W2:Y:S01]  /*270f0*/  LDL.LU.64 R36, [R1+0x1d0] ;  /* 0x0001d00001247983 */ /* 0x000ea20000300a00 */
[----:B------:R-:W-:Y:S02]  /*27100*/  IMAD.MOV.U32 R251, RZ, RZ, R34 ;  /* 0x000000fffffb7224 */ /* 0x000fe400078e0022 */
[----:B------:R-:W-:Y:S02]  /*27110*/  IMAD.MOV.U32 R250, RZ, RZ, R35 ;  /* 0x000000fffffa7224 */ /* 0x000fe400078e0023 */
[----:B------:R-:W-:Y:S02]  /*27120*/  IMAD.MOV.U32 R34, RZ, RZ, R32 ;  /* 0x000000ffff227224 */ /* 0x000fe400078e0020 */
[----:B------:R-:W-:Y:S02]  /*27130*/  IMAD.MOV.U32 R35, RZ, RZ, R33 ;  /* 0x000000ffff237224 */ /* 0x000fe400078e0021 */
[----:B------:R-:W3:Y:S01]  /*27140*/  LDL.LU.64 R32, [R1+0x140] ;  /* 0x0001400001207983 */ /* 0x000ee20000300a00 */
[----:B------:R-:W-:-:S02]  /*27150*/  IMAD.MOV.U32 R107, RZ, RZ, R115 ;  /* 0x000000ffff6b7224 */ /* 0x000fc400078e0073 */
[----:B------:R-:W-:Y:S02]  /*27160*/  IMAD.MOV.U32 R115, RZ, RZ, R124 ;  /* 0x000000ffff737224 */ /* 0x000fe400078e007c */
[----:B------:R-:W-:Y:S01]  /*27170*/  IMAD.MOV.U32 R124, RZ, RZ, R127 ;  /* 0x000000ffff7c7224 */ /* 0x000fe200078e007f */
[----:B------:R1:W-:Y:S01]  /*27180*/  STL [R1], R48 ;  /* 0x0000003001007387 */ /* 0x0003e20000100800 */
[----:B------:R-:W-:-:S03]  /*27190*/  IMAD.MOV.U32 R252, RZ, RZ, R49 ;  /* 0x000000fffffc7224 */ /* 0x000fc600078e0031 */
[----:B-1----:R1:W5:Y:S04]  /*271a0*/  LDL.LU.64 R48, [R1+0xef8] ;  /* 0x000ef80001307983 */ /* 0x0023680000300a00 */
[----:B------:R1:W-:Y:S04]  /*271b0*/  STL [R1+0x8], R126 ;  /* 0x0000087e01007387 */ /* 0x0003e80000100800 */
[----:B------:R4:W-:Y:S04]  /*271c0*/  STL [R1+0x4], R124 ;  /* 0x0000047c01007387 */ /* 0x0009e80000100800 */
[----:B----4-:R4:W-:Y:S04]  /*271d0*/  STL [R1+0x10], R30 ;  /* 0x0000101e01007387 */ /* 0x0109e80000100800 */
[----:B-1----:R-:W3:Y:S01]  /*271e0*/  LDL.LU.64 R126, [R1+0x2a0] ;  /* 0x0002a000017e7983 */ /* 0x002ee20000300a00 */
[----:B------:R-:W-:-:S03]  /*271f0*/  IMAD.MOV.U32 R124, RZ, RZ, R31 ;  /* 0x000000ffff7c7224 */ /* 0x000fc600078e001f */
[----:B----4-:R-:W4:Y:S04]  /*27200*/  LDL.LU.64 R30, [R1+0x1f0] ;  /* 0x0001f000011e7983 */ /* 0x010f280000300a00 */
[----:B------:R1:W-:Y:S04]  /*27210*/  STL [R1+0xc], R124 ;  /* 0x00000c7c01007387 */ /* 0x0003e80000100800 */
[----:B------:R1:W-:Y:S02]  /*27220*/  STL [R1+0x18], R46 ;  /* 0x0000182e01007387 */ /* 0x0003e40000100800 */
[----:B-1----:R-:W-:-:S02]  /*27230*/  IMAD.MOV.U32 R124, RZ, RZ, R47 ;  /* 0x000000ffff7c7224 */ /* 0x002fc400078e002f */
[----:B------:R1:W5:Y:S04]  /*27240*/  LDL.LU.64 R46, [R1+0xef0] ;  /* 0x000ef000012e7983 */ /* 0x0003680000300a00 */
[----:B------:R1:W-:Y:S04]  /*27250*/  STL [R1+0x14], R124 ;  /* 0x0000147c01007387 */ /* 0x0003e80000100800 */
[----:B------:R1:W-:Y:S02]  /*27260*/  STL [R1+0x20], R40 ;  /* 0x0000202801007387 */ /* 0x0003e40000100800 */
[----:B-1----:R-:W-:-:S05]  /*27270*/  IMAD.MOV.U32 R124, RZ, RZ, R41 ;  /* 0x000000ffff7c7224 */ /* 0x002fca00078e0029 */
[----:B------:R1:W-:Y:S01]  /*27280*/  STL [R1+0x1c], R124 ;  /* 0x00001c7c01007387 */ /* 0x0003e20000100800 */
[----:B------:R-:W-:Y:S02]  /*27290*/  IMAD.MOV.U32 R40, RZ, RZ, R38 ;  /* 0x000000ffff287224 */ /* 0x000fe400078e0026 */
[----:B------:R-:W-:Y:S01]  /*272a0*/  IMAD.MOV.U32 R41, RZ, RZ, R39 ;  /* 0x000000ffff297224 */ /* 0x000fe200078e0027 */
[----:B------:R1:W-:Y:S04]  /*272b0*/  STL [R1+0x28], R16 ;  /* 0x0000281001007387 */ /* 0x0003e80000100800 */
[----:B------:R-:W4:Y:S01]  /*272c0*/  LDL.LU.64 R38, [R1+0x2c0] ;  /* 0x0002c00001267983 */ /* 0x000f220000300a00 */
[----:B-1----:R-:W-:Y:S02]  /*272d0*/  IMAD.MOV.U32 R124, RZ, RZ, R17 ;  /* 0x000000ffff7c7224 */ /* 0x002fe400078e0011 */
[----:B------:R-:W-:-:S02]  /*272e0*/  IMAD.MOV.U32 R16, RZ, RZ, R14 ;  /* 0x000000ffff107224 */ /* 0x000fc400078e000e */
[----:B------:R-:W-:Y:S02]  /*272f0*/  IMAD.MOV.U32 R17, RZ, RZ, R15 ;  /* 0x000000ffff117224 */ /* 0x000fe400078e000f */
[----:B------:R-:W4:Y:S04]  /*27300*/  LDL.LU.64 R14, [R1+0x210] ;  /* 0x00021000010e7983 */ /* 0x000f280000300a00 */
[----:B------:R1:W-:Y:S02]  /*27310*/  STL [R1+0x24], R124 ;  /* 0x0000247c01007387 */ /* 0x0003e40000100800 */
[----:B-1----:R-:W-:Y:S02]  /*27320*/  IMAD.MOV.U32 R124, RZ, RZ, R45 ;  /* 0x000000ffff7c7224 */ /* 0x002fe400078e002d */
[----:B------:R1:W-:Y:S04]  /*27330*/  STL [R1+0x30], R44 ;  /* 0x0000302c01007387 */ /* 0x0003e80000100800 */
[----:B-1----:R1:W5:Y:S04]  /*27340*/  LDL.LU.64 R44, [R1+0xee8] ;  /* 0x000ee800012c7983 */ /* 0x0023680000300a00 */
[----:B------:R2:W-:Y:S02]  /*27350*/  STL [R1+0x2c], R124 ;  /* 0x00002c7c01007387 */ /* 0x0005e40000100800 */
[----:B--2---:R-:W-:-:S02]  /*27360*/  IMAD.MOV.U32 R124, RZ, RZ, R37 ;  /* 0x000000ffff7c7224 */ /* 0x004fc400078e0025 */
[----:B------:R2:W-:Y:S04]  /*27370*/  STL [R1+0x38], R36 ;  /* 0x0000382401007387 */ /* 0x0005e80000100800 */
[----:B------:R1:W-:Y:S04]  /*27380*/  STL [R1+0x34], R124 ;  /* 0x0000347c01007387 */ /* 0x0003e80000100800 */
[----:B---3--:R3:W-:Y:S01]  /*27390*/  STL [R1+0x40], R32 ;  /* 0x0000402001007387 */ /* 0x0087e20000100800 */
[----:B--2---:R-:W-:Y:S02]  /*273a0*/  IMAD.MOV.U32 R36, RZ, RZ, R34 ;  /* 0x000000ffff247224 */ /* 0x004fe400078e0022 */
[----:B------:R-:W-:-:S02]  /*273b0*/  IMAD.MOV.U32 R37, RZ, RZ, R35 ;  /* 0x000000ffff257224 */ /* 0x000fc400078e0023 */
[----:B------:R-:W2:Y:S01]  /*273c0*/  LDL.LU.64 R34, [R1+0x2e8] ;  /* 0x0002e80001227983 */ /* 0x000ea20000300a00 */
[----:B-1----:R-:W-:-:S03]  /*273d0*/  IMAD.MOV.U32 R124, RZ, RZ, R33 ;  /* 0x000000ffff7c7224 */ /* 0x002fc600078e0021 */
[----:B---3--:R-:W3:Y:S04]  /*273e0*/  LDL.LU.64 R32, [R1+0x230] ;  /* 0x0002300001207983 */ /* 0x008ee80000300a00 */
[----:B------:R1:W-:Y:S04]  /*273f0*/  STL [R1+0x3c], R124 ;  /* 0x00003c7c01007387 */ /* 0x0003e80000100800 */
[----:B------:R1:W-:Y:S02]  /*27400*/  STL [R1+0x48], R42 ;  /* 0x0000482a01007387 */ /* 0x0003e40000100800 */
[----:B-1----:R-:W-:-:S02]  /*27410*/  IMAD.MOV.U32 R124, RZ, RZ, R43 ;  /* 0x000000ffff7c7224 */ /* 0x002fc400078e002b */
[----:B------:R1:W5:Y:S04]  /*27420*/  LDL.LU.64 R42, [R1+0xee0] ;  /* 0x000ee000012a7983 */ /* 0x0003680000300a00 */
[----:B------:R1:W-:Y:S04]  /*27430*/  STL [R1+0x44], R124 ;  /* 0x0000447c01007387 */ /* 0x0003e80000100800 */
[----:B------:R-:W-:Y:S01]  /*27440*/  STL [R1+0x50], R126 ;  /* 0x0000507e01007387 */ /* 0x000fe20000100800 */
[----:B-1----:R-:W-:-:S05]  /*27450*/  IMAD.MOV.U32 R124, RZ, RZ, R127 ;  /* 0x000000ffff7c7224 */ /* 0x002fca00078e007f */
[----:B------:R1:W-:Y:S04]  /*27460*/  STL [R1+0x4c], R124 ;  /* 0x00004c7c01007387 */ /* 0x0003e80000100800 */
[----:B----4-:R4:W-:Y:S01]  /*27470*/  STL [R1+0x58], R30 ;  /* 0x0000581e01007387 */ /* 0x0109e20000100800 */
[----:B-1----:R-:W-:-:S03]  /*27480*/  IMAD.MOV.U32 R124, RZ, RZ, R31 ;  /* 0x000000ffff7c7224 */ /* 0x002fc600078e001f */
[----:B----4-:R-:W4:Y:S04]  /*27490*/  LDL.LU.64 R30, [R1+0x310] ;  /* 0x00031000011e7983 */ /* 0x010f280000300a00 */
[----:B------:R1:W-:Y:S04]  /*274a0*/  STL [R1+0x54], R124 ;  /* 0x0000547c01007387 */ /* 0x0003e80000100800 */
[----:B------:R1:W-:Y:S02]  /*274b0*/  STL [R1+0x60], R28 ;  /* 0x0000601c01007387 */ /* 0x0003e40000100800 */
[----:B-1----:R-:W-:-:S02]  /*274c0*/  IMAD.MOV.U32 R124, RZ, RZ, R29 ;  /* 0x000000ffff7c7224 */ /* 0x002fc400078e001d */
[----:B------:R-:W4:Y:S04]  /*274d0*/  LDL.LU.64 R28, [R1+0x248] ;  /* 0x00024800011c7983 */ /* 0x000f280000300a00 */
[----:B------:R-:W-:Y:S04]  /*274e0*/  STL [R1+0x5c], R124 ;  /* 0x00005c7c01007387 */ /* 0x000fe80000100800 */
[----:B------:R1:W-:Y:S02]  /*274f0*/  STL [R1+0x68], R40 ;  /* 0x0000682801007387 */ /* 0x0003e40000100800 */
[----:B-1----:R-:W-:-:S05]  /*27500*/  IMAD.MOV.U32 R40, RZ, RZ, R41 ;  /* 0x000000ffff287224 */ /* 0x002fca00078e0029 */
[----:B------:R-:W-:Y:S04]  /*27510*/  STL [R1+0x64], R40 ;  /* 0x0000642801007387 */ /* 0x000fe80000100800 */
[----:B------:R1:W-:Y:S02]  /*27520*/  STL [R1+0x70], R38 ;  /* 0x0000702601007387 */ /* 0x0003e40000100800 */
[----:B-1----:R-:W-:-:S05]  /*27530*/  IMAD.MOV.U32 R38, RZ, RZ, R39 ;  /* 0x000000ffff267224 */ /* 0x002fca00078e0027 */
[----:B------:R1:W-:Y:S04]  /*27540*/  STL [R1+0x6c], R38 ;  /* 0x00006c2601007387 */ /* 0x0003e80000100800 */
[----:B------:R1:W-:Y:S02]  /*27550*/  STL [R1+0x78], R14 ;  /* 0x0000780e01007387 */ /* 0x0003e40000100800 */
[----:B-1----:R-:W-:Y:S02]  /*27560*/  IMAD.MOV.U32 R38, RZ, RZ, R15 ;  /* 0x000000ffff267224 */ /* 0x002fe400078e000f */
[----:B------:R-:W4:Y:S04]  /*27570*/  LDL.LU.64 R14, [R1+0x338] ;  /* 0x00033800010e7983 */ /* 0x000f280000300a00 */
        /* <DEDUP_REMOVED lines=8> */
[----:B--2---:R1:W-:Y:S02]  /*27600*/  STL [R1+0x90], R34 ;  /* 0x0000902201007387 */ /* 0x0043e40000100800 */
[----:B-1----:R-:W-:-:S05]  /*27610*/  IMAD.MOV.U32 R34, RZ, RZ, R35 ;  /* 0x000000ffff227224 */ /* 0x002fca00078e0023 */
[----:B------:R1:W-:Y:S04]  /*27620*/  STL [R1+0x8c], R34 ;  /* 0x00008c2201007387 */ /* 0x0003e80000100800 */
[----:B---3--:R2:W-:Y:S01]  /*27630*/  STL [R1+0x98], R32 ;  /* 0x0000982001007387 */ /* 0x0085e20000100800 */
[----:B-1----:R-:W-:-:S03]  /*27640*/  IMAD.MOV.U32 R34, RZ, RZ, R33 ;  /* 0x000000ffff227224 */ /* 0x002fc600078e0021 */
[----:B--2---:R-:W2:Y:S04]  /*27650*/  LDL.LU.64 R32, [R1+0x358] ;  /* 0x0003580001207983 */ /* 0x004ea80000300a00 */
[----:B------:R1:W-:Y:S04]  /*27660*/  STL [R1+0x94], R34 ;  /* 0x0000942201007387 */ /* 0x0003e80000100800 */
[----:B------:R3:W-:Y:S01]  /*27670*/  STL [R1+0xa0], R22 ;  /* 0x0000a01601007387 */ /* 0x0007e20000100800 */
[----:B-1----:R-:W-:-:S03]  /*27680*/  IMAD.MOV.U32 R34, RZ, RZ, R23 ;  /* 0x000000ffff227224 */ /* 0x002fc600078e0017 */
[----:B---3--:R-:W3:Y:S04]  /*27690*/  LDL.LU.64 R22, [R1+0x288] ;  /* 0x0002880001167983 */ /* 0x008ee80000300a00 */
[----:B------:R1:W-:Y:S04]  /*276a0*/  STL [R1+0x9c], R34 ;  /* 0x00009c2201007387 */ /* 0x0003e80000100800 */
[----:B------:R1:W-:Y:S02]  /*276b0*/  STL [R1+0xa8], R20 ;  /* 0x0000a81401007387 */ /* 0x0003e40000100800 */
[----:B-1----:R-:W-:-:S02]  /*276c0*/  IMAD.MOV.U32 R34, RZ, RZ, R21 ;  /* 0x000000ffff227224 */ /* 0x002fc400078e0015 */
[----:B------:R-:W3:Y:S04]  /*276d0*/  LDL.LU.64 R20, [R1+0x200] ;  /* 0x0002000001147983 */ /* 0x000ee80000300a00 */
        /* <DEDUP_REMOVED lines=33> */
[----:B--2---:R2:W-:Y:S01]  /*278f0*/  STL [R1+0xf0], R32 ;  /* 0x0000f02001007387 */ /* 0x0045e20000100800 */
[----:B-1----:R-:W-:-:S03]  /*27900*/  IMAD.MOV.U32 R34, RZ, RZ, R33 ;  /* 0x000000ffff227224 */ /* 0x002fc600078e0021 */
[----:B--2---:R-:W2:Y:S04]  /*27910*/  LDL.LU.64 R32, [R1+0x1c8] ;  /* 0x0001c80001207983 */ /* 0x004ea80000300a00 */
[----:B------:R1:W-:Y:S04]  /*27920*/  STL [R1+0xec], R34 ;  /* 0x0000ec2201007387 */ /* 0x0003e80000100800 */
[----:B---3--:R3:W-:Y:S01]  /*27930*/  STL [R1+0xf8], R22 ;  /* 0x0000f81601007387 */ /* 0x0087e20000100800 */
        /* <DEDUP_REMOVED lines=275> */
[----:B------:R1:W-:Y:S04]  /*28a70*/  STL [R1+0x320], R28 ;  /* 0x0003201c01007387 */ /* 0x0003e80000100800 */
[----:B-1----:R-:W4:Y:S01]  /*28a80*/  LDL.LU.64 R34, [R1+0x538] ;  /* 0x0005380001227983 */ /* 0x002f220000300a00 */
[----:B------:R-:W-:-:S05]  /*28a90*/  IMAD.MOV.U32 R28, RZ, RZ, R29 ;  /* 0x000000ffff1c7224 */ /* 0x000fca00078e001d */
        /* <DEDUP_REMOVED lines=17> */
[----:B------:R1:W-:Y:S04]  /*28bb0*/  STL [R1+0x348], R26 ;  /* 0x0003481a01007387 */ /* 0x0003e80000100800 */
[----:B-1----:R-:W4:Y:S01]  /*28bc0*/  LDL.LU.64 R28, [R1+0x468] ;  /* 0x00046800011c7983 */ /* 0x002f220000300a00 */
[----:B------:R-:W-:-:S05]  /*28bd0*/  IMAD.MOV.U32 R26, RZ, RZ, R27 ;  /* 0x000000ffff1a7224 */ /* 0x000fca00078e001b */
[----:B------:R1:W-:Y:S04]  /*28be0*/  STL [R1+0x344], R26 ;  /* 0x0003441a01007387 */ /* 0x0003e80000100800 */
[----:B------:R1:W-:Y:S04]  /*28bf0*/  STL [R1+0x350], R24 ;  /* 0x0003501801007387 */ /* 0x0003e80000100800 */
[----:B-1----:R-:W4:Y:S01]  /*28c00*/  LDL.LU.64 R26, [R1+0x400] ;  /* 0x00040000011a7983 */ /* 0x002f220000300a00 */
[----:B------:R-:W-:-:S05]  /*28c10*/  IMAD.MOV.U32 R24, RZ, RZ, R25 ;  /* 0x000000ffff187224 */ /* 0x000fca00078e0019 */
[----:B------:R1:W-:Y:S04]  /*28c20*/  STL [R1+0x34c], R24 ;  /* 0x00034c1801007387 */ /* 0x0003e80000100800 */
[----:B--2---:R2:W-:Y:S04]  /*28c30*/  STL [R1+0x358], R32 ;  /* 0x0003582001007387 */ /* 0x0045e80000100800 */
[----:B-1----:R-:W4:Y:S01]  /*28c40*/  LDL.LU.64 R24, [R1+0x620] ;  /* 0x0006200001187983 */ /* 0x002f220000300a00 */
[----:B--2---:R-:W-:-:S03]  /*28c50*/  IMAD.MOV.U32 R32, RZ, RZ, R33 ;  /* 0x000000ffff207224 */ /* 0x004fc600078e0021 */
[----:B---3--:R1:W-:Y:S04]  /*28c60*/  STL [R1+0x360], R22 ;  /* 0x0003601601007387 */ /* 0x0083e80000100800 */
[----:B------:R2:W-:Y:S01]  /*28c70*/  STL [R1+0x354], R32 ;  /* 0x0003542001007387 */ /* 0x0005e20000100800 */
[----:B-1----:R-:W-:-:S03]  /*28c80*/  IMAD.MOV.U32 R22, RZ, RZ, R23 ;  /* 0x000000ffff167224 */ /* 0x002fc600078e0017 */
[----:B--2---:R-:W2:Y:S04]  /*28c90*/  LDL.LU.64 R32, [R1+0x568] ;  /* 0x0005680001207983 */ /* 0x004ea80000300a00 */
[----:B------:R-:W-:Y:S04]  /*28ca0*/  STL [R1+0x368], R20 ;  /* 0x0003681401007387 */ /* 0x000fe80000100800 */
[----:B------:R1:W-:Y:S04]  /*28cb0*/  STL [R1+0x35c], R22 ;  /* 0x00035c1601007387 */ /* 0x0003e80000100800 */
[----:B-1----:R-:W3:Y:S01]  /*28cc0*/  LDL.LU.64 R22, [R1+0x488] ;  /* 0x0004880001167983 */ /* 0x002ee20000300a00 */
[----:B------:R-:W-:-:S03]  /*28cd0*/  IMAD.MOV.U32 R20, RZ, RZ, R21 ;  /* 0x000000ffff147224 */ /* 0x000fc600078e0015 */
[----:B----4-:R1:W-:Y:S04]  /*28ce0*/  STL [R1+0x370], R30 ;  /* 0x0003701e01007387 */ /* 0x0103e80000100800 */
[----:B------:R4:W-:Y:S01]  /*28cf0*/  STL [R1+0x364], R20 ;  /* 0x0003641401007387 */ /* 0x0009e20000100800 */
[----:B-1----:R-:W-:-:S03]  /*28d00*/  IMAD.MOV.U32 R30, RZ, RZ, R31 ;  /* 0x000000ffff1e7224 */ /* 0x002fc600078e001f */
[----:B----4-:R-:W4:Y:S04]  /*28d10*/  LDL.LU.64 R20, [R1+0x420] ;  /* 0x0004200001147983 */ /* 0x010f280000300a00 */
[----:B------:R-:W-:Y:S04]  /*28d20*/  STL [R1+0x378], R34 ;  /* 0x0003782201007387 */ /* 0x000fe80000100800 */
[----:B------:R1:W-:Y:S04]  /*28d30*/  STL [R1+0x36c], R30 ;  /* 0x00036c1e01007387 */ /* 0x0003e80000100800 */
[----:B-1----:R-:W4:Y:S01]  /*28d40*/  LDL.LU.64 R30, [R1+0x630] ;  /* 0x00063000011e7983 */ /* 0x002f220000300a00 */
[----:B------:R-:W-:-:S03]  /*28d50*/  IMAD.MOV.U32 R34, RZ, RZ, R35 ;  /* 0x000000ffff227224 */ /* 0x000fc600078e0023 */
[----:B------:R-:W-:Y:S04]  /*28d60*/  STL [R1+0x380], R18 ;  /* 0x0003801201007387 */ /* 0x000fe80000100800 */
        /* <DEDUP_REMOVED lines=19> */
[----:B------:R-:W-:Y:S04]  /*28ea0*/  STL [R1+0x39c], R34 ;  /* 0x00039c2201007387 */ /* 0x000fe80000100800 */
[----:B------:R1:W-:Y:S02]  /*28eb0*/  STL [R1+0x3a8], R26 ;  /* 0x0003a81a01007387 */ /* 0x0003e40000100800 */
[----:B-1----:R-:W-:-:S02]  /*28ec0*/  IMAD.MOV.U32 R26, RZ, RZ, R27 ;  /* 0x000000ffff1a7224 */ /* 0x002fc400078e001b */
[----:B------:R-:W-:Y:S04]  /*28ed0*/  STL [R1+0x3b0], R24 ;  /* 0x0003b01801007387 */ /* 0x000fe80000100800 */
[----:B------:R1:W-:Y:S04]  /*28ee0*/  STL [R1+0x3a4], R26 ;  /* 0x0003a41a01007387 */ /* 0x0003e80000100800 */
[----:B-1----:R-:W4:Y:S01]  /*28ef0*/  LDL.LU.64 R26, [R1+0x4b8] ;  /* 0x0004b800011a7983 */ /* 0x002f220000300a00 */
[----:B------:R-:W-:-:S03]  /*28f00*/  IMAD.MOV.U32 R24, RZ, RZ, R25 ;  /* 0x000000ffff187224 */ /* 0x000fc600078e0019 */
[----:B--2---:R1:W-:Y:S04]  /*28f10*/  STL [R1+0x3b8], R32 ;  /* 0x0003b82001007387 */ /* 0x0043e80000100800 */
[----:B------:R2:W-:Y:S01]  /*28f20*/  STL [R1+0x3ac], R24 ;  /* 0x0003ac1801007387 */ /* 0x0005e20000100800 */
[----:B-1----:R-:W-:-:S03]  /*28f30*/  IMAD.MOV.U32 R32, RZ, RZ, R33 ;  /* 0x000000ffff207224 */ /* 0x002fc600078e0021 */
[----:B--2---:R-:W2:Y:S04]  /*28f40*/  LDL.LU.64 R24, [R1+0x448] ;  /* 0x0004480001187983 */ /* 0x004ea80000300a00 */
[----:B---3--:R1:W-:Y:S04]  /*28f50*/  STL [R1+0x3c0], R22 ;  /* 0x0003c01601007387 */ /* 0x0083e80000100800 */
[----:B------:R-:W-:Y:S04]  /*28f60*/  STL [R1+0x3b4], R32 ;  /* 0x0003b42001007387 */ /* 0x000fe80000100800 */
[----:B------:R-:W3:Y:S01]  /*28f70*/  LDL.LU.64 R36, [R1+0x658] ;  /* 0x0006580001247983 */ /* 0x000ee20000300a00 */
[----:B-1----:R-:W-:-:S03]  /*28f80*/  IMAD.MOV.U32 R22, RZ, RZ, R23 ;  /* 0x000000ffff167224 */ /* 0x002fc600078e0017 */
[----:B----4-:R1:W-:Y:S04]  /*28f90*/  STL [R1+0x3c8], R20 ;  /* 0x0003c81401007387 */ /* 0x0103e80000100800 */
[----:B------:R4:W-:Y:S01]  /*28fa0*/  STL [R1+0x3bc], R22 ;  /* 0x0003bc1601007387 */ /* 0x0009e20000100800 */
[----:B-1----:R-:W-:-:S03]  /*28fb0*/  IMAD.MOV.U32 R20, RZ, RZ, R21 ;  /* 0x000000ffff147224 */ /* 0x002fc600078e0015 */
[----:B----4-:R-:W4:Y:S04]  /*28fc0*/  LDL.LU.64 R22, [R1+0x5b0] ;  /* 0x0005b00001167983 */ /* 0x010f280000300a00 */
[----:B------:R-:W-:Y:S04]  /*28fd0*/  STL [R1+0x3d0], R30 ;  /* 0x0003d01e01007387 */ /* 0x000fe80000100800 */
[----:B------:R1:W-:Y:S04]  /*28fe0*/  STL [R1+0x3c4], R20 ;  /* 0x0003c41401007387 */ /* 0x0003e80000100800 */
[----:B-1----:R-:W4:Y:S04]  /*28ff0*/  LDL.LU.64 R20, [R1+0x4d8] ;  /* 0x0004d80001147983 */ /* 0x002f280000300a00 */
[----:B------:R-:W4:Y:S01]  /*29000*/  LDL.LU.64 R34, [R1+0x460] ;  /* 0x0004600001227983 */ /* 0x000f220000300a00 */
        /* <DEDUP_REMOVED lines=10> */
[----:B------:R1:W-:Y:S04]  /*290b0*/  STL [R1+0x3e8], R14 ;  /* 0x0003e80e01007387 */ /* 0x0003e80000100800 */
[----:B------:R-:W4:Y:S01]  /*290c0*/  LDL.LU.64 R32, [R1+0x500] ;  /* 0x0005000001207983 */ /* 0x000f220000300a00 */
[----:B-1----:R-:W-:-:S03]  /*290d0*/  IMAD.MOV.U32 R14, RZ, RZ, R15 ;  /* 0x000000ffff0e7224 */ /* 0x002fc600078e000f */
[----:B------:R1:W-:Y:S04]  /*290e0*/  STL [R1+0x3f0], R12 ;  /* 0x0003f00c01007387 */ /* 0x0003e80000100800 */
[----:B------:R1:W-:Y:S02]  /*290f0*/  STL [R1+0x3e4], R14 ;  /* 0x0003e40e01007387 */ /* 0x0003e40000100800 */
[----:B-1----:R-:W-:Y:S02]  /*29100*/  IMAD.MOV.U32 R12, RZ, RZ, R13 ;  /* 0x000000ffff0c7224 */ /* 0x002fe400078e000d */
[----:B------:R-:W4:Y:S04]  /*29110*/  LDL.LU.64 R14, [R1+0x480] ;  /* 0x00048000010e7983 */ /* 0x000f280000300a00 */
[----:B------:R-:W-:Y:S04]  /*29120*/  STL [R1+0x3f8], R28 ;  /* 0x0003f81c01007387 */ /* 0x000fe80000100800 */
[----:B------:R1:W-:Y:S04]  /*29130*/  STL [R1+0x3ec], R12 ;  /* 0x0003ec0c01007387 */ /* 0x0003e80000100800 */
[----:B-1----:R-:W4:Y:S04]  /*29140*/  LDL.LU.64 R12, [R1+0x668] ;  /* 0x00066800010c7983 */ /* 0x002f280000300a00 */
[----:B------:R-:W4:Y:S01]  /*29150*/  LDL.LU.64 R30, [R1+0x5d0] ;  /* 0x0005d000011e7983 */ /* 0x000f220000300a00 */
        /* <DEDUP_REMOVED lines=8> */
[----:B--2---:R-:W-:-:S05]  /*291e0*/  IMAD.MOV.U32 R24, RZ, RZ, R25 ;  /* 0x000000ffff187224 */ /* 0x004fca00078e0019 */
[----:B------:R1:W-:Y:S04]  /*291f0*/  STL [R1+0x404], R24 ;  /* 0x0004041801007387 */ /* 0x0003e80000100800 */
[----:B---3--:R2:W-:Y:S04]  /*29200*/  STL [R1+0x410], R36 ;  /* 0x0004102401007387 */ /* 0x0085e80000100800 */
[----:B-1----:R-:W3:Y:S01]  /*29210*/  LDL.LU.64 R24, [R1+0x670] ;  /* 0x0006700001187983 */ /* 0x002ee20000300a00 */
[----:B--2---:R-:W-:-:S03]  /*29220*/  IMAD.MOV.U32 R36, RZ, RZ, R37 ;  /* 0x000000ffff247224 */ /* 0x004fc600078e0025 */
[----:B----4-:R-:W-:Y:S04]  /*29230*/  STL [R1+0x418], R22 ;  /* 0x0004181601007387 */ /* 0x010fe80000100800 */
[----:B------:R1:W-:Y:S02]  /*29240*/  STL [R1+0x40c], R36 ;  /* 0x00040c2401007387 */ /* 0x0003e40000100800 */
[----:B-1----:R-:W-:Y:S02]  /*29250*/  IMAD.MOV.U32 R36, RZ, RZ, R23 ;  /* 0x000000ffff247224 */ /* 0x002fe400078e0017 */
[----:B------:R-:W2:Y:S04]  /*29260*/  LDL.LU.64 R22, [R1+0x5e0] ;  /* 0x0005e00001167983 */ /* 0x000ea80000300a00 */
[----:B------:R-:W-:Y:S04]  /*29270*/  STL [R1+0x414], R36 ;  /* 0x0004142401007387 */ /* 0x000fe80000100800 */
[----:B------:R1:W-:Y:S04]  /*29280*/  STL [R1+0x420], R20 ;  /* 0x0004201401007387 */ /* 0x0003e80000100800 */
[----:B------:R4:W-:Y:S01]  /*29290*/  STL [R1+0x428], R34 ;  /* 0x0004282201007387 */ /* 0x0009e20000100800 */
[----:B-1----:R-:W-:-:S05]  /*292a0*/  IMAD.MOV.U32 R20, RZ, RZ, R21 ;  /* 0x000000ffff147224 */ /* 0x002fca00078e0015 */
[----:B------:R1:W-:Y:S01]  /*292b0*/  STL [R1+0x41c], R20 ;  /* 0x00041c1401007387 */ /* 0x0003e20000100800 */
[----:B----4-:R-:W-:-:S03]  /*292c0*/  IMAD.MOV.U32 R34, RZ, RZ, R35 ;  /* 0x000000ffff227224 */ /* 0x010fc600078e0023 */
[----:B-1----:R-:W4:Y:S04]  /*292d0*/  LDL.64 R20, [R1+0x530] ;  /* 0x0005300001147983 */ /* 0x002f280000100a00 */
[----:B------:R-:W-:Y:S04]  /*292e0*/  STL [R1+0x430], R18 ;  /* 0x0004301201007387 */ /* 0x000fe80000100800 */
[----:B------:R1:W-:Y:S02]  /*292f0*/  STL [R1+0x424], R34 ;  /* 0x0004242201007387 */ /* 0x0003e40000100800 */
[----:B-1----:R-:W-:-:S02]  /*29300*/  IMAD.MOV.U32 R34, RZ, RZ, R19 ;  /* 0x000000ffff227224 */ /* 0x002fc400078e0013 */
[----:B------:R-:W4:Y:S04]  /*29310*/  LDL.LU.64 R18, [R1+0x4b0] ;  /* 0x0004b00001127983 */ /* 0x000f280000300a00 */
[----:B------:R-:W-:Y:S04]  /*29320*/  STL [R1+0x42c], R34 ;  /* 0x00042c2201007387 */ /* 0x000fe80000100800 */
[----:B------:R1:W-:Y:S04]  /*29330*/  STL [R1+0x438], R16 ;  /* 0x0004381001007387 */ /* 0x0003e80000100800 */
[----:B------:R1:W-:Y:S02]  /*29340*/  STL [R1+0x440], R32 ;  /* 0x0004402001007387 */ /* 0x0003e40000100800 */
[----:B-1----:R-:W-:-:S05]  /*29350*/  IMAD.MOV.U32 R16, RZ, RZ, R17 ;  /* 0x000000ffff107224 */ /* 0x002fca00078e0011 */
[----:B------:R1:W-:Y:S01]  /*29360*/  STL [R1+0x434], R16 ;  /* 0x0004341001007387 */ /* 0x0003e20000100800 */
[----:B------:R-:W-:-:S03]  /*29370*/  IMAD.MOV.U32 R32, RZ, RZ, R33 ;  /* 0x000000ffff207224 */ /* 0x000fc600078e0021 */
[----:B-1----:R-:W4:Y:S04]  /*29380*/  LDL.LU.64 R16, [R1+0x678] ;  /* 0x0006780001107983 */ /* 0x002f280000300a00 */
        /* <DEDUP_REMOVED lines=11> */
[----:B------:R1:W-:Y:S04]  /*29440*/  STL [R1+0x460], R28 ;  /* 0x0004601c01007387 */ /* 0x0003e80000100800 */
[----:B------:R-:W-:Y:S04]  /*29450*/  STL [R1+0x454], R30 ;  /* 0x0004541e01007387 */ /* 0x000fe80000100800 */
[----:B------:R-:W4:Y:S01]  /*29460*/  LDL.LU.64 R126, [R1+0x4d0] ;  /* 0x0004d000017e7983 */ /* 0x000f220000300a00 */
[----:B-1----:R-:W-:-:S05]  /*29470*/  IMAD.MOV.U32 R28, RZ, RZ, R29 ;  /* 0x000000ffff1c7224 */ /* 0x002fca00078e001d */
[----:B------:R-:W-:Y:S04]  /*29480*/  STL [R1+0x45c], R28 ;  /* 0x00045c1c01007387 */ /* 0x000fe80000100800 */
[----:B------:R1:W-:Y:S02]  /*29490*/  STL [R1+0x468], R26 ;  /* 0x0004681a01007387 */ /* 0x0003e40000100800 */
[----:B-1----:R-:W-:Y:S02]  /*294a0*/  IMAD.MOV.U32 R26, RZ, RZ, R27 ;  /* 0x000000ffff1a7224 */ /* 0x002fe400078e001b */
[----:B---3--:R1:W-:Y:S04]  /*294b0*/  STL [R1+0x470], R24 ;  /* 0x0004701801007387 */ /* 0x0083e80000100800 */
[----:B------:R-:W-:Y:S04]  /*294c0*/  STL [R1+0x464], R26 ;  /* 0x0004641a01007387 */ /* 0x000fe80000100800 */
[----:B------:R-:W3:Y:S01]  /*294d0*/  LDL.LU.64 R40, [R1+0x680] ;  /* 0x0006800001287983 */ /* 0x000ee20000300a00 */
[----:B-1----:R-:W-:-:S03]  /*294e0*/  IMAD.MOV.U32 R24, RZ, RZ, R25 ;  /* 0x000000ffff187224 */ /* 0x002fc600078e0019 */
[----:B------:R-:W3:Y:S04]  /*294f0*/  LDL.LU.64 R38, [R1+0x608] ;  /* 0x0006080001267983 */ /* 0x000ee80000300a00 */
[----:B------:R-:W-:Y:S04]  /*29500*/  STL [R1+0x46c], R24 ;  /* 0x00046c1801007387 */ /* 0x000fe80000100800 */
[----:B--2---:R1:W-:Y:S04]  /*29510*/  STL [R1+0x478], R22 ;  /* 0x0004781601007387 */ /* 0x0043e80000100800 */
[----:B------:R-:W2:Y:S04]  /*29520*/  LDL.LU.64 R36, [R1+0x560] ;  /* 0x0005600001247983 */ /* 0x000ea80000300a00 */
[----:B------:R-:W2:Y:S01]  /*29530*/  LDL.LU.64 R34, [R1+0x4e0] ;  /* 0x0004e00001227983 */ /* 0x000ea20000300a00 */
[----:B-1----:R-:W-:-:S05]  /*29540*/  IMAD.MOV.U32 R22, RZ, RZ, R23 ;  /* 0x000000ffff167224 */ /* 0x002fca00078e0017 */
[----:B------:R-:W-:Y:S04]  /*29550*/  STL [R1+0x474], R22 ;  /* 0x0004741601007387 */ /* 0x000fe80000100800 */
[----:B----4-:R1:W-:Y:S04]  /*29560*/  STL [R1+0x480], R20 ;  /* 0x0004801401007387 */ /* 0x0103e80000100800 */
[----:B------:R-:W4:Y:S04]  /*29570*/  LDL.LU.64 R32, [R1+0x690] ;  /* 0x0006900001207983 */ /* 0x000f280000300a00 */
[----:B------:R-:W4:Y:S01]  /*29580*/  LDL.LU.64 R30, [R1+0x618] ;  /* 0x00061800011e7983 */ /* 0x000f220000300a00 */
[----:B-1----:R-:W-:-:S05]  /*29590*/  IMAD.MOV.U32 R20, RZ, RZ, R21 ;  /* 0x000000ffff147224 */ /* 0x002fca00078e0015 */
[----:B------:R-:W-:Y:S04]  /*295a0*/  STL [R1+0x47c], R20 ;  /* 0x00047c1401007387 */ /* 0x000fe80000100800 */
[----:B------:R1:W-:Y:S04]  /*295b0*/  STL [R1+0x488], R18 ;  /* 0x0004881201007387 */ /* 0x0003e80000100800 */
        /* <DEDUP_REMOVED lines=13> */
[----:B------:R1:W-:Y:S04]  /*29690*/  STL [R1+0x494], R14 ;  /* 0x0004940e01007387 */ /* 0x0003e80000100800 */
[----:B------:R1:W-:Y:S04]  /*296a0*/  STL [R1+0x4a0], R12 ;  /* 0x0004a00c01007387 */ /* 0x0003e80000100800 */
[----:B------:R-:W4:Y:S04]  /*296b0*/  LDL.LU.64 R16, [R1+0x6b0] ;  /* 0x0006b00001107983 */ /* 0x000f280000300a00 */
[----:B-1----:R-:W4:Y:S01]  /*296c0*/  LDL.LU.64 R14, [R1+0x638] ;  /* 0x00063800010e7983 */ /* 0x002f220000300a00 */
[----:B------:R-:W-:-:S05]  /*296d0*/  IMAD.MOV.U32 R12, RZ, RZ, R13 ;  /* 0x000000ffff0c7224 */ /* 0x000fca00078e000d */
[----:B------:R1:W-:Y:S04]  /*296e0*/  STL [R1+0x49c], R12 ;  /* 0x00049c0c01007387 */ /* 0x0003e80000100800 */
[----:B------:R1:W-:Y:S04]  /*296f0*/  STL [R1+0x4a8], R126 ;  /* 0x0004a87e01007387 */ /* 0x0003e80000100800 */
[----:B-1----:R-:W4:Y:S01]  /*29700*/  LDL.LU.64 R12, [R1+0x598] ;  /* 0x00059800010c7983 */ /* 0x002f220000300a00 */
[----:B------:R-:W-:-:S03]  /*29710*/  IMAD.MOV.U32 R124, RZ, RZ, R127 ;  /* 0x000000ffff7c7224 */ /* 0x000fc600078e007f */
[----:B------:R-:W4:Y:S04]  /*29720*/  LDL.LU.64 R126, [R1+0x528] ;  /* 0x00052800017e7983 */ /* 0x000f280000300a00 */
[----:B------:R3:W-:Y:S02]  /*29730*/  STL [R1+0x4a4], R124 ;  /* 0x0004a47c01007387 */ /* 0x0007e40000100800 */
[----:B---3--:R-:W-:Y:S02]  /*29740*/  IMAD.MOV.U32 R124, RZ, RZ, R41 ;  /* 0x000000ffff7c7224 */ /* 0x008fe400078e0029 */
[----:B------:R1:W-:Y:S04]  /*29750*/  STL [R1+0x4b0], R40 ;  /* 0x0004b02801007387 */ /* 0x0003e80000100800 */
[----:B-1----:R1:W5:Y:S04]  /*29760*/  LDL.LU.64 R40, [R1+0xed8] ;  /* 0x000ed80001287983 */ /* 0x0023680000300a00 */
[----:B------:R-:W-:Y:S04]  /*29770*/  STL [R1+0x4b8], R38 ;  /* 0x0004b82601007387 */ /* 0x000fe80000100800 */
[----:B------:R3:W-:Y:S02]  /*29780*/  STL [R1+0x4ac], R124 ;  /* 0x0004ac7c01007387 */ /* 0x0007e40000100800 */
[----:B---3--:R-:W-:-:S02]  /*29790*/  IMAD.MOV.U32 R124, RZ, RZ, R39 ;  /* 0x000000ffff7c7224 */ /* 0x008fc400078e0027 */
[----:B------:R1:W5:Y:S04]  /*297a0*/  LDL.LU.64 R38, [R1+0xed0] ;  /* 0x000ed00001267983 */ /* 0x0003680000300a00 */
[----:B--2---:R-:W-:Y:S04]  /*297b0*/  STL [R1+0x4c0], R36 ;  /* 0x0004c02401007387 */ /* 0x004fe80000100800 */
[----:B------:R2:W-:Y:S02]  /*297c0*/  STL [R1+0x4b4], R124 ;  /* 0x0004b47c01007387 */ /* 0x0005e40000100800 */
[----:B--2---:R-:W-:-:S02]  /*297d0*/  IMAD.MOV.U32 R124, RZ, RZ, R37 ;  /* 0x000000ffff7c7224 */ /* 0x004fc400078e0025 */
[----:B------:R1:W5:Y:S04]  /*297e0*/  LDL.LU.64 R36, [R1+0xec8] ;  /* 0x000ec80001247983 */ /* 0x0003680000300a00 */
[----:B------:R-:W-:Y:S04]  /*297f0*/  STL [R1+0x4c8], R34 ;  /* 0x0004c82201007387 */ /* 0x000fe80000100800 */
[----:B------:R2:W-:Y:S02]  /*29800*/  STL [R1+0x4bc], R124 ;  /* 0x0004bc7c01007387 */ /* 0x0005e40000100800 */
[----:B--2---:R-:W-:-:S02]  /*29810*/  IMAD.MOV.U32 R124, RZ, RZ, R35 ;  /* 0x000000ffff7c7224 */ /* 0x004fc400078e0023 */
[----:B------:R1:W5:Y:S04]  /*29820*/  LDL.LU.64 R34, [R1+0xec0] ;  /* 0x000ec00001227983 */ /* 0x0003680000300a00 */
[----:B----4-:R-:W-:Y:S04]  /*29830*/  STL [R1+0x4d0], R32 ;  /* 0x0004d02001007387 */ /* 0x010fe80000100800 */
[----:B------:R2:W-:Y:S02]  /*29840*/  STL [R1+0x4c4], R124 ;  /* 0x0004c47c01007387 */ /* 0x0005e40000100800 */
[----:B--2---:R-:W-:-:S02]  /*29850*/  IMAD.MOV.U32 R124, RZ, RZ, R33 ;  /* 0x000000ffff7c7224 */ /* 0x004fc400078e0021 */
[----:B------:R1:W5:Y:S04]  /*29860*/  LDL.LU.64 R32, [R1+0xeb8] ;  /* 0x000eb80001207983 */ /* 0x0003680000300a00 */
[----:B------:R-:W-:Y:S04]  /*29870*/  STL [R1+0x4d8], R30 ;  /* 0x0004d81e01007387 */ /* 0x000fe80000100800 */
        /* <DEDUP_REMOVED lines=38> */
[----:B------:R-:W2:Y:S04]  /*29ae0*/  LDL.LU.64 R12, [R1+0xe68] ;  /* 0x000e6800010c7983 */ /* 0x000ea80000300a00 */
[----:B------:R3:W-:Y:S04]  /*29af0*/  STL [R1+0x528], R126 ;  /* 0x0005287e01007387 */ /* 0x0007e80000100800 */
[----:B------:R2:W-:Y:S01]  /*29b00*/  STL [R1+0x51c], R124 ;  /* 0x00051c7c01007387 */ /* 0x0005e20000100800 */
[----:B---3--:R-:W-:-:S05]  /*29b10*/  IMAD.MOV.U32 R126, RZ, RZ, R127 ;  /* 0x000000ffff7e7224 */ /* 0x008fca00078e007f */
[----:B------:R3:W-:Y:S01]  /*29b20*/  STL [R1+0x524], R126 ;  /* 0x0005247e01007387 */ /* 0x0007e20000100800 */
[----:B------:R-:W-:Y:S01]  /*29b30*/  UIADD3 UR15, UPT, UPT, UR15, -0xc0, URZ ;  /* 0xffffff400f0f7890 */ /* 0x000fe2000fffe0ff */
[----:B------:R-:W-:Y:S01]  /*29b40*/  UMOV UR17, 0x1 ;  /* 0x0000000100117882 */ /* 0x000fe20000000000 */
[----:B------:R-:W-:Y:S01]  /*29b50*/  UMOV UR18, 0x2 ;  /* 0x0000000200127882 */ /* 0x000fe20000000000 */
[----:B------:R-:W-:Y:S01]  /*29b60*/  UMOV UR4, URZ ;  /* 0x000000ff00047c82 */ /* 0x000fe20008000000 */
[----:B------:R-:W-:Y:S01]  /*29b70*/  UMOV UR5, URZ ;  /* 0x000000ff00057c82 */ /* 0x000fe20008000000 */
[----:B------:R-:W-:Y:S01]  /*29b80*/  UMOV UR6, URZ ;  /* 0x000000ff00067c82 */ /* 0x000fe20008000000 */
[----:B--2---:R-:W-:-:S04]  /*29b90*/  SHF.R.S32.HI R124, RZ, 0x1f, R12 ;  /* 0x0000001fff7c7819 */ /* 0x004fc8000001140c */
[----:B------:R-:W-:Y:S02]  /*29ba0*/  LEA.HI R124, R124, R12, RZ, 0x6 ;  /* 0x0000000c7c7c7211 */ /* 0x000fe400078f30ff */
[----:B------:R-:W2:Y:S02]  /*29bb0*/  S2R R12, SR_TID.X ;  /* 0x00000000000c7919 */ /* 0x000ea40000002100 */
[----:B------:R-:W-:-:S04]  /*29bc0*/  SHF.R.S32.HI R124, RZ, 0x6, R124 ;  /* 0x00000006ff7c7819 */ /* 0x000fc8000001147c */
[----:B---3--:R-:W-:-:S05]  /*29bd0*/  VIMNMX R126, PT, PT, R124, 0x2, !PT ;  /* 0x000000027c7e7848 */ /* 0x008fca0007fe0100 */
[----:B------:R-:W-:-:S05]  /*29be0*/  VIADD R126, R126, 0xfffffffe ;  /* 0xfffffffe7e7e7836 */ /* 0x000fca0000000000 */
[----:B------:R1:W-:Y:S01]  /*29bf0*/  STL [R1+0x52c], R126 ;  /* 0x00052c7e01007387 */ /* 0x0003e20000100800 */
[----:B------:R-:W-:Y:S02]  /*29c00*/  VIADD R127, R124, 0xfffffffd ;  /* 0xfffffffd7c7f7836 */ /* 0x000fe40000000000 */
[----:B------:R-:W-:Y:S01]  /*29c10*/  IMAD.MOV.U32 R124, RZ, RZ, RZ ;  /* 0x000000ffff7c7224 */ /* 0x000fe200078e00ff */
[----:B--2---:R-:W-:-:S04]  /*29c20*/  SHF.R.U32.HI R12, RZ, 0x6, R12 ;  /* 0x00000006ff0c7819 */ /* 0x004fc8000001160c */
[----:B-1----:R-:W-:-:S07]  /*29c30*/  SGXT.U32 R12, R12, 0x1 ;  /* 0x000000010c0c781a */ /* 0x002fce0000000000 */
.L_x_10:
[----:B------:R-:W-:Y:S01]  /*29c40*/  UIADD3 UR4, UPT, UPT, UR4, 0x1, URZ ;  /* 0x0000000104047890 */ /* 0x000fe2000fffe0ff */
[----:B------:R-:W-:-:S04]  /*29c50*/  DEPBAR.LE SB0, 0x2 ;  /* 0x000080800000791a */ /* 0x000fc80000000000 */
[----:B------:R-:W-:Y:S01]  /*29c60*/  ULEA UR10, UR17, UR7, 0x3 ;  /* 0x00000007110a7291 */ /* 0x000fe2000f8e18ff */
[----:B------:R-:W-:Y:S01]  /*29c70*/  IMAD.U32 R124, R124, -0x80000000, RZ ;  /* 0x800000007c7c7824 */ /* 0x000fe200078e00ff */
[----:B------:R-:W-:Y:S02]  /*29c80*/  UISETP.GT.AND UP1, UPT, UR4, 0x2, UPT ;  /* 0x000000020400788c */ /* 0x000fe4000bf24270 */
[----:B------:R-:W-:Y:S02]  /*29c90*/  UIADD3 UR10, UPT, UPT, UR10, 0x6c000, URZ ;  /* 0x0006c0000a0a7890 */ /* 0x000fe4000fffe0ff */
[----:B------:R-:W-:Y:S01]  /*29ca0*/  USEL UR4, UR4, URZ, !UP1 ;  /* 0x000000ff04047287 */ /* 0x000fe2000c800000 */
[----:B------:R-:W-:Y:S06]  /*29cb0*/  BAR.SYNC.DEFER_BLOCKING 0x0 ;  /* 0x0000000000007b1d */ /* 0x000fec0000010000 */
[----:B-----5:R-:W-:Y:S05]  /*29cc0*/  @P1 BRA `(.L_x_8) ;  /* 0x0000000400a01947 */ /* 0x020fea0003800000 */
[----:B------:R-:W-:Y:S02]  /*29cd0*/  ULEA UR26, UR4, UR7, 0xe ;  /* 0x00000007041a7291 */ /* 0x000fe4000f8e70ff */
[----:B------:R-:W-:Y:S02]  /*29ce0*/  ULEA UR24, UR4, UR7, 0x11 ;  /* 0x0000000704187291 */ /* 0x000fe4000f8e88ff */
[----:B------:R-:W-:Y:S02]  /*29cf0*/  UIADD3 UR26, UPT, UPT, UR26, 0x60000, URZ ;  /* 0x000600001a1a7890 */ /* 0x000fe4000fffe0ff */
[----:B------:R-:W-:Y:S02]  /*29d00*/  USHF.R.U32.HI UR24, URZ, 0x4, UR24 ;  /* 0x00000004ff187899 */ /* 0x000fe40008011618 */
[----:B------:R-:W-:Y:S02]  /*29d10*/  USHF.R.U32.HI UR26, URZ, 0x4, UR26 ;  /* 0x00000004ff1a7899 */ /* 0x000fe4000801161a */
[----:B------:R-:W-:-:S02]  /*29d20*/  USGXT.U32 UR46, UR24, 0xe ;  /* 0x0000000e182e789a */ /* 0x000fc40008000000 */
[----:B------:R-:W-:Y:S02]  /*29d30*/  USGXT.U32 UR24, UR26, 0xe ;  /* 0x0000000e1a18789a */ /* 0x000fe40008000000 */
[----:B------:R-:W-:Y:S01]  /*29d40*/  UIADD3 UR26, UP2, UPT, UR46, 0x2, URZ ;  /* 0x000000022e1a7890 */ /* 0x000fe2000ff5e0ff */
[----:B------:R-:W-:Y:S01]  /*29d50*/  UMOV UR27, URZ ;  /* 0x000000ff001b7c82 */ /* 0x000fe20008000000 */
[----:B------:R-:W-:Y:S02]  /*29d60*/  UIADD3 UR28, UP1, UPT, UR24, 0x2, URZ ;  /* 0x00000002181c7890 */ /* 0x000fe4000ff3e0ff */
[----:B------:R-:W-:Y:S02]  /*29d70*/  UIADD3.X UR27, UPT, UPT, UR27, 0x40004040, URZ, UP2, !UPT ;  /* 0x400040401b1b7890 */ /* 0x000fe400097fe4ff */
[----:B------:R-:W-:Y:S01]  /*29d80*/  UIADD3 UR52, UP6, UPT, UR26, 0x2, URZ ;  /* 0x000000021a347890 */ /* 0x000fe2000ffde0ff */
[----:B------:R-:W-:Y:S01]  /*29d90*/  UMOV UR25, URZ ;  /* 0x000000ff00197c82 */ /* 0x000fe20008000000 */
[----:B------:R-:W-:-:S02]  /*29da0*/  UMOV UR30, UR10 ;  /* 0x0000000a001e7c82 */ /* 0x000fc40008000000 */
[----:B------:R-:W-:Y:S02]  /*29db0*/  UIADD3.X UR53, UPT, UPT, UR27, URZ, URZ, UP6, !UPT ;  /* 0x000000ff1b357290 */ /* 0x000fe4000b7fe4ff */
[----:B------:R-:W-:Y:S02]  /*29dc0*/  UIADD3.X UR29, UPT, UPT, UR25, 0x40004040, URZ, UP1, !UPT ;  /* 0x40004040191d7890 */ /* 0x000fe40008ffe4ff */
[----:B------:R-:W-:Y:S01]  /*29dd0*/  UIADD3 UR34, UP6, UPT, UR28, 0x4, URZ ;  /* 0x000000041c227890 */ /* 0x000fe2000ffde0ff */
[----:B------:R-:W-:Y:S01]  /*29de0*/  UMOV UR31, URZ ;  /* 0x000000ff001f7c82 */ /* 0x000fe20008000000 */
[----:B------:R-:W-:Y:S02]  /*29df0*/  UMOV UR48, 0x0 ;  /* 0x0000000000307882 */ /* 0x000fe40000000000 */
[----:B------:R-:W-:Y:S02]  /*29e00*/  UIADD3.X UR35, UPT, UPT, UR29, URZ, URZ, UP6, !UPT ;  /* 0x000000ff1d237290 */ /* 0x000fe4000b7fe4ff */
[----:B------:R-:W-:Y:S01]  /*29e10*/  UIADD3 UR38, UP6, UPT, UR28, 0x1fe, URZ ;  /* 0x000001fe1c267890 */ /* 0x000fe2000ffde0ff */
[----:B------:R-:W-:Y:S01]  /*29e20*/  UMOV UR69, UR30 ;  /* 0x0000001e00457c82 */ /* 0x000fe20008000000 */
[----:B------:R-:W-:-:S02]  /*29e30*/  UIADD3 UR30, UP4, UPT, UR28, 0x2, URZ ;  /* 0x000000021c1e7890 */ /* 0x000fc4000ff9e0ff */
[----:B------:R-:W-:Y:S02]  /*29e40*/  UIADD3.X UR39, UPT, UPT, UR29, URZ, URZ, UP6, !UPT ;  /* 0x000000ff1d277290 */ /* 0x000fe4000b7fe4ff */
[----:B------:R-:W-:Y:S01]  /*29e50*/  UIADD3 UR42, UP6, UPT, UR28, 0x200, URZ ;  /* 0x000002001c2a7890 */ /* 0x000fe2000ffde0ff */
[----:B------:R-:W-:Y:S01]  /*29e60*/  UMOV UR49, 0x4400910 ;  /* 0x0440091000317882 */ /* 0x000fe20000000000 */
[----:B------:R-:W-:Y:S01]  /*29e70*/  UIADD3 UR56, UP3, UPT, UR26, 0x4, URZ ;  /* 0x000000041a387890 */ /* 0x000fe2000ff7e0ff */
[----:B------:R-:W-:Y:S01]  /*29e80*/  UMOV UR47, 0x40004040 ;  /* 0x40004040002f7882 */ /* 0x000fe20000000000 */
[----:B------:R-:W-:Y:S01]  /*29e90*/  UMOV UR25, 0x40004040 ;  /* 0x4000404000197882 */ /* 0x000fe20000000000 */
[----:B------:R-:W-:Y:S01]  /*29ea0*/  UIADD3.X UR31, UPT, UPT, UR29, URZ, URZ, UP4, !UPT ;  /* 0x000000ff1d1f7290 */ /* 0x000fe2000a7fe4ff */
[----:B------:R1:W-:Y:S01]  /*29eb0*/  UTCHMMA gdesc[UR24], gdesc[UR46], tmem[UR8], tmem[UR48], idesc[UR49], UPT ;  /* 0x00ff302e180075ea */ /* 0x0003e2000b800008 */
[----:B------:R-:W-:Y:S02]  /*29ec0*/  UIADD3.X UR43, UPT, UPT, UR29, URZ, URZ, UP6, !UPT ;  /* 0x000000ff1d2b7290 */ /* 0x000fe4000b7fe4ff */
[----:B------:R-:W-:Y:S01]  /*29ed0*/  UIADD3.X UR57, UPT, UPT, UR27, URZ, URZ, UP3, !UPT ;  /* 0x000000ff1b397290 */ /* 0x000fe20009ffe4ff */
[----:B------:R-:W-:Y:S01]  /*29ee0*/  UMOV UR50, 0x0 ;  /* 0x0000000000327882 */ /* 0x000fe20000000000 */
[----:B------:R-:W-:Y:S01]  /*29ef0*/  UMOV UR51, 0x4400910 ;  /* 0x0440091000337882 */ /* 0x000fe20000000000 */
[----:B------:R-:W-:-:S02]  /*29f00*/  UIADD3 UR64, UP2, UPT, UR26, 0x7fe, URZ ;  /* 0x000007fe1a407890 */ /* 0x000fc4000ff5e0ff */
[----:B------:R2:W-:Y:S01]  /*29f10*/  UTCHMMA gdesc[UR28], gdesc[UR26], tmem[UR8], tmem[UR50], idesc[UR51], UPT ;  /* 0x00ff321a1c0075ea */ /* 0x0005e2000b800008 */
[----:B------:R-:W-:Y:S02]  /*29f20*/  UIADD3 UR62, UP1, UPT, UR26, 0x800, URZ ;  /* 0x000008001a3e7890 */ /* 0x000fe4000ff3e0ff */
[----:B-1----:R-:W-:Y:S02]  /*29f30*/  UIADD3 UR46, UP6, UPT, UR28, 0x202, URZ ;  /* 0x000002021c2e7890 */ /* 0x002fe4000ffde0ff */
[----:B------:R-:W-:Y:S02]  /*29f40*/  UIADD3 UR32, UP5, UPT, UR26, 0x802, URZ ;  /* 0x000008021a207890 */ /* 0x000fe4000ffbe0ff */
[----:B------:R-:W-:Y:S02]  /*29f50*/  UIADD3.X UR47, UPT, UPT, UR29, URZ, URZ, UP6, !UPT ;  /* 0x000000ff1d2f7290 */ /* 0x000fe4000b7fe4ff */
[----:B------:R-:W-:Y:S02]  /*29f60*/  UIADD3 UR36, UP4, UPT, UR26, 0x804, URZ ;  /* 0x000008041a247890 */ /* 0x000fe4000ff9e0ff */
[----:B--2---:R-:W-:Y:S01]  /*29f70*/  UIADD3 UR50, UP6, UPT, UR28, 0x204, URZ ;  /* 0x000002041c327890 */ /* 0x004fe2000ffde0ff */
[----:B------:R-:W-:Y:S01]  /*29f80*/  UMOV UR54, 0x0 ;  /* 0x0000000000367882 */ /* 0x000fe20000000000 */
[----:B------:R-:W-:Y:S01]  /*29f90*/  UMOV UR55, 0x4400910 ;  /* 0x0440091000377882 */ /* 0x000fe20000000000 */
[----:B------:R-:W-:Y:S01]  /*29fa0*/  UIADD3 UR40, UP3, UPT, UR26, 0xffe, URZ ;  /* 0x00000ffe1a287890 */ /* 0x000fe2000ff7e0ff */
[----:B------:R1:W-:Y:S01]  /*29fb0*/  UTCHMMA gdesc[UR30], gdesc[UR52], tmem[UR8], tmem[UR54], idesc[UR55], UPT ;  /* 0x00ff36341e0075ea */ /* 0x0003e2000b800008 */
[----:B------:R-:W-:-:S02]  /*29fc0*/  UIADD3.X UR65, UPT, UPT, UR27, URZ, URZ, UP2, !UPT ;  /* 0x000000ff1b417290 */ /* 0x000fc400097fe4ff */
[----:B------:R-:W-:Y:S02]  /*29fd0*/  UIADD3 UR44, UP2, UPT, UR26, 0x1000, URZ ;  /* 0x000010001a2c7890 */ /* 0x000fe4000ff5e0ff */
[----:B------:R-:W-:Y:S01]  /*29fe0*/  UIADD3.X UR63, UPT, UPT, UR27, URZ, URZ, UP1, !UPT ;  /* 0x000000ff1b3f7290 */ /* 0x000fe20008ffe4ff */
[----:B------:R-:W-:Y:S01]  /*29ff0*/  UMOV UR58, 0x0 ;  /* 0x00000000003a7882 */ /* 0x000fe20000000000 */
[----:B------:R-:W-:Y:S01]  /*2a000*/  UMOV UR59, 0x4400910 ;  /* 0x04400910003b7882 */ /* 0x000fe20000000000 */
[----:B------:R-:W-:Y:S01]  /*2a010*/  UIADD3 UR48, UP1, UPT, UR26, 0x1002, URZ ;  /* 0x000010021a307890 */ /* 0x000fe2000ff3e0ff */
[----:B------:R2:W-:Y:S01]  /*2a020*/  UTCHMMA gdesc[UR34], gdesc[UR56], tmem[UR8], tmem[UR58], idesc[UR59], UPT ;  /* 0x00ff3a38220075ea */ /* 0x0005e2000b800008 */
[----:B------:R-:W-:Y:S02]  /*2a030*/  UIADD3.X UR33, UPT, UPT, UR27, URZ, URZ, UP5, !UPT ;  /* 0x000000ff1b217290 */ /* 0x000fe4000affe4ff */
[----:B-1----:R-:W-:Y:S02]  /*2a040*/  UIADD3 UR52, UP5, UPT, UR26, 0x1004, URZ ;  /* 0x000010041a347890 */ /* 0x002fe4000ffbe0ff */
[----:B------:R-:W-:-:S02]  /*2a050*/  UIADD3.X UR51, UPT, UPT, UR29, URZ, URZ, UP6, !UPT ;  /* 0x000000ff1d337290 */ /* 0x000fc4000b7fe4ff */
[----:B------:R-:W-:Y:S02]  /*2a060*/  UIADD3.X UR37, UPT, UPT, UR27, URZ, URZ, UP4, !UPT ;  /* 0x000000ff1b257290 */ /* 0x000fe4000a7fe4ff */
[----:B------:R-:W-:Y:S02]  /*2a070*/  UIADD3 UR19, UPT, UPT, UR8, 0x100000, URZ ;  /* 0x0010000008137890 */ /* 0x000fe4000fffe0ff */
[----:B------:R-:W-:Y:S02]  /*2a080*/  UIADD3 UR54, UP6, UPT, UR26, 0x17fe, URZ ;  /* 0x000017fe1a367890 */ /* 0x000fe4000ffde0ff */
[----:B------:R-:W-:Y:S02]  /*2a090*/  UIADD3.X UR41, UPT, UPT, UR27, URZ, URZ, UP3, !UPT ;  /* 0x000000ff1b297290 */ /* 0x000fe40009ffe4ff */
[----:B------:R-:W-:Y:S02]  /*2a0a0*/  UIADD3 UR20, UPT, UPT, UR8, 0x100000, URZ ;  /* 0x0010000008147890 */ /* 0x000fe4000fffe0ff */
[----:B--2---:R-:W-:-:S02]  /*2a0b0*/  UIADD3 UR56, UP4, UPT, UR26, 0x1800, URZ ;  /* 0x000018001a387890 */ /* 0x004fc4000ff9e0ff */
[----:B------:R-:W-:Y:S02]  /*2a0c0*/  UIADD3.X UR45, UPT, UPT, UR27, URZ, URZ, UP2, !UPT ;  /* 0x000000ff1b2d7290 */ /* 0x000fe400097fe4ff */
[----:B------:R-:W-:Y:S02]  /*2a0d0*/  UIADD3 UR21, UPT, UPT, UR8, 0x100000, URZ ;  /* 0x0010000008157890 */ /* 0x000fe4000fffe0ff */
[----:B------:R-:W-:Y:S02]  /*2a0e0*/  UIADD3 UR58, UP3, UPT, UR26, 0x1802, URZ ;  /* 0x000018021a3a7890 */ /* 0x000fe4000ff7e0ff */
[----:B------:R-:W-:Y:S01]  /*2a0f0*/  UIADD3.X UR49, UPT, UPT, UR27, URZ, URZ, UP1, !UPT ;  /* 0x000000ff1b317290 */ /* 0x000fe20008ffe4ff */
[----:B------:R-:W-:Y:S01]  /*2a100*/  UMOV UR70, 0x0 ;  /* 0x0000000000467882 */ /* 0x000fe20000000000 */
[----:B------:R-:W-:Y:S01]  /*2a110*/  UMOV UR71, 0x4400910 ;  /* 0x0440091000477882 */ /* 0x000fe20000000000 */
[----:B------:R-:W-:Y:S02]  /*2a120*/  UIADD3 UR60, UPT, UPT, UR8, 0x100000, URZ ;  /* 0x00100000083c7890 */ /* 0x000fe4000fffe0ff */
[----:B------:R1:W-:Y:S01]  /*2a130*/  UTCHMMA gdesc[UR38], gdesc[UR64], tmem[UR8], tmem[UR70], idesc[UR71], UPT ;  /* 0x00ff4640260075ea */ /* 0x0003e2000b800008 */
[----:B------:R-:W-:-:S02]  /*2a140*/  UIADD3 UR26, UP2, UPT, UR26, 0x1804, URZ ;  /* 0x000018041a1a7890 */ /* 0x000fc4000ff5e0ff */
[----:B------:R-:W-:Y:S01]  /*2a150*/  UIADD3.X UR53, UPT, UPT, UR27, URZ, URZ, UP5, !UPT ;  /* 0x000000ff1b357290 */ /* 0x000fe2000affe4ff */
[----:B------:R-:W-:Y:S01]  /*2a160*/  UMOV UR72, 0x0 ;  /* 0x0000000000487882 */ /* 0x000fe20000000000 */
[----:B------:R-:W-:Y:S01]  /*2a170*/  UMOV UR73, 0x4400910 ;  /* 0x0440091000497882 */ /* 0x000fe20000000000 */
[----:B------:R-:W-:Y:S02]  /*2a180*/  UIADD3 UR61, UPT, UPT, UR8, 0x100000, URZ ;  /* 0x00100000083d7890 */ /* 0x000fe4000fffe0ff */
[----:B------:R2:W-:Y:S01]  /*2a190*/  UTCHMMA gdesc[UR42], gdesc[UR62], tmem[UR8], tmem[UR72], idesc[UR73], UPT ;  /* 0x00ff483e2a0075ea */ /* 0x0005e2000b800008 */
        /* <DEDUP_REMOVED lines=8> */
[----:B------:R-:W-:-:S02]  /*2a220*/  UIADD3 UR67, UPT, UPT, UR8, 0x100000, URZ ;  /* 0x0010000008437890 */ /* 0x000fc4000fffe0ff */
[----:B------:R3:W-:Y:S01]  /*2a230*/  UTCHMMA gdesc[UR50], gdesc[UR36], tmem[UR8], tmem[UR76], idesc[UR77], UPT ;  /* 0x00ff4c24320075ea */ /* 0x0007e2000b800008 */
[----:B------:R-:W-:Y:S01]  /*2a240*/  UIADD3.X UR59, UPT, UPT, UR27, URZ, URZ, UP3, !UPT ;  /* 0x000000ff1b3b7290 */ /* 0x000fe20009ffe4ff */
[----:B------:R3:W-:Y:S01]  /*2a250*/  UTCHMMA gdesc[UR24], gdesc[UR40], tmem[UR19], tmem[UR72], idesc[UR73], UPT ;  /* 0x00ff4828180075ea */ /* 0x0007e2000b800013 */
[----:B------:R-:W-:Y:S02]  /*2a260*/  UIADD3 UR68, UPT, UPT, UR8, 0x100000, URZ ;  /* 0x0010000008447890 */ /* 0x000fe4000fffe0ff */
[----:B------:R-:W-:Y:S01]  /*2a270*/  UIADD3.X UR27, UPT, UPT, UR27, URZ, URZ, UP2, !UPT ;  /* 0x000000ff1b1b7290 */ /* 0x000fe200097fe4ff */
[----:B-1----:R-:W-:Y:S01]  /*2a280*/  UMOV UR64, 0x0 ;  /* 0x0000000000407882 */ /* 0x002fe20000000000 */
[----:B------:R-:W-:Y:S01]  /*2a290*/  UMOV UR65, 0x4400910 ;  /* 0x0440091000417882 */ /* 0x000fe20000000000 */
[----:B--2---:R-:W-:Y:S01]  /*2a2a0*/  UMOV UR62, 0x0 ;  /* 0x00000000003e7882 */ /* 0x004fe20000000000 */
[----:B------:R3:W-:Y:S01]  /*2a2b0*/  UTCHMMA gdesc[UR28], gdesc[UR44], tmem[UR20], tmem[UR64], idesc[UR65], UPT ;  /* 0x00ff402c1c0075ea */ /* 0x0007e2000b800014 */
[----:B------:R3:W-:Y:S01]  /*2a2c0*/  UTCHMMA gdesc[UR30], gdesc[UR48], tmem[UR21], tmem[UR70], idesc[UR71], UPT ;  /* 0x00ff46301e0075ea */ /* 0x0007e2000b800015 */
[----:B------:R3:W-:Y:S01]  /*2a2d0*/  UTCHMMA gdesc[UR34], gdesc[UR52], tmem[UR60], tmem[UR74], idesc[UR75], UPT ;  /* 0x00ff4a34220075ea */ /* 0x0007e2000b80003c */
[----:B------:R3:W-:Y:S01]  /*2a2e0*/  UTCHMMA gdesc[UR38], gdesc[UR54], tmem[UR61], tmem[UR72], idesc[UR73], UPT ;  /* 0x00ff4836260075ea */ /* 0x0007e2000b80003d */
[----:B------:R-:W-:Y:S01]  /*2a2f0*/  UMOV UR63, 0x4400910 ;  /* 0x04400910003f7882 */ /* 0x000fe20000000000 */
[----:B------:R3:W-:Y:S01]  /*2a300*/  UTCHMMA gdesc[UR42], gdesc[UR56], tmem[UR66], tmem[UR64], idesc[UR65], UPT ;  /* 0x00ff40382a0075ea */ /* 0x0007e2000b800042 */
[----:B------:R3:W-:Y:S01]  /*2a310*/  UTCHMMA gdesc[UR46], gdesc[UR58], tmem[UR67], tmem[UR70], idesc[UR71], UPT ;  /* 0x00ff463a2e0075ea */ /* 0x0007e2000b800043 */
[----:B------:R3:W-:Y:S01]  /*2a320*/  UTCHMMA gdesc[UR50], gdesc[UR26], tmem[UR68], tmem[UR62], idesc[UR63], UPT ;  /* 0x00ff3e1a320075ea */ /* 0x0007e2000b800044 */
[----:B------:R3:W-:Y:S01]  /*2a330*/  UTCBAR [UR69], URZ ;  /* 0x000000ff450073e9 */ /* 0x0007e200080000ff */
[----:B------:R-:W-:Y:S01]  /*2a340*/  NOP ;  /* 0x0000000000007918 */ /* 0x000fe20000000000 */
.L_x_8:
[----:B------:R-:W1:Y:S01]  /*2a350*/  LDC R126, c[0x0][0x3a0] ;  /* 0x0000e800ff7e7b82 */ /* 0x000e620000000800 */
[----:B---3--:R-:W-:Y:S01]  /*2a360*/  UMOV UR19, UR5 ;  /* 0x0000000500137c82 */ /* 0x008fe20008000000 */
[----:B------:R-:W2:Y:S01]  /*2a370*/  SYNCS.PHASECHK.TRANS64.TRYWAIT P4, [UR16], R124 ;  /* 0x0000007cff0075a7 */ /* 0x000ea20008081110 */
[----:B-1----:R-:W-:-:S05]  /*2a380*/  VIADD R127, R126, 0x3f ;  /* 0x0000003f7e7f7836 */ /* 0x002fca0000000000 */
[----:B------:R-:W-:-:S04]  /*2a390*/  SHF.R.S32.HI R126, RZ, 0x1f, R127 ;  /* 0x0000001fff7e7819 */ /* 0x000fc8000001147f */
[----:B------:R-:W-:-:S04]  /*2a3a0*/  LEA.HI R126, R126, R127, RZ, 0x6 ;  /* 0x0000007f7e7e7211 */ /* 0x000fc800078f30ff */
[----:B------:R-:W-:-:S05]  /*2a3b0*/  SHF.R.S32.HI R126, RZ, 0x6, R126 ;  /* 0x00000006ff7e7819 */ /* 0x000fca000001147e */
[----:B------:R-:W-:-:S05]  /*2a3c0*/  VIADD R126, R126, 0xfffffffd ;  /* 0xfffffffd7e7e7836 */ /* 0x000fca0000000000 */
[----:B------:R-:W-:Y:S01]  /*2a3d0*/  ISETP.LE.AND P3, PT, R126, UR6, PT ;  /* 0x000000067e007c0c */ /* 0x000fe2000bf63270 */
[----:B--2---:R-:W-:-:S12]  /*2a3e0*/  @!P4 BRA `(.L_x_9) ;  /* 0x0000012800a4c947 */ /* 0x004fd80003800000 */
.L_x_16:
[----:B------:R-:W-:Y:S01]  /*2a3f0*/  UIMAD UR5, UR6, -0x40, UR15 ;  /* 0xffffffc0060578a4 */ /* 0x000fe2000f8e020f */
[C---:B------:R-:W-:Y:S01]  /*2a400*/  LOP3.LUT R124, R12.reuse, 0x2, RZ, 0xfc, !PT ;  /* 0x000000020c7c7812 */ /* 0x040fe200078efcff */
[----:B------:R-:W-:Y:S01]  /*2a410*/  BAR.SYNC.DEFER_BLOCKING 0x0 ;  /* 0x0000000000007b1d */ /* 0x000fe20000010000 */
[----:B------:R-:W-:Y:S01]  /*2a420*/  UIADD3 UR18, UPT, UPT, UR18, 0x1, URZ ;  /* 0x0000000112127890 */ /* 0x000fe2000fffe0ff */
[----:B-----5:R-:W-:Y:S02]  /*2a430*/  IADD3 R15, P6, PT, R15, UR11, RZ ;  /* 0x0000000b0f0f7c10 */ /* 0x020fe4000ffde0ff */
[----:B------:R-:W-:Y:S01]  /*2a440*/  ISETP.GE.AND P4, PT, R12, UR5, PT ;  /* 0x000000050c007c0c */ /* 0x000fe2000bf86270 */
[----:B------:R-:W-:Y:S01]  /*2a450*/  UISETP.GT.AND UP1, UPT, UR18, 0x2, UPT ;  /* 0x000000021200788c */ /* 0x000fe2000bf24270 */
[----:B------:R-:W-:Y:S01]  /*2a460*/  ISETP.GE.AND P5, PT, R124, UR5, PT ;  /* 0x000000057c007c0c */ /* 0x000fe2000bfa6270 */
[----:B------:R-:W-:Y:S01]  /*2a470*/  IMAD.MOV.U32 R126, RZ, RZ, R15 ;  /* 0x000000ffff7e7224 */ /* 0x000fe200078e000f */
[----:B------:R-:W-:Y:S01]  /*2a480*/  SEL R124, RZ, 0x4, P4 ;  /* 0x00000004ff7c7807 */ /* 0x000fe20002000000 */
[----:B------:R-:W-:Y:S01]  /*2a490*/  USEL UR18, UR18, URZ, !UP1 ;  /* 0x000000ff12127287 */ /* 0x000fe2000c800000 */
[----:B------:R-:W-:Y:S01]  /*2a4a0*/  IADD3.X R16, PT, PT, R16, UR12, RZ, P6, !PT ;  /* 0x0000000c10107c10 */ /* 0x000fe2000b7fe4ff */
[----:B------:R1:W-:Y:S01]  /*2a4b0*/  STL [R1+0xe88], R238 ;  /* 0x000e88ee01007387 */ /* 0x0003e20000100800 */
[----:B------:R-:W-:Y:S01]  /*2a4c0*/  SEL R124, R124, RZ, !P3 ;  /* 0x000000ff7c7c7207 */ /* 0x000fe20005800000 */
[----:B------:R-:W-:Y:S01]  /*2a4d0*/  ULEA UR16, UR18, UR7, 0xe ;  /* 0x0000000712107291 */ /* 0x000fe2000f8e70ff */
[----:B------:R-:W-:Y:S01]  /*2a4e0*/  IADD3 R17, P6, PT, R17, UR11, RZ ;  /* 0x0000000b11117c10 */ /* 0x000fe2000ffde0ff */
[----:B------:R-:W-:Y:S01]  /*2a4f0*/  IMAD.MOV.U32 R127, RZ, RZ, R16 ;  /* 0x000000ffff7f7224 */ /* 0x000fe200078e0010 */
[----:B------:R-:W-:Y:S01]  /*2a500*/  ISETP.NE.U32.AND P4, PT, R124, RZ, PT ;  /* 0x000000ff7c00720c */ /* 0x000fe20003f85070 */
[----:B------:R2:W-:Y:S01]  /*2a510*/  STL [R1+0xe84], R246 ;  /* 0x000e84f601007387 */ /* 0x0005e20000100800 */
[----:B------:R-:W-:-:S02]  /*2a520*/  SEL R124, RZ, 0x4, P5 ;  /* 0x00000004ff7c7807 */ /* 0x000fc40002800000 */
[----:B------:R-:W-:Y:S01]  /*2a530*/  IADD3.X R18, PT, PT, R18, UR12, RZ, P6, !PT ;  /* 0x0000000c12127c10 */ /* 0x000fe2000b7fe4ff */
[----:B------:R3:W-:Y:S01]  /*2a540*/  STL [R1+0xe68], R0 ;  /* 0x000e680001007387 */ /* 0x0007e20000100800 */
[----:B------:R-:W-:Y:S02]  /*2a550*/  SEL R124, R124, RZ, !P3 ;  /* 0x000000ff7c7c7207 */ /* 0x000fe40005800000 */
[----:B-1----:R-:W-:Y:S01]  /*2a560*/  LOP3.LUT R238, R12, 0x22, RZ, 0xfc, !PT ;  /* 0x000000220cee7812 */ /* 0x002fe200078efcff */
[----:B------:R1:W-:Y:S01]  /*2a570*/  STL [R1+0xe6c], R13 ;  /* 0x000e6c0d01007387 */ /* 0x0003e20000100800 */
[----:B------:R-:W-:Y:S01]  /*2a580*/  ISETP.NE.U32.AND P5, PT, R124, RZ, PT ;  /* 0x000000ff7c00720c */ /* 0x000fe20003fa5070 */
[----:B------:R-:W-:Y:S01]  /*2a590*/  VIADD R124, R13, UR16 ;  /* 0x000000100d7c7c36 */ /* 0x000fe20008000000 */
[----:B--2---:R-:W-:Y:S01]  /*2a5a0*/  LOP3.LUT R246, R12, 0x20, RZ, 0xfc, !PT ;  /* 0x000000200cf67812 */ /* 0x004fe200078efcff */
[----:B------:R-:W-:Y:S01]  /*2a5b0*/  STL [R1+0xe74], R15 ;  /* 0x000e740f01007387 */ /* 0x000fe20000100800 */
[----:B------:R-:W-:-:S03]  /*2a5c0*/  IADD3 R47, P6, PT, R47, UR11, RZ ;  /* 0x0000000b2f2f7c10 */ /* 0x000fc6000ffde0ff */
[----:B------:R-:W-:Y:S01]  /*2a5d0*/  @!PT LDS RZ, [RZ] ;  /* 0x00000000fffff984 */ /* 0x000fe20000000800 */
[----:B------:R-:W-:Y:S01]  /*2a5e0*/  @!PT LDS RZ, [RZ] ;  /* 0x00000000fffff984 */ /* 0x000fe20000000800 */
[----:B------:R-:W-:Y:S01]  /*2a5f0*/  @!PT LDS RZ, [RZ] ;  /* 0x00000000fffff984 */ /* 0x000fe20000000800 */
[----:B------:R2:W-:Y:S01]  /*2a600*/  LDGSTS.E [R124+0x60000], desc[UR22][R126.64], P4 ;  /* 0x600000007e7c7fae */ /* 0x0005e2000a1a1016 */
[----:B------:R-:W-:Y:S02]  /*2a610*/  ISETP.GE.AND P4, PT, R246, UR5, PT ;  /* 0x00000005f6007c0c */ /* 0x000fe4000bf86270 */
[----:B------:R-:W-:Y:S01]  /*2a620*/  IADD3.X R48, PT, PT, R48, UR12, RZ, P6, !PT ;  /* 0x0000000c30307c10 */ /* 0x000fe2000b7fe4ff */
[----:B---3--:R-:W3:Y:S01]  /*2a630*/  S2R R0, SR_TID.X ;  /* 0x0000000000007919 */ /* 0x008ee20000002100 */
[----:B------:R-:W-:Y:S02]  /*2a640*/  IADD3 R49, P6, PT, R49, UR11, RZ ;  /* 0x0000000b31317c10 */ /* 0x000fe4000ffde0ff */
[----:B-1----:R-:W-:Y:S01]  /*2a650*/  LOP3.LUT R13, R12, 0x24, RZ, 0xfc, !PT ;  /* 0x000000240c0d7812 */ /* 0x002fe200078efcff */
[----:B------:R-:W-:Y:S01]  /*2a660*/  STL [R1+0xe70], R16 ;  /* 0x000e701001007387 */ /* 0x000fe20000100800 */
[----:B------:R-:W-:Y:S02]  /*2a670*/  IADD3.X R50, PT, PT, R50, UR12, RZ, P6, !PT ;  /* 0x0000000c32327c10 */ /* 0x000fe4000b7fe4ff */
[----:B------:R-:W-:Y:S01]  /*2a680*/  IADD3 R19, P6, PT, R19, UR11, RZ ;  /* 0x0000000b13137c10 */ /* 0x000fe2000ffde0ff */
[----:B--2---:R-:W-:Y:S01]  /*2a690*/  IMAD.MOV.U32 R126, RZ, RZ, R17 ;  /* 0x000000ffff7e7224 */ /* 0x004fe200078e0011 */
[----:B------:R1:W-:Y:S01]  /*2a6a0*/  STL [R1+0xe7c], R17 ;  /* 0x000e7c1101007387 */ /* 0x0003e20000100800 */
[----:B------:R-:W-:Y:S01]  /*2a6b0*/  IMAD.MOV.U32 R127, RZ, RZ, R18 ;  /* 0x000000ffff7f7224 */ /* 0x000fe200078e0012 */
[----:B------:R-:W-:-:S02]  /*2a6c0*/  IADD3.X R20, PT, PT, R20, UR12, RZ, P6, !PT ;  /* 0x0000000c14147c10 */ /* 0x000fc4000b7fe4ff */
[----:B------:R-:W-:Y:S01]  /*2a6d0*/  IADD3 R21, P6, PT, R21, UR11, RZ ;  /* 0x0000000b15157c10 */ /* 0x000fe2000ffde0ff */
[----:B------:R-:W-:Y:S03]  /*2a6e0*/  STL [R1+0xe78], R18 ;  /* 0x000e781201007387 */ /* 0x000fe60000100800 */
[----:B------:R-:W-:Y:S01]  /*2a6f0*/  IADD3.X R22, PT, PT, R22, UR12, RZ, P6, !PT ;  /* 0x0000000c16167c10 */ /* 0x000fe2000b7fe4ff */
[----:B------:R2:W-:Y:S01]  /*2a700*/  LDGSTS.E [R124+0x60008], desc[UR22][R126.64], P5 ;  /* 0x600080007e7c7fae */ /* 0x0005e2000a9a1016 */
[----:B------:R-:W-:Y:S02]  /*2a710*/  ISETP.GE.AND P5, PT, R238, UR5, PT ;  /* 0x00000005ee007c0c */ /* 0x000fe4000bfa6270 */
[----:B------:R-:W-:Y:S01]  /*2a720*/  IADD3 R51, P6, PT, R51, UR11, RZ ;  /* 0x0000000b33337c10 */ /* 0x000fe2000ffde0ff */
[----:B------:R4:W-:Y:S03]  /*2a730*/  STL [R1+0xe80], R48 ;  /* 0x000e803001007387 */ /* 0x0009e60000100800 */
[----:B------:R-:W-:Y:S01]  /*2a740*/  IADD3.X R52, PT, PT, R52, UR12, RZ, P6, !PT ;  /* 0x0000000c34347c10 */ /* 0x000fe2000b7fe4ff */
[----:B-1----:R-:W4:Y:S01]  /*2a750*/  LDL.LU R17, [R1+0xc] ;  /* 0x00000c0001117983 */ /* 0x002f220000300800 */
[----:B------:R-:W-:-:S02]  /*2a760*/  IADD3 R53, P6, PT, R53, UR11, RZ ;  /* 0x0000000b35357c10 */ /* 0x000fc4000ffde0ff */
[----:B--2---:R-:W-:Y:S02]  /*2a770*/  SEL R127, RZ, 0x4, P4 ;  /* 0x00000004ff7f7807 */ /* 0x004fe40002000000 */
[----:B------:R-:W-:Y:S01]  /*2a780*/  SEL R126, RZ, 0x4, P5 ;  /* 0x00000004ff7e7807 */ /* 0x000fe20002800000 */
[----:B---3--:R-:W-:Y:S01]  /*2a790*/  IMAD.SHL.U32 R246, R0, 0x10, RZ ;  /* 0x0000001000f67824 */ /* 0x008fe200078e00ff */
[----:B------:R-:W-:Y:S02]  /*2a7a0*/  SEL R127, R127, RZ, !P3 ;  /* 0x000000ff7f7f7207 */ /* 0x000fe40005800000 */
[----:B------:R-:W-:Y:S02]  /*2a7b0*/  SEL R126, R126, RZ, !P3 ;  /* 0x000000ff7e7e7207 */ /* 0x000fe40005800000 */
[----:B------:R-:W-:Y:S01]  /*2a7c0*/  ISETP.NE.U32.AND P5, PT, R127, RZ, PT ;  /* 0x000000ff7f00720c */ /* 0x000fe20003fa5070 */
[----:B------:R-:W-:Y:S01]  /*2a7d0*/  IMAD.MOV.U32 R127, RZ, RZ, R48 ;  /* 0x000000ffff7f7224 */ /* 0x000fe200078e0030 */
[----:B------:R-:W-:Y:S01]  /*2a7e0*/  ISETP.NE.U32.AND P4, PT, R126, RZ, PT ;  /* 0x000000ff7e00720c */ /* 0x000fe20003f85070 */
[----:B------:R-:W-:Y:S01]  /*2a7f0*/  IMAD.MOV.U32 R126, RZ, RZ, R47 ;  /* 0x000000ffff7e7224 */ /* 0x000fe200078e002f */
[----:B------:R-:W-:-:S02]  /*2a800*/  LOP3.LUT R238, R0, 0x3f, RZ, 0xc0, !PT ;  /* 0x0000003f00ee7812 */ /* 0x000fc400078ec0ff */
[----:B------:R-:W-:Y:S02]  /*2a810*/  LOP3.LUT R246, R246, 0x70, RZ, 0xc0, !PT ;  /* 0x00000070f6f67812 */ /* 0x000fe400078ec0ff */
[----:B------:R-:W-:Y:S02]  /*2a820*/  LOP3.LUT R0, R0, 0x40, RZ, 0xc0, !PT ;  /* 0x0000004000007812 */ /* 0x000fe400078ec0ff */
[----:B------:R-:W-:Y:S02]  /*2a830*/  IADD3.X R54, PT, PT, R54, UR12, RZ, P6, !PT ;  /* 0x0000000c36367c10 */ /* 0x000fe4000b7fe4ff */
[----:B------:R-:W-:Y:S01]  /*2a840*/  LEA.HI R0, R0, R246, RZ, 0x1c ;  /* 0x000000f600007211 */ /* 0x000fe200078fe0ff */
[----:B------:R1:W-:Y:S01]  /*2a850*/  LDGSTS.E [R124+0x62000], desc[UR22][R126.64], P5 ;  /* 0x620000007e7c7fae */ /* 0x0003e2000a9a1016 */
[----:B------:R-:W-:-:S03]  /*2a860*/  IADD3 R23, P6, PT, R23, UR11, RZ ;  /* 0x0000000b17177c10 */ /* 0x000fc6000ffde0ff */
[----:B------:R-:W-:Y:S01]  /*2a870*/  IMAD R0, R238, 0x80, R0 ;  /* 0x00000080ee007824 */ /* 0x000fe200078e0200 */
[----:B------:R-:W-:Y:S02]  /*2a880*/  IADD3.X R24, PT, PT, R24, UR12, RZ, P6, !PT ;  /* 0x0000000c18187c10 */ /* 0x000fe4000b7fe4ff */
[----:B------:R-:W-:Y:S02]  /*2a890*/  IADD3 R25, P6, PT, R25, UR11, RZ ;  /* 0x0000000b19197c10 */ /* 0x000fe4000ffde0ff */
[----:B------:R-:W-:Y:S02]  /*2a8a0*/  LOP3.LUT R0, R0, 0x10, RZ, 0x3c, !PT ;  /* 0x0000001000007812 */ /* 0x000fe400078e3cff */
[----:B------:R-:W-:Y:S01]  /*2a8b0*/  IADD3.X R26, PT, PT, R26, UR12, RZ, P6, !PT ;  /* 0x0000000c1a1a7c10 */ /* 0x000fe2000b7fe4ff */
[----:B-1----:R-:W-:Y:S01]  /*2a8c0*/  IMAD.MOV.U32 R126, RZ, RZ, R49 ;  /* 0x000000ffff7e7224 */ /* 0x002fe200078e0031 */
[----:B------:R-:W-:Y:S01]  /*2a8d0*/  IADD3 R55, P6, PT, R55, UR11, RZ ;  /* 0x0000000b37377c10 */ /* 0x000fe2000ffde0ff */
[----:B------:R-:W-:-:S03]  /*2a8e0*/  IMAD.MOV.U32 R127, RZ, RZ, R50 ;  /* 0x000000ffff7f7224 */ /* 0x000fc600078e0032 */
[----:B------:R-:W-:Y:S02]  /*2a8f0*/  IADD3.X R56, PT, PT, R56, UR12, RZ, P6, !PT ;  /* 0x0000000c38387c10 */ /* 0x000fe4000b7fe4ff */
[----:B------:R1:W-:Y:S01]  /*2a900*/  LDGSTS.E [R124+0x62008], desc[UR22][R126.64], P4 ;  /* 0x620080007e7c7fae */ /* 0x0003e2000a1a1016 */
[----:B------:R-:W-:-:S04]  /*2a910*/  IADD3 R57, P6, PT, R57, UR11, RZ ;  /* 0x0000000b39397c10 */ /* 0x000fc8000ffde0ff */
[----:B------:R-:W-:Y:S02]  /*2a920*/  IADD3.X R58, PT, PT, R58, UR12, RZ, P6, !PT ;  /* 0x0000000c3a3a7c10 */ /* 0x000fe4000b7fe4ff */
[----:B------:R-:W-:-:S04]  /*2a930*/  IADD3 R27, P6, PT, R27, UR11, RZ ;  /* 0x0000000b1b1b7c10 */ /* 0x000fc8000ffde0ff */
[----:B------:R-:W-:Y:S01]  /*2a940*/  IADD3.X R28, PT, PT, R28, UR12, RZ, P6, !PT ;  /* 0x0000000c1c1c7c10 */ /* 0x000fe2000b7fe4ff */
[----:B-1----:R-:W-:Y:S01]  /*2a950*/  IMAD.MOV.U32 R126, RZ, RZ, R19 ;  /* 0x000000ffff7e7224 */ /* 0x002fe200078e0013 */
[----:B------:R-:W-:Y:S01]  /*2a960*/  LOP3.LUT R124, R12, 0x4, RZ, 0xfc, !PT ;  /* 0x000000040c7c7812 */ /* 0x000fe200078efcff */
[----:B------:R-:W-:Y:S01]  /*2a970*/  IMAD.MOV.U32 R127, RZ, RZ, R20 ;  /* 0x000000ffff7f7224 */ /* 0x000fe200078e0014 */
[----:B------:R-:W-:Y:S02]  /*2a980*/  IADD3 R29, P6, PT, R29, UR11, RZ ;  /* 0x0000000b1d1d7c10 */ /* 0x000fe4000ffde0ff */
[----:B------:R-:W-:Y:S02]  /*2a990*/  ISETP.GE.AND P4, PT, R124, UR5, PT ;  /* 0x000000057c007c0c */ /* 0x000fe4000bf86270 */
[----:B------:R-:W-:Y:S02]  /*2a9a0*/  LOP3.LUT R124, R12, 0x6, RZ, 0xfc, !PT ;  /* 0x000000060c7c7812 */ /* 0x000fe400078efcff */
[----:B------:R-:W-:-:S02]  /*2a9b0*/  IADD3.X R30, PT, PT, R30, UR12, RZ, P6, !PT ;  /* 0x0000000c1e1e7c10 */ /* 0x000fc4000b7fe4ff */
[----:B------:R-:W-:Y:S02]  /*2a9c0*/  ISETP.GE.AND P5, PT, R124, UR5, PT ;  /* 0x000000057c007c0c */ /* 0x000fe4000bfa6270 */
[----:B------:R-:W-:Y:S02]  /*2a9d0*/  SEL R124, RZ, 0x4, P4 ;  /* 0x00000004ff7c7807 */ /* 0x000fe40002000000 */
[----:B------:R-:W-:Y:S02]  /*2a9e0*/  IADD3 R59, P6, PT, R59, UR11, RZ ;  /* 0x0000000b3b3b7c10 */ /* 0x000fe4000ffde0ff */
[----:B------:R-:W-:Y:S02]  /*2a9f0*/  SEL R124, R124, RZ, !P3 ;  /* 0x000000ff7c7c7207 */ /* 0x000fe40005800000 */
[----:B------:R-:W-:Y:S02]  /*2aa00*/  IADD3.X R60, PT, PT, R60, UR12, RZ, P6, !PT ;  /* 0x0000000c3c3c7c10 */ /* 0x000fe4000b7fe4ff */
[----:B------:R-:W-:-:S02]  /*2aa10*/  ISETP.NE.U32.AND P4, PT, R124, RZ, PT ;  /* 0x000000ff7c00720c */ /* 0x000fc40003f85070 */
[----:B------:R-:W-:Y:S02]  /*2aa20*/  SEL R124, RZ, 0x4, P5 ;  /* 0x00000004ff7c7807 */ /* 0x000fe40002800000 */
[----:B------:R-:W-:Y:S02]  /*2aa30*/  IADD3 R61, P6, PT, R61, UR11, RZ ;  /* 0x0000000b3d3d7c10 */ /* 0x000fe4000ffde0ff */
[----:B------:R-:W-:Y:S02]  /*2aa40*/  SEL R124, R124, RZ, !P3 ;  /* 0x000000ff7c7c7207 */ /* 0x000fe40005800000 */
[----:B------:R-:W-:Y:S02]  /*2aa50*/  IADD3.X R62, PT, PT, R62, UR12, RZ, P6, !PT ;  /* 0x0000000c3e3e7c10 */ /* 0x000fe4000b7fe4ff */
[----:B------:R-:W-:Y:S01]  /*2aa60*/  ISETP.NE.U32.AND P5, PT, R124, RZ, PT ;  /* 0x000000ff7c00720c */ /* 0x000fe20003fa5070 */
[----:B------:R-:W-:Y:S01]  /*2aa70*/  VIADD R124, R0, UR16 ;  /* 0x00000010007c7c36 */ /* 0x000fe20008000000 */
[----:B------:R-:W-:-:S02]  /*2aa80*/  LOP3.LUT R0, R12, 0x26, RZ, 0xfc, !PT ;  /* 0x000000260c007812 */ /* 0x000fc400078efcff */
[----:B------:R-:W-:Y:S02]  /*2aa90*/  IADD3 R31, P6, PT, R31, UR11, RZ ;  /* 0x0000000b1f1f7c10 */ /* 0x000fe4000ffde0ff */
[----:B------:R1:W-:Y:S01]  /*2aaa0*/  LDGSTS.E [R124+0x60000], desc[UR22][R126.64], P4 ;  /* 0x600000007e7c7fae */ /* 0x0003e2000a1a1016 */
[----:B------:R-:W-:Y:S02]  /*2aab0*/  ISETP.GE.AND P4, PT, R13, UR5, PT ;  /* 0x000000050d007c0c */ /* 0x000fe4000bf86270 */
[----:B------:R-:W-:Y:S02]  /*2aac0*/  LOP3.LUT R13, R12, 0x28, RZ, 0xfc, !PT ;  /* 0x000000280c0d7812 */ /* 0x000fe400078efcff */
[----:B------:R-:W-:Y:S02]  /*2aad0*/  IADD3.X R32, PT, PT, R32, UR12, RZ, P6, !PT ;  /* 0x0000000c20207c10 */ /* 0x000fe4000b7fe4ff */
[----:B------:R-:W-:-:S04]  /*2aae0*/  IADD3 R33, P6, PT, R33, UR11, RZ ;  /* 0x0000000b21217c10 */ /* 0x000fc8000ffde0ff */
[----:B------:R-:W-:Y:S01]  /*2aaf0*/  IADD3.X R34, PT, PT, R34, UR12, RZ, P6, !PT ;  /* 0x0000000c22227c10 */ /* 0x000fe2000b7fe4ff */
[----:B-1----:R-:W-:Y:S01]  /*2ab00*/  IMAD.MOV.U32 R126, RZ, RZ, R21 ;  /* 0x000000ffff7e7224 */ /* 0x002fe200078e0015 */
[----:B------:R-:W-:Y:S01]  /*2ab10*/  IADD3 R63, P6, PT, R63, UR11, RZ ;  /* 0x0000000b3f3f7c10 */ /* 0x000fe2000ffde0ff */
[----:B------:R-:W-:-:S03]  /*2ab20*/  IMAD.MOV.U32 R127, RZ, RZ, R22 ;  /* 0x000000ffff7f7224 */ /* 0x000fc600078e0016 */
[----:B------:R-:W-:Y:S02]  /*2ab30*/  IADD3.X R64, PT, PT, R64, UR12, RZ, P6, !PT ;  /* 0x0000000c40407c10 */ /* 0x000fe4000b7fe4ff */
[----:B------:R1:W-:Y:S01]  /*2ab40*/  LDGSTS.E [R124+0x60008], desc[UR22][R126.64], P5 ;  /* 0x600080007e7c7fae */ /* 0x0003e2000a9a1016 */
[----:B------:R-:W-:Y:S02]  /*2ab50*/  ISETP.GE.AND P5, PT, R0, UR5, PT ;  /* 0x0000000500007c0c */ /* 0x000fe4000bfa6270 */
[----:B------:R-:W-:Y:S01]  /*2ab60*/  IADD3 R65, P6, PT, R65, UR11, RZ ;  /* 0x0000000b41417c10 */ /* 0x000fe2000ffde0ff */
[----:B------:R-:W2:Y:S03]  /*2ab70*/  S2R R0, SR_TID.X ;  /* 0x0000000000007919 */ /* 0x000ea60000002100 */
[----:B------:R-:W-:Y:S02]  /*2ab80*/  IADD3.X R66, PT, PT, R66, UR12, RZ, P6, !PT ;  /* 0x0000000c42427c10 */ /* 0x000fe4000b7fe4ff */
[----:B------:R-:W-:-:S02]  /*2ab90*/  IADD3 R35, P6, PT, R35, UR11, RZ ;  /* 0x0000000b23237c10 */ /* 0x000fc4000ffde0ff */
[----:B-1----:R-:W-:Y:S02]  /*2aba0*/  SEL R127, RZ, 0x4, P4 ;  /* 0x00000004ff7f7807 */ /* 0x002fe40002000000 */
[----:B------:R-:W-:Y:S02]  /*2abb0*/  SEL R126, RZ, 0x4, P5 ;  /* 0x00000004ff7e7807 */ /* 0x000fe40002800000 */
[----:B------:R-:W-:Y:S02]  /*2abc0*/  SEL R127, R127, RZ, !P3 ;  /* 0x000000ff7f7f7207 */ /* 0x000fe40005800000 */
[----:B------:R-:W-:Y:S02]  /*2abd0*/  SEL R126, R126, RZ, !P3 ;  /* 0x000000ff7e7e7207 */ /* 0x000fe40005800000 */
[----:B------:R-:W-:Y:S01]  /*2abe0*/  ISETP.NE.U32.AND P5, PT, R127, RZ, PT ;  /* 0x000000ff7f00720c */ /* 0x000fe20003fa5070 */
[----:B------:R-:W-:Y:S01]  /*2abf0*/  IMAD.MOV.U32 R127, RZ, RZ, R52 ;  /* 0x000000ffff7f7224 */ /* 0x000fe200078e0034 */
[----:B------:R-:W-:Y:S01]  /*2ac00*/  ISETP.NE.U32.AND P4, PT, R126, RZ, PT ;  /* 0x000000ff7e00720c */ /* 0x000fe20003f85070 */
[----:B------:R-:W-:Y:S01]  /*2ac10*/  IMAD.MOV.U32 R126, RZ, RZ, R51 ;  /* 0x000000ffff7e7224 */ /* 0x000fe200078e0033 */
[----:B------:R-:W-:-:S02]  /*2ac20*/  IADD3.X R36, PT, PT, R36, UR12, RZ, P6, !PT ;  /* 0x0000000c24247c10 */ /* 0x000fc4000b7fe4ff */
[----:B------:R-:W-:-:S04]  /*2ac30*/  IADD3 R37, P6, PT, R37, UR11, RZ ;  /* 0x0000000b25257c10 */ /* 0x000fc8000ffde0ff */
[----:B------:R-:W-:Y:S02]  /*2ac40*/  IADD3.X R38, PT, PT, R38, UR12, RZ, P6, !PT ;  /* 0x0000000c26267c10 */ /* 0x000fe4000b7fe4ff */
[----:B------:R-:W-:Y:S01]  /*2ac50*/  IADD3 R67, P6, PT, R67, UR11, RZ ;  /* 0x0000000b43437c10 */ /* 0x000fe2000ffde0ff */
[----:B------:R1:W-:Y:S01]  /*2ac60*/  LDGSTS.E [R124+0x62000], desc[UR22][R126.64], P5 ;  /* 0x620000007e7c7fae */ /* 0x0003e2000a9a1016 */
[C---:B--2---:R-:W-:Y:S01]  /*2ac70*/  IMAD.SHL.U32 R246, R0.reuse, 0x10, RZ ;  /* 0x0000001000f67824 */ /* 0x044fe200078e00ff */
[C---:B------:R-:W-:Y:S02]  /*2ac80*/  LOP3.LUT R238, R0.reuse, 0x3f, RZ, 0xc0, !PT ;  /* 0x0000003f00ee7812 */ /* 0x040fe400078ec0ff */
[----:B------:R-:W-:Y:S02]  /*2ac90*/  LOP3.LUT R0, R0, 0x40, RZ, 0xc0, !PT ;  /* 0x0000004000007812 */ /* 0x000fe400078ec0ff */
[----:B------:R-:W-:Y:S02]  /*2aca0*/  LOP3.LUT R246, R246, 0x70, RZ, 0xc0, !PT ;  /* 0x00000070f6f67812 */ /* 0x000fe400078ec0ff */
[----:B------:R-:W-:Y:S01]  /*2acb0*/  IADD3.X R68, PT, PT, R68, UR12, RZ, P6, !PT ;  /* 0x0000000c44447c10 */ /* 0x000fe2000b7fe4ff */
[----:B-1----:R-:W-:Y:S01]  /*2acc0*/  IMAD.MOV.U32 R126, RZ, RZ, R53 ;  /* 0x000000ffff7e7224 */ /* 0x002fe200078e0035 */
[----:B------:R-:W-:Y:S01]  /*2acd0*/  LEA.HI R0, R0, R246, RZ, 0x1c ;  /* 0x000000f600007211 */ /* 0x000fe200078fe0ff */
[----:B------:R-:W-:Y:S01]  /*2ace0*/  IMAD.MOV.U32 R127, RZ, RZ, R54 ;  /* 0x000000ffff7f7224 */ /* 0x000fe200078e0036 */
[----:B------:R-:W-:-:S03]  /*2acf0*/  IADD3 R69, P6, PT, R69, UR11, RZ ;  /* 0x0000000b45457c10 */ /* 0x000fc6000ffde0ff */
[----:B------:R-:W-:Y:S01]  /*2ad00*/  IMAD R0, R238, 0x80, R0 ;  /* 0x00000080ee007824 */ /* 0x000fe200078e0200 */
[----:B------:R1:W-:Y:S01]  /*2ad10*/  LDGSTS.E [R124+0x62008], desc[UR22][R126.64], P4 ;  /* 0x620080007e7c7fae */ /* 0x0003e2000a1a1016 */
[----:B------:R-:W-:Y:S02]  /*2ad20*/  IADD3.X R70, PT, PT, R70, UR12, RZ, P6, !PT ;  /* 0x0000000c46467c10 */ /* 0x000fe4000b7fe4ff */
[----:B------:R-:W-:Y:S02]  /*2ad30*/  IADD3 R39, P6, PT, R39, UR11, RZ ;  /* 0x0000000b27277c10 */ /* 0x000fe4000ffde0ff */
[----:B------:R-:W-:Y:S02]  /*2ad40*/  LOP3.LUT R0, R0, 0x20, RZ, 0x3c, !PT ;  /* 0x0000002000007812 */ /* 0x000fe400078e3cff */
[----:B------:R-:W-:Y:S02]  /*2ad50*/  IADD3.X R40, PT, PT, R40, UR12, RZ, P6, !PT ;  /* 0x0000000c28287c10 */ /* 0x000fe4000b7fe4ff */
[----:B------:R-:W-:-:S02]  /*2ad60*/  IADD3 R41, P6, PT, R41, UR11, RZ ;  /* 0x0000000b29297c10 */ /* 0x000fc4000ffde0ff */
[----:B-1----:R-:W-:Y:S01]  /*2ad70*/  LOP3.LUT R124, R12, 0x8, RZ, 0xfc, !PT ;  /* 0x000000080c7c7812 */ /* 0x002fe200078efcff */
[----:B------:R-:W-:Y:S01]  /*2ad80*/  IMAD.MOV.U32 R126, RZ, RZ, R23 ;  /* 0x000000ffff7e7224 */ /* 0x000fe200078e0017 */
[----:B------:R-:W-:Y:S01]  /*2ad90*/  IADD3.X R42, PT, PT, R42, UR12, RZ, P6, !PT ;  /* 0x0000000c2a2a7c10 */ /* 0x000fe2000b7fe4ff */
[----:B------:R-:W-:Y:S01]  /*2ada0*/  IMAD.MOV.U32 R127, RZ, RZ, R24 ;  /* 0x000000ffff7f7224 */ /* 0x000fe200078e0018 */
[----:B------:R-:W-:Y:S02]  /*2adb0*/  ISETP.GE.AND P4, PT, R124, UR5, PT ;  /* 0x000000057c007c0c */ /* 0x000fe4000bf86270 */
[----:B------:R-:W-:Y:S02]  /*2adc0*/  LOP3.LUT R124, R12, 0xa, RZ, 0xfc, !PT ;  /* 0x0000000a0c7c7812 */ /* 0x000fe400078efcff */
[----:B------:R-:W-:Y:S02]  /*2add0*/  IADD3 R71, P6, PT, R71, UR11, RZ ;  /* 0x0000000b47477c10 */ /* 0x000fe4000ffde0ff */
[----:B------:R-:W-:-:S02]  /*2ade0*/  ISETP.GE.AND P5, PT, R124, UR5, PT ;  /* 0x000000057c007c0c */ /* 0x000fc4000bfa6270 */
[----:B------:R-:W-:Y:S02]  /*2adf0*/  SEL R124, RZ, 0x4, P4 ;  /* 0x00000004ff7c7807 */ /* 0x000fe40002000000 */
[----:B------:R-:W-:Y:S02]  /*2ae00*/  IADD3.X R72, PT, PT, R72, UR12, RZ, P6, !PT ;  /* 0x0000000c48487c10 */ /* 0x000fe4000b7fe4ff */
[----:B------:R-:W-:Y:S02]  /*2ae10*/  SEL R124, R124, RZ, !P3 ;  /* 0x000000ff7c7c7207 */ /* 0x000fe40005800000 */
[----:B------:R-:W-:Y:S02]  /*2ae20*/  IADD3 R73, P6, PT, R73, UR11, RZ ;  /* 0x0000000b49497c10 */ /* 0x000fe4000ffde0ff */
[----:B------:R-:W-:Y:S02]  /*2ae30*/  ISETP.NE.U32.AND P4, PT, R124, RZ, PT ;  /* 0x000000ff7c00720c */ /* 0x000fe40003f85070 */
[----:B------:R-:W-:-:S02]  /*2ae40*/  SEL R124, RZ, 0x4, P5 ;  /* 0x00000004ff7c7807 */ /* 0x000fc40002800000 */
[----:B------:R-:W-:Y:S02]  /*2ae50*/  IADD3.X R74, PT, PT, R74, UR12, RZ, P6, !PT ;  /* 0x0000000c4a4a7c10 */ /* 0x000fe4000b7fe4ff */
[----:B------:R-:W-:Y:S02]  /*2ae60*/  SEL R124, R124, RZ, !P3 ;  /* 0x000000ff7c7c7207 */ /* 0x000fe40005800000 */
[----:B------:R-:W-:Y:S02]  /*2ae70*/  IADD3 R43, P6, PT, R43, UR11, RZ ;  /* 0x0000000b2b2b7c10 */ /* 0x000fe4000ffde0ff */
[----:B------:R-:W-:Y:S01]  /*2ae80*/  ISETP.NE.U32.AND P5, PT, R124, RZ, PT ;  /* 0x000000ff7c00720c */ /* 0x000fe20003fa5070 */
[----:B------:R-:W-:Y:S01]  /*2ae90*/  VIADD R124, R0, UR16 ;  /* 0x00000010007c7c36 */ /* 0x000fe20008000000 */
[----:B------:R-:W-:Y:S02]  /*2aea0*/  LOP3.LUT R0, R12, 0x2a, RZ, 0xfc, !PT ;  /* 0x0000002a0c007812 */ /* 0x000fe400078efcff */
[----:B------:R-:W-:-:S02]  /*2aeb0*/  IADD3.X R44, PT, PT, R44, UR12, RZ, P6, !PT ;  /* 0x0000000c2c2c7c10 */ /* 0x000fc4000b7fe4ff */
[----:B------:R1:W-:Y:S01]  /*2aec0*/  LDGSTS.E [R124+0x60000], desc[UR22][R126.64], P4 ;  /* 0x600000007e7c7fae */ /* 0x0003e2000a1a1016 */
[----:B------:R-:W-:Y:S02]  /*2aed0*/  ISETP.GE.AND P4, PT, R13, UR5, PT ;  /* 0x000000050d007c0c */ /* 0x000fe4000bf86270 */
[----:B------:R-:W-:Y:S01]  /*2aee0*/  IADD3 R45, P6, PT, R45, UR11, RZ ;  /* 0x0000000b2d2d7c10 */ /* 0x000fe2000ffde0ff */
[----:B------:R-:W2:Y:S03]  /*2aef0*/  S2R R13, SR_TID.X ;  /* 0x00000000000d7919 */ /* 0x000ea60000002100 */
[----:B------:R-:W-:Y:S02]  /*2af00*/  IADD3.X R46, PT, PT, R46, UR12, RZ, P6, !PT ;  /* 0x0000000c2e2e7c10 */ /* 0x000fe4000b7fe4ff */
[----:B------:R-:W-:Y:S01]  /*2af10*/  IADD3 R75, P6, PT, R75, UR11, RZ ;  /* 0x0000000b4b4b7c10 */ /* 0x000fe2000ffde0ff */
[----:B-1----:R-:W-:-:S03]  /*2af20*/  IMAD.MOV.U32 R126, RZ, RZ, R25 ;  /* 0x000000ffff7e7224 */ /* 0x002fc600078e0019 */
[----:B------:R-:W-:Y:S01]  /*2af30*/  IADD3.X R76, PT, PT, R76, UR12, RZ, P6, !PT ;  /* 0x0000000c4c4c7c10 */ /* 0x000fe2000b7fe4ff */
[----:B------:R-:W-:Y:S01]  /*2af40*/  IMAD.MOV.U32 R127, RZ, RZ, R26 ;  /* 0x000000ffff7f7224 */ /* 0x000fe200078e001a */
[----:B------:R-:W-:-:S04]  /*2af50*/  IADD3 R77, P6, PT, R77, UR11, RZ ;  /* 0x0000000b4d4d7c10 */ /* 0x000fc8000ffde0ff */
[----:B------:R1:W-:Y:S01]  /*2af60*/  LDGSTS.E [R124+0x60008], desc[UR22][R126.64], P5 ;  /* 0x600080007e7c7fae */ /* 0x0003e2000a9a1016 */
[----:B------:R-:W-:Y:S02]  /*2af70*/  ISETP.GE.AND P5, PT, R0, UR5, PT ;  /* 0x0000000500007c0c */ /* 0x000fe4000bfa6270 */
[----:B------:R-:W-:Y:S01]  /*2af80*/  IADD3.X R78, PT, PT, R78, UR12, RZ, P6, !PT ;  /* 0x0000000c4e4e7c10 */ /* 0x000fe2000b7fe4ff */
[----:B------:R-:W3:Y:S01]  /*2af90*/  S2R R0, SR_TID.X ;  /* 0x0000000000007919 */ /* 0x000ee20000002100 */
[----:B-1----:R-:W-:Y:S02]  /*2afa0*/  SEL R127, RZ, 0x4, P4 ;  /* 0x00000004ff7f7807 */ /* 0x002fe40002000000 */
[----:B------:R-:W-:Y:S02]  /*2afb0*/  SEL R126, RZ, 0x4, P5 ;  /* 0x00000004ff7e7807 */ /* 0x000fe40002800000 */
[----:B------:R-:W-:Y:S02]  /*2afc0*/  SEL R127, R127, RZ, !P3 ;  /* 0x000000ff7f7f7207 */ /* 0x000fe40005800000 */
[----:B------:R-:W-:-:S02]  /*2afd0*/  SEL R126, R126, RZ, !P3 ;  /* 0x000000ff7e7e7207 */ /* 0x000fc40005800000 */
[----:B------:R-:W-:Y:S01]  /*2afe0*/  ISETP.NE.U32.AND P5, PT, R127, RZ, PT ;  /* 0x000000ff7f00720c */ /* 0x000fe20003fa5070 */
[----:B------:R-:W-:Y:S01]  /*2aff0*/  IMAD.MOV.U32 R127, RZ, RZ, R56 ;  /* 0x000000ffff7f7224 */ /* 0x000fe200078e0038 */
[----:B------:R-:W-:Y:S01]  /*2b000*/  ISETP.NE.U32.AND P4, PT, R126, RZ, PT ;  /* 0x000000ff7e00720c */ /* 0x000fe20003f85070 */
[----:B------:R-:W-:-:S10]  /*2b010*/  IMAD.MOV.U32 R126, RZ, RZ, R55 ;  /* 0x000000ffff7e7224 */ /* 0x000fd400078e0037 */
[----:B------:R1:W-:Y:S01]  /*2b020*/  LDGSTS.E [R124+0x62000], desc[UR22][R126.64], P5 ;  /* 0x620000007e7c7fae */ /* 0x0003e2000a9a1016 */
[C---:B---3--:R-:W-:Y:S01]  /*2b030*/  IMAD.SHL.U32 R246, R0.reuse, 0x10, RZ ;  /* 0x0000001000f67824 */ /* 0x048fe200078e00ff */
[C---:B------:R-:W-:Y:S02]  /*2b040*/  LOP3.LUT R238, R0.reuse, 0x3f, RZ, 0xc0, !PT ;  /* 0x0000003f00ee7812 */ /* 0x040fe400078ec0ff */
[----:B------:R-:W-:Y:S02]  /*2b050*/  LOP3.LUT R0, R0, 0x40, RZ, 0xc0, !PT ;  /* 0x0000004000007812 */ /* 0x000fe400078ec0ff */
[----:B------:R-:W-:Y:S01]  /*2b060*/  LOP3.LUT R246, R246, 0x70, RZ, 0xc0, !PT ;  /* 0x00000070f6f67812 */ /* 0x000fe200078ec0ff */
[----:B-1----:R-:W-:-:S03]  /*2b070*/  IMAD.MOV.U32 R126, RZ, RZ, R57 ;  /* 0x000000ffff7e7224 */ /* 0x002fc600078e0039 */
[----:B------:R-:W-:Y:S01]  /*2b080*/  LEA.HI R0, R0, R246, RZ, 0x1c ;  /* 0x000000f600007211 */ /* 0x000fe200078fe0ff */
[----:B------:R-:W-:-:S04]  /*2b090*/  IMAD.MOV.U32 R127, RZ, RZ, R58 ;  /* 0x000000ffff7f7224 */ /* 0x000fc800078e003a */
[----:B------:R-:W-:Y:S01]  /*2b0a0*/  IMAD R0, R238, 0x80, R0 ;  /* 0x00000080ee007824 */ /* 0x000fe200078e0200 */
[----:B------:R1:W-:Y:S04]  /*2b0b0*/  LDGSTS.E [R124+0x62008], desc[UR22][R126.64], P4 ;  /* 0x620080007e7c7fae */ /* 0x0003e8000a1a1016 */
[----:B------:R-:W-:Y:S02]  /*2b0c0*/  LOP3.LUT R0, R0, 0x30, RZ, 0x3c, !PT ;  /* 0x0000003000007812 */ /* 0x000fe400078e3cff */
[----:B-1----:R-:W-:Y:S01]  /*2b0d0*/  LOP3.LUT R124, R12, 0xc, RZ, 0xfc, !PT ;  /* 0x0000000c0c7c7812 */ /* 0x002fe200078efcff */
[----:B------:R-:W-:Y:S02]  /*2b0e0*/  IMAD.MOV.U32 R126, RZ, RZ, R27 ;  /* 0x000000ffff7e7224 */ /* 0x000fe400078e001b */
[----:B------:R-:W-:Y:S01]  /*2b0f0*/  IMAD.MOV.U32 R127, RZ, RZ, R28 ;  /* 0x000000ffff7f7224 */ /* 0x000fe200078e001c */
[----:B------:R-:W-:-:S02]  /*2b100*/  ISETP.GE.AND P4, PT, R124, UR5, PT ;  /* 0x000000057c007c0c */ /* 0x000fc4000bf86270 */
[----:B------:R-:W-:Y:S02]  /*2b110*/  LOP3.LUT R124, R12, 0xe, RZ, 0xfc, !PT ;  /* 0x0000000e0c7c7812 */ /* 0x000fe400078efcff */
[----:B------:R-:W1:Y:S02]  /*2b120*/  S2R R12, SR_TID.X ;  /* 0x00000000000c7919 */ /* 0x000e640000002100 */
[----:B------:R-:W-:Y:S02]  /*2b130*/  ISETP.GE.AND P5, PT, R124, UR5, PT ;  /* 0x000000057c007c0c */ /* 0x000fe4000bfa6270 */
[----:B------:R-:W-:-:S04]  /*2b140*/  SEL R124, RZ, 0x4, P4 ;  /* 0x00000004ff7c7807 */ /* 0x000fc80002000000 */
[----:B------:R-:W-:-:S04]  /*2b150*/  SEL R124, R124, RZ, !P3 ;  /* 0x000000ff7c7c7207 */ /* 0x000fc80005800000 */
[----:B------:R-:W-:Y:S02]  /*2b160*/  ISETP.NE.U32.AND P4, PT, R124, RZ, PT ;  /* 0x000000ff7c00720c */ /* 0x000fe40003f85070 */
[----:B------:R-:W-:-:S04]  /*2b170*/  SEL R124, RZ, 0x4, P5 ;  /* 0x00000004ff7c7807 */ /* 0x000fc80002800000 */
[----:B------:R-:W-:-:S04]  /*2b180*/  SEL R124, R124, RZ, !P3 ;  /* 0x000000ff7c7c7207 */ /* 0x000fc80005800000 */
[----:B------:R-:W-:Y:S01]  /*2b190*/  ISETP.NE.U32.AND P5, PT, R124, RZ, PT ;  /* 0x000000ff7c00720c */ /* 0x000fe20003fa5070 */
[----:B------:R-:W-:Y:S01]  /*2b1a0*/  VIADD R124, R0, UR16 ;  /* 0x00000010007c7c36 */ /* 0x000fe20008000000 */
[--C-:B--2---:R-:W-:Y:S02]  /*2b1b0*/  SHF.R.U32.HI R0, RZ, 0x6, R13.reuse ;  /* 0x00000006ff007819 */ /* 0x104fe4000001160d */
[----:B------:R-:W-:Y:S02]  /*2b1c0*/  SHF.R.U32.HI R13, RZ, 0x6, R13 ;  /* 0x00000006ff0d7819 */ /* 0x000fe4000001160d */
[----:B------:R-:W-:Y:S01]  /*2b1d0*/  SGXT.U32 R0, R0, 0x1 ;  /* 0x000000010000781a */ /* 0x000fe20000000000 */
[----:B------:R2:W-:Y:S01]  /*2b1e0*/  LDGSTS.E [R124+0x60000], desc[UR22][R126.64], P4 ;  /* 0x600000007e7c7fae */ /* 0x0005e2000a1a1016 */
[----:B------:R-:W-:Y:S02]  /*2b1f0*/  SGXT.U32 R13, R13, 0x1 ;  /* 0x000000010d0d781a */ /* 0x000fe40000000000 */
[----:B------:R-:W-:-:S02]  /*2b200*/  LOP3.LUT R0, R0, 0x2e, RZ, 0xfc, !PT ;  /* 0x0000002e00007812 */ /* 0x000fc400078efcff */
[----:B------:R-:W-:-:S04]  /*2b210*/  LOP3.LUT R13, R13, 0x2c, RZ, 0xfc, !PT ;  /* 0x0000002c0d0d7812 */ /* 0x000fc800078efcff */
[----:B------:R-:W-:Y:S01]  /*2b220*/  ISETP.GE.AND P4, PT, R13, UR5, PT ;  /* 0x000000050d007c0c */ /* 0x000fe2000bf86270 */
[----:B--2---:R-:W-:Y:S02]  /*2b230*/  IMAD.MOV.U32 R126, RZ, RZ, R29 ;  /* 0x000000ffff7e7224 */ /* 0x004fe400078e001d */
[----:B------:R-:W-:-:S05]  /*2b240*/  IMAD.MOV.U32 R127, RZ, RZ, R30 ;  /* 0x000000ffff7f7224 */ /* 0x000fca00078e001e */
[----:B------:R2:W-:Y:S01]  /*2b250*/  LDGSTS.E [R124+0x60008], desc[UR22][R126.64], P5 ;  /* 0x600080007e7c7fae */ /* 0x0005e2000a9a1016 */
[----:B------:R-:W-:Y:S02]  /*2b260*/  ISETP.GE.AND P5, PT, R0, UR5, PT ;  /* 0x0000000500007c0c */ /* 0x000fe4000bfa6270 */
[----:B------:R-:W3:Y:S01]  /*2b270*/  S2R R0, SR_TID.X ;  /* 0x0000000000007919 */ /* 0x000ee20000002100 */
[----:B--2---:R-:W-:Y:S02]  /*2b280*/  SEL R127, RZ, 0x4, P4 ;  /* 0x00000004ff7f7807 */ /* 0x004fe40002000000 */
        /* <DEDUP_REMOVED lines=8> */
[--C-:B---3--:R-:W-:Y:S02]  /*2b310*/  SHF.R.U32.HI R13, RZ, 0x6, R0.reuse ;  /* 0x00000006ff0d7819 */ /* 0x108fe40000011600 */
[----:B------:R-:W-:Y:S02]  /*2b320*/  SHF.R.U32.HI R0, RZ, 0x6, R0 ;  /* 0x00000006ff007819 */ /* 0x000fe40000011600 */
[----:B------:R-:W-:Y:S02]  /*2b330*/  SGXT.U32 R13, R13, 0x1 ;  /* 0x000000010d0d781a */ /* 0x000fe40000000000 */
[----:B------:R-:W-:Y:S02]  /*2b340*/  SGXT.U32 R0, R0, 0x1 ;  /* 0x000000010000781a */ /* 0x000fe40000000000 */
[----:B------:R-:W-:Y:S01]  /*2b350*/  LOP3.LUT R13, R13, 0x10, RZ, 0xfc, !PT ;  /* 0x000000100d0d7812 */ /* 0x000fe200078efcff */
[----:B--2---:R-:W-:Y:S01]  /*2b360*/  IMAD.MOV.U32 R126, RZ, RZ, R61 ;  /* 0x000000ffff7e7224 */ /* 0x004fe200078e003d */
[----:B------:R-:W-:Y:S01]  /*2b370*/  LOP3.LUT R0, R0, 0x12, RZ, 0xfc, !PT ;  /* 0x0000001200007812 */ /* 0x000fe200078efcff */
[----:B------:R-:W-:-:S03]  /*2b380*/  IMAD.MOV.U32 R127, RZ, RZ, R62 ;  /* 0x000000ffff7f7224 */ /* 0x000fc600078e003e */
[----:B------:R-:W-:Y:S02]  /*2b390*/  ISETP.GE.AND P5, PT, R0, UR5, PT ;  /* 0x0000000500007c0c */ /* 0x000fe4000bfa6270 */
[----:B------:R-:W2:Y:S01]  /*2b3a0*/  S2R R0, SR_TID.X ;  /* 0x0000000000007919 */ /* 0x000ea20000002100 */
[----:B------:R3:W-:Y:S01]  /*2b3b0*/  LDGSTS.E [R124+0x62008], desc[UR22][R126.64], P4 ;  /* 0x620080007e7c7fae */ /* 0x0007e2000a1a1016 */
[----:B------:R-:W-:-:S03]  /*2b3c0*/  ISETP.GE.AND P4, PT, R13, UR5, PT ;  /* 0x000000050d007c0c */ /* 0x000fc6000bf86270 */
[----:B------:R-:W4:Y:S04]  /*2b3d0*/  LDL.LU R13, [R1+0x10] ;  /* 0x00001000010d7983 */ /* 0x000f280000300800 */
[----:B------:R-:W4:Y:S01]  /*2b3e0*/  LDL.LU R15, [R1+0x2c] ;  /* 0x00002c00010f7983 */ /* 0x000f220000300800 */
[----:B---3--:R-:W-:Y:S01]  /*2b3f0*/  SEL R124, RZ, 0x4, P4 ;  /* 0x00000004ff7c7807 */ /* 0x008fe20002000000 */
[----:B------:R-:W-:Y:S02]  /*2b400*/  IMAD.MOV.U32 R126, RZ, RZ, R31 ;  /* 0x000000ffff7e7224 */ /* 0x000fe400078e001f */
[----:B------:R-:W-:Y:S01]  /*2b410*/  IMAD.MOV.U32 R127, RZ, RZ, R32 ;  /* 0x000000ffff7f7224 */ /* 0x000fe200078e0020 */
[----:B------:R-:W-:-:S04]  /*2b420*/  SEL R124, R124, RZ, !P3 ;  /* 0x000000ff7c7c7207 */ /* 0x000fc80005800000 */
[----:B------:R-:W-:Y:S02]  /*2b430*/  ISETP.NE.U32.AND P4, PT, R124, RZ, PT ;  /* 0x000000ff7c00720c */ /* 0x000fe40003f85070 */
[----:B------:R-:W-:-:S04]  /*2b440*/  SEL R124, RZ, 0x4, P5 ;  /* 0x00000004ff7c7807 */ /* 0x000fc80002800000 */
[----:B------:R-:W-:Y:S01]  /*2b450*/  SEL R124, R124, RZ, !P3 ;  /* 0x000000ff7c7c7207 */ /* 0x000fe20005800000 */
[C---:B--2---:R-:W-:Y:S01]  /*2b460*/  IMAD.SHL.U32 R246, R0.reuse, 0x10, RZ ;  /* 0x0000001000f67824 */ /* 0x044fe200078e00ff */
[C---:B------:R-:W-:Y:S02]  /*2b470*/  LOP3.LUT R238, R0.reuse, 0x3f, RZ, 0xc0, !PT ;  /* 0x0000003f00ee7812 */ /* 0x040fe400078ec0ff */
[----:B------:R-:W-:Y:S02]  /*2b480*/  LOP3.LUT R0, R0, 0x40, RZ, 0xc0, !PT ;  /* 0x0000004000007812 */ /* 0x000fe400078ec0ff */
[----:B------:R-:W-:Y:S02]  /*2b490*/  LOP3.LUT R246, R246, 0x70, RZ, 0xc0, !PT ;  /* 0x00000070f6f67812 */ /* 0x000fe400078ec0ff */
[----:B------:R-:W-:Y:S02]  /*2b4a0*/  ISETP.NE.U32.AND P5, PT, R124, RZ, PT ;  /* 0x000000ff7c00720c */ /* 0x000fe40003fa5070 */
[----:B------:R-:W-:-:S05]  /*2b4b0*/  LEA.HI R0, R0, R246, RZ, 0x1c ;  /* 0x000000f600007211 */ /* 0x000fca00078fe0ff */
[----:B------:R-:W-:-:S05]  /*2b4c0*/  IMAD R0, R238, 0x80, R0 ;  /* 0x00000080ee007824 */ /* 0x000fca00078e0200 */
[----:B------:R-:W-:-:S05]  /*2b4d0*/  LOP3.LUT R0, R0, 0x40, RZ, 0x3c, !PT ;  /* 0x0000004000007812 */ /* 0x000fca00078e3cff */
[----:B------:R-:W-:Y:S01]  /*2b4e0*/  VIADD R124, R0, UR16 ;  /* 0x00000010007c7c36 */ /* 0x000fe20008000000 */
[--C-:B-1----:R-:W-:Y:S02]  /*2b4f0*/  SHF.R.U32.HI R0, RZ, 0x6, R12.reuse ;  /* 0x00000006ff007819 */ /* 0x102fe4000001160c */
[----:B------:R-:W-:Y:S02]  /*2b500*/  SHF.R.U32.HI R12, RZ, 0x6, R12 ;  /* 0x00000006ff0c7819 */ /* 0x000fe4000001160c */
[----:B------:R-:W-:Y:S01]  /*2b510*/  SGXT.U32 R0, R0, 0x1 ;  /* 0x000000010000781a */ /* 0x000fe20000000000 */
[----:B------:R1:W-:Y:S01]  /*2b520*/  LDGSTS.E [R124+0x60000], desc[UR22][R126.64], P4 ;  /* 0x600000007e7c7fae */ /* 0x0003e2000a1a1016 */
[----:B------:R-:W-:Y:S02]  /*2b530*/  SGXT.U32 R12, R12, 0x1 ;  /* 0x000000010c0c781a */ /* 0x000fe40000000000 */
[----:B------:R-:W-:Y:S02]  /*2b540*/  LOP3.LUT R0, R0, 0x32, RZ, 0xfc, !PT ;  /* 0x0000003200007812 */ /* 0x000fe400078efcff */
[----:B------:R-:W-:-:S04]  /*2b550*/  LOP3.LUT R12, R12, 0x30, RZ, 0xfc, !PT ;  /* 0x000000300c0c7812 */ /* 0x000fc800078efcff */
[----:B------:R-:W-:Y:S01]  /*2b560*/  ISETP.GE.AND P4, PT, R12, UR5, PT ;  /* 0x000000050c007c0c */ /* 0x000fe2000bf86270 */
[----:B-1----:R-:W-:Y:S02]  /*2b570*/  IMAD.MOV.U32 R126, RZ, RZ, R33 ;  /* 0x000000ffff7e7224 */ /* 0x002fe400078e0021 */
[----:B------:R-:W-:-:S05]  /*2b580*/  IMAD.MOV.U32 R127, RZ, RZ, R34 ;  /* 0x000000ffff7f7224 */ /* 0x000fca00078e0022 */
[----:B------:R1:W-:Y:S01]  /*2b590*/  LDGSTS.E [R124+0x60008], desc[UR22][R126.64], P5 ;  /* 0x600080007e7c7fae */ /* 0x0003e2000a9a1016 */
[----:B------:R-:W-:Y:S02]  /*2b5a0*/  ISETP.GE.AND P5, PT, R0, UR5, PT ;  /* 0x0000000500007c0c */ /* 0x000fe4000bfa6270 */
[----:B------:R-:W2:Y:S01]  /*2b5b0*/  S2R R0, SR_TID.X ;  /* 0x0000000000007919 */ /* 0x000ea20000002100 */
        /* <DEDUP_REMOVED lines=9> */
[--C-:B--2---:R-:W-:Y:S02]  /*2b650*/  SHF.R.U32.HI R12, RZ, 0x6, R0.reuse ;  /* 0x00000006ff0c7819 */ /* 0x104fe40000011600 */
[----:B------:R-:W-:Y:S02]  /*2b660*/  SHF.R.U32.HI R0, RZ, 0x6, R0 ;  /* 0x00000006ff007819 */ /* 0x000fe40000011600 */
[----:B------:R-:W-:Y:S02]  /*2b670*/  SGXT.U32 R12, R12, 0x1 ;  /* 0x000000010c0c781a */ /* 0x000fe40000000000 */
[----:B------:R-:W-:Y:S02]  /*2b680*/  SGXT.U32 R0, R0, 0x1 ;  /* 0x000000010000781a */ /* 0x000fe40000000000 */
[----:B------:R-:W-:Y:S01]  /*2b690*/  LOP3.LUT R12, R12, 0x14, RZ, 0xfc, !PT ;  /* 0x000000140c0c7812 */ /* 0x000fe200078efcff */
[----:B-1----:R-:W-:Y:S01]  /*2b6a0*/  IMAD.MOV.U32 R126, RZ, RZ, R65 ;  /* 0x000000ffff7e7224 */ /* 0x002fe200078e0041 */
[----:B------:R-:W-:Y:S01]  /*2b6b0*/  LOP3.LUT R0, R0, 0x16, RZ, 0xfc, !PT ;  /* 0x0000001600007812 */ /* 0x000fe200078efcff */
[----:B------:R-:W-:-:S03]  /*2b6c0*/  IMAD.MOV.U32 R127, RZ, RZ, R66 ;  /* 0x000000ffff7f7224 */ /* 0x000fc600078e0042 */
[----:B------:R-:W-:Y:S02]  /*2b6d0*/  ISETP.GE.AND P5, PT, R0, UR5, PT ;  /* 0x0000000500007c0c */ /* 0x000fe4000bfa6270 */
[----:B------:R-:W1:Y:S01]  /*2b6e0*/  S2R R0, SR_TID.X ;  /* 0x0000000000007919 */ /* 0x000e620000002100 */
[----:B------:R2:W-:Y:S01]  /*2b6f0*/  LDGSTS.E [R124+0x62008], desc[UR22][R126.64], P4 ;  /* 0x620080007e7c7fae */ /* 0x0005e2000a1a1016 */
[----:B------:R-:W-:Y:S02]  /*2b700*/  ISETP.GE.AND P4, PT, R12, UR5, PT ;  /* 0x000000050c007c0c */ /* 0x000fe4000bf86270 */
[----:B------:R-:W3:Y:S02]  /*2b710*/  S2R R12, SR_TID.X ;  /* 0x00000000000c7919 */ /* 0x000ee40000002100 */
[----:B--2---:R-:W-:Y:S01]  /*2b720*/  SEL R124, RZ, 0x4, P4 ;  /* 0x00000004ff7c7807 */ /* 0x004fe20002000000 */
[----:B------:R-:W-:Y:S02]  /*2b730*/  IMAD.MOV.U32 R126, RZ, RZ, R35 ;  /* 0x000000ffff7e7224 */ /* 0x000fe400078e0023 */
[----:B------:R-:W-:Y:S01]  /*2b740*/  IMAD.MOV.U32 R127, RZ, RZ, R36 ;  /* 0x000000ffff7f7224 */ /* 0x000fe200078e0024 */
[----:B------:R-:W-:-:S04]  /*2b750*/  SEL R124, R124, RZ, !P3 ;  /* 0x000000ff7c7c7207 */ /* 0x000fc80005800000 */
[----:B------:R-:W-:Y:S02]  /*2b760*/  ISETP.NE.U32.AND P4, PT, R124, RZ, PT ;  /* 0x000000ff7c00720c */ /* 0x000fe40003f85070 */
[----:B------:R-:W-:-:S04]  /*2b770*/  SEL R124, RZ, 0x4, P5 ;  /* 0x00000004ff7c7807 */ /* 0x000fc80002800000 */
[----:B------:R-:W-:Y:S01]  /*2b780*/  SEL R124, R124, RZ, !P3 ;  /* 0x000000ff7c7c7207 */ /* 0x000fe20005800000 */
[C---:B-1----:R-:W-:Y:S01]  /*2b790*/  IMAD.SHL.U32 R246, R0.reuse, 0x10, RZ ;  /* 0x0000001000f67824 */ /* 0x042fe200078e00ff */
        /* <DEDUP_REMOVED lines=8> */
[--C-:B---3--:R-:W-:Y:S02]  /*2b820*/  SHF.R.U32.HI R0, RZ, 0x6, R12.reuse ;  /* 0x00000006ff007819 */ /* 0x108fe4000001160c */
        /* <DEDUP_REMOVED lines=103> */
[----:B------:R1:W-:Y:S01]  /*2bea0*/  LDGSTS.E [R124+0x60000], desc[UR22][R126.64], P4 ;  /* 0x600000007e7c7fae */ /* 0x0003e2000a1a1016 */
[----:B------:R-:W-:Y:S02]  /*2beb0*/  SGXT.U32 R0, R0, 0x1 ;  /* 0x000000010000781a */ /* 0x000fe40000000000 */
[----:B------:R-:W-:Y:S02]  /*2bec0*/  SGXT.U32 R12, R12, 0x1 ;  /* 0x000000010c0c781a */ /* 0x000fe40000000000 */
[----:B------:R-:W-:-:S02]  /*2bed0*/  LOP3.LUT R0, R0, 0x3e, RZ, 0xfc, !PT ;  /* 0x0000003e00007812 */ /* 0x000fc400078efcff */
[----:B------:R-:W-:-:S04]  /*2bee0*/  LOP3.LUT R12, R12, 0x3c, RZ, 0xfc, !PT ;  /* 0x0000003c0c0c7812 */ /* 0x000fc800078efcff */
[----:B------:R-:W-:Y:S01]  /*2bef0*/  ISETP.GE.AND P4, PT, R12, UR5, PT ;  /* 0x000000050c007c0c */ /* 0x000fe2000bf86270 */
[----:B-1----:R-:W-:Y:S01]  /*2bf00*/  IMAD.MOV.U32 R126, RZ, RZ, R45 ;  /* 0x000000ffff7e7224 */ /* 0x002fe200078e002d */
[----:B------:R-:W2:Y:S01]  /*2bf10*/  LDL.LU R12, [R1+0x30] ;  /* 0x00003000010c7983 */ /* 0x000ea20000300800 */
[----:B------:R-:W-:-:S03]  /*2bf20*/  IMAD.MOV.U32 R127, RZ, RZ, R46 ;  /* 0x000000ffff7f7224 */ /* 0x000fc600078e002e */
[----:B----4-:R-:W3:Y:S04]  /*2bf30*/  LDL.LU R48, [R1+0x4c] ;  /* 0x00004c0001307983 */ /* 0x010ee80000300800 */
[----:B------:R-:W4:Y:S04]  /*2bf40*/  LDL.LU R18, [R1+0x50] ;  /* 0x0000500001127983 */ /* 0x000f280000300800 */
[----:B------:R1:W-:Y:S01]  /*2bf50*/  LDGSTS.E [R124+0x60008], desc[UR22][R126.64], P5 ;  /* 0x600080007e7c7fae */ /* 0x0003e2000a9a1016 */
[----:B------:R-:W-:Y:S02]  /*2bf60*/  ISETP.GE.AND P5, PT, R0, UR5, PT ;  /* 0x0000000500007c0c */ /* 0x000fe4000bfa6270 */
[----:B------:R-:W1:Y:S02]  /*2bf70*/  S2R R0, SR_TID.X ;  /* 0x0000000000007919 */ /* 0x000e640000002100 */
[----:B-1----:R-:W-:-:S02]  /*2bf80*/  SEL R127, RZ, 0x4, P4 ;  /* 0x00000004ff7f7807 */ /* 0x002fc40002000000 */
[----:B------:R-:W-:Y:S02]  /*2bf90*/  SEL R126, RZ, 0x4, P5 ;  /* 0x00000004ff7e7807 */ /* 0x000fe40002800000 */
[----:B------:R-:W-:Y:S02]  /*2bfa0*/  SEL R127, R127, RZ, !P3 ;  /* 0x000000ff7f7f7207 */ /* 0x000fe40005800000 */
[----:B------:R-:W-:Y:S02]  /*2bfb0*/  SEL R126, R126, RZ, !P3 ;  /* 0x000000ff7e7e7207 */ /* 0x000fe40005800000 */
[----:B------:R-:W-:Y:S01]  /*2bfc0*/  ISETP.NE.U32.AND P5, PT, R127, RZ, PT ;  /* 0x000000ff7f00720c */ /* 0x000fe20003fa5070 */
[----:B------:R-:W-:Y:S01]  /*2bfd0*/  IMAD.MOV.U32 R127, RZ, RZ, R76 ;  /* 0x000000ffff7f7224 */ /* 0x000fe200078e004c */
[----:B------:R-:W-:Y:S01]  /*2bfe0*/  ISETP.NE.U32.AND P4, PT, R126, RZ, PT ;  /* 0x000000ff7e00720c */ /* 0x000fe20003f85070 */
[----:B------:R-:W-:-:S10]  /*2bff0*/  IMAD.MOV.U32 R126, RZ, RZ, R75 ;  /* 0x000000ffff7e7224 */ /* 0x000fd400078e004b */
[----:B------:R1:W-:Y:S02]  /*2c000*/  LDGSTS.E [R124+0x62000], desc[UR22][R126.64], P5 ;  /* 0x620000007e7c7fae */ /* 0x0003e4000a9a1016 */
[----:B-1----:R-:W-:Y:S02]  /*2c010*/  IMAD.MOV.U32 R126, RZ, RZ, R77 ;  /* 0x000000ffff7e7224 */ /* 0x002fe400078e004d */
[----:B------:R-:W-:-:S05]  /*2c020*/  IMAD.MOV.U32 R127, RZ, RZ, R78 ;  /* 0x000000ffff7f7224 */ /* 0x000fca00078e004e */
[----:B------:R1:W-:Y:S01]  /*2c030*/  LDGSTS.E [R124+0x62008], desc[UR22][R126.64], P4 ;  /* 0x620080007e7c7fae */ /* 0x0003e2000a1a1016 */
[----:B------:R-:W-:-:S03]  /*2c040*/  IADD3 R87, P5, PT, R87, UR13, RZ ;  /* 0x0000000d57577c10 */ /* 0x000fc6000ffbe0ff */
[----:B------:R-:W0:Y:S01]  /*2c050*/  LDGDEPBAR ;  /* 0x00000000000079af */ /* 0x000e220000000000 */
[----:B-1----:R-:W-:Y:S02]  /*2c060*/  LOP3.LUT R124, R0, 0x3f, RZ, 0xc0, !PT ;  /* 0x0000003f007c7812 */ /* 0x002fe400078ec0ff */
[----:B------:R-:W-:Y:S01]  /*2c070*/  IADD3.X R88, PT, PT, R88, UR14, RZ, P5, !PT ;  /* 0x0000000e58587c10 */ /* 0x000fe2000affe4ff */
[----:B------:R-:W2:Y:S01]  /*2c080*/  LDL.LU R0, [R1+0x70] ;  /* 0x0000700001007983 */ /* 0x000ea20000300800 */
[----:B------:R-:W-:Y:S02]  /*2c090*/  ISETP.GE.AND P4, PT, R124, UR5, PT ;  /* 0x000000057c007c0c */ /* 0x000fe4000bf86270 */
[----:B------:R-:W-:Y:S01]  /*2c0a0*/  IADD3 R100, P5, PT, R100, UR13, RZ ;  /* 0x0000000d64647c10 */ /* 0x000fe2000ffbe0ff */
[----:B------:R-:W2:Y:S01]  /*2c0b0*/  LDL.LU R16, [R1+0x90] ;  /* 0x0000900001107983 */ /* 0x000ea20000300800 */
[----:B------:R-:W-:Y:S02]  /*2c0c0*/  SEL R124, RZ, 0x4, P4 ;  /* 0x00000004ff7c7807 */ /* 0x000fe40002000000 */
[----:B------:R-:W-:-:S02]  /*2c0d0*/  IADD3 R79, P4, PT, R79, UR13, RZ ;  /* 0x0000000d4f4f7c10 */ /* 0x000fc4000ff9e0ff */
[----:B------:R-:W-:Y:S02]  /*2c0e0*/  SEL R124, R124, RZ, !P3 ;  /* 0x000000ff7c7c7207 */ /* 0x000fe40005800000 */
[----:B------:R-:W-:Y:S02]  /*2c0f0*/  IADD3.X R80, PT, PT, R80, UR14, RZ, P4, !PT ;  /* 0x0000000e50507c10 */ /* 0x000fe4000a7fe4ff */
[----:B------:R-:W-:Y:S01]  /*2c100*/  ISETP.NE.U32.AND P3, PT, R124, RZ, PT ;  /* 0x000000ff7c00720c */ /* 0x000fe20003f65070 */
[----:B------:R-:W-:Y:S01]  /*2c110*/  ULEA UR5, UR18, UR7, 0x11 ;  /* 0x0000000712057291 */ /* 0x000fe2000f8e88ff */
[----:B------:R-:W-:Y:S01]  /*2c120*/  IADD3 R94, P4, PT, R94, UR13, RZ ;  /* 0x0000000d5e5e7c10 */ /* 0x000fe2000ff9e0ff */
[----:B------:R-:W-:-:S03]  /*2c130*/  IMAD.MOV.U32 R126, RZ, RZ, R79 ;  /* 0x000000ffff7e7224 */ /* 0x000fc600078e004f */
[----:B------:R-:W-:Y:S02]  /*2c140*/  IADD3.X R95, PT, PT, R95, UR14, RZ, P4, !PT ;  /* 0x0000000e5f5f7c10 */ /* 0x000fe4000a7fe4ff */
[----:B------:R-:W-:Y:S01]  /*2c150*/  IADD3 R106, P4, PT, R106, UR13, RZ ;  /* 0x0000000d6a6a7c10 */ /* 0x000fe2000ff9e0ff */
[----:B------:R-:W-:Y:S02]  /*2c160*/  VIADD R124, R14, UR5 ;  /* 0x000000050e7c7c36 */ /* 0x000fe40008000000 */
[----:B------:R-:W-:Y:S01]  /*2c170*/  IMAD.MOV.U32 R127, RZ, RZ, R80 ;  /* 0x000000ffff7f7224 */ /* 0x000fe200078e0050 */
[----:B------:R-:W-:Y:S02]  /*2c180*/  IADD3.X R107, PT, PT, R107, UR14, RZ, P4, !PT ;  /* 0x0000000e6b6b7c10 */ /* 0x000fe4000a7fe4ff */
[----:B------:R-:W-:Y:S02]  /*2c190*/  IADD3.X R101, PT, PT, R101, UR14, RZ, P5, !PT ;  /* 0x0000000e65657c10 */ /* 0x000fe4000affe4ff */
[----:B------:R-:W-:Y:S01]  /*2c1a0*/  IADD3 R117, P4, PT, R117, UR13, RZ ;  /* 0x0000000d75757c10 */ /* 0x000fe2000ff9e0ff */
[----:B------:R1:W-:Y:S01]  /*2c1b0*/  LDGSTS.E [R124], desc[UR22][R126.64], P3 ;  /* 0x000000007e7c7fae */ /* 0x0003e200099a1016 */
[----:B------:R-:W-:-:S02]  /*2c1c0*/  IADD3 R112, P5, PT, R112, UR13, RZ ;  /* 0x0000000d70707c10 */ /* 0x000fc4000ffbe0ff */
[----:B------:R-:W-:Y:S02]  /*2c1d0*/  IADD3.X R118, PT, PT, R118, UR14, RZ, P4, !PT ;  /* 0x0000000e76767c10 */ /* 0x000fe4000a7fe4ff */
[----:B------:R-:W-:Y:S02]  /*2c1e0*/  IADD3.X R113, PT, PT, R113, UR14, RZ, P5, !PT ;  /* 0x0000000e71717c10 */ /* 0x000fe4000affe4ff */
[----:B------:R-:W-:Y:S01]  /*2c1f0*/  IADD3 R129, P5, PT, R129, UR13, RZ ;  /* 0x0000000d81817c10 */ /* 0x000fe2000ffbe0ff */
[----:B-1----:R-:W-:Y:S02]  /*2c200*/  IMAD.MOV.U32 R126, RZ, RZ, R87 ;  /* 0x000000ffff7e7224 */ /* 0x002fe400078e0057 */
[----:B------:R-:W-:Y:S01]  /*2c210*/  IMAD.MOV.U32 R127, RZ, RZ, R88 ;  /* 0x000000ffff7f7224 */ /* 0x000fe200078e0058 */
[----:B------:R-:W-:-:S04]  /*2c220*/  IADD3.X R128, PT, PT, R128, UR14, RZ, P5, !PT ;  /* 0x0000000e80807c10 */ /* 0x000fc8000affe4ff */
[----:B------:R1:W-:Y:S01]  /*2c230*/  LDGSTS.E [R124+0x400], desc[UR22][R126.64], P3 ;  /* 0x004000007e7c7fae */ /* 0x0003e200099a1016 */
[----:B------:R-:W-:-:S03]  /*2c240*/  IADD3 R137, P4, PT, R137, UR13, RZ ;  /* 0x0000000d89897c10 */ /* 0x000fc6000ff9e0ff */
[----:B------:R-:W-:Y:S04]  /*2c250*/  LDGSTS.E [R124+0x800], desc[UR22][R94.64], P3 ;  /* 0x008000005e7c7fae */ /* 0x000fe800099a1016 */
[----:B------:R-:W-:Y:S01]  /*2c260*/  LDGSTS.E [R124+0xc00], desc[UR22][R100.64], P3 ;  /* 0x00c00000647c7fae */ /* 0x000fe200099a1016 */
[----:B-1----:R-:W-:-:S03]  /*2c270*/  IMAD.MOV.U32 R126, RZ, RZ, R117 ;  /* 0x000000ffff7e7224 */ /* 0x002fc600078e0075 */
[----:B------:R-:W-:Y:S01]  /*2c280*/  LDGSTS.E [R124+0x1000], desc[UR22][R106.64], P3 ;  /* 0x010000006a7c7fae */ /* 0x000fe200099a1016 */
[----:B------:R-:W-:-:S03]  /*2c290*/  IMAD.MOV.U32 R127, RZ, RZ, R118 ;  /* 0x000000ffff7f7224 */ /* 0x000fc600078e0076 */
[----:B------:R-:W-:Y:S01]  /*2c2a0*/  LDGSTS.E [R124+0x1400], desc[UR22][R112.64], P3 ;  /* 0x01400000707c7fae */ /* 0x000fe200099a1016 */
[----:B------:R-:W-:-:S03]  /*2c2b0*/  IADD3.X R136, PT, PT, R136, UR14, RZ, P4, !PT ;  /* 0x0000000e88887c10 */ /* 0x000fc6000a7fe4ff */
[----:B------:R1:W-:Y:S01]  /*2c2c0*/  LDGSTS.E [R124+0x1800], desc[UR22][R126.64], P3 ;  /* 0x018000007e7c7fae */ /* 0x0003e200099a1016 */
[----:B------:R-:W-:Y:S02]  /*2c2d0*/  IADD3 R145, P5, PT, R145, UR13, RZ ;  /* 0x0000000d91917c10 */ /* 0x000fe4000ffbe0ff */
[----:B------:R-:W-:Y:S02]  /*2c2e0*/  IADD3 R153, P4, PT, R153, UR13, RZ ;  /* 0x0000000d99997c10 */ /* 0x000fe4000ff9e0ff */
[----:B------:R-:W-:Y:S01]  /*2c2f0*/  IADD3.X R144, PT, PT, R144, UR14, RZ, P5, !PT ;  /* 0x0000000e90907c10 */ /* 0x000fe2000affe4ff */
[----:B-1----:R-:W-:Y:S02]  /*2c300*/  IMAD.MOV.U32 R126, RZ, RZ, R129 ;  /* 0x000000ffff7e7224 */ /* 0x002fe400078e0081 */
[----:B------:R-:W-:-:S05]  /*2c310*/  IMAD.MOV.U32 R127, RZ, RZ, R128 ;  /* 0x000000ffff7f7224 */ /* 0x000fca00078e0080 */
[----:B------:R1:W-:Y:S01]  /*2c320*/  LDGSTS.E [R124+0x1c00], desc[UR22][R126.64], P3 ;  /* 0x01c000007e7c7fae */ /* 0x0003e200099a1016 */
[----:B------:R-:W-:Y:S02]  /*2c330*/  IADD3.X R152, PT, PT, R152, UR14, RZ, P4, !PT ;  /* 0x0000000e98987c10 */ /* 0x000fe4000a7fe4ff */
[----:B------:R-:W-:Y:S01]  /*2c340*/  IADD3 R161, P5, PT, R161, UR13, RZ ;  /* 0x0000000da1a17c10 */ /* 0x000fe2000ffbe0ff */
        /* <DEDUP_REMOVED lines=64> */
[----:B--2---:R-:W-:Y:S01]  /*2c750*/  IADD3 R12, P4, PT, R12, UR13, RZ ;  /* 0x0000000d0c0c7c10 */ /* 0x004fe2000ff9e0ff */
[----:B-1----:R-:W-:Y:S02]  /*2c760*/  IMAD.MOV.U32 R126, RZ, RZ, R241 ;  /* 0x000000ffff7e7224 */ /* 0x002fe400078e00f1 */
[----:B------:R-:W-:-:S05]  /*2c770*/  IMAD.MOV.U32 R127, RZ, RZ, R240 ;  /* 0x000000ffff7f7224 */ /* 0x000fca00078e00f0 */
[----:B------:R1:W-:Y:S01]  /*2c780*/  LDGSTS.E [R124+0x5400], desc[UR22][R126.64], P3 ;  /* 0x054000007e7c7fae */ /* 0x0003e200099a1016 */
[----:B------:R-:W-:-:S03]  /*2c790*/  IADD3.X R15, PT, PT, R15, UR14, RZ, P4, !PT ;  /* 0x0000000e0f0f7c10 */ /* 0x000fc6000a7fe4ff */
[----:B------:R2:W-:Y:S01]  /*2c7a0*/  STL [R1+0x10], R13 ;  /* 0x0000100d01007387 */ /* 0x0005e20000100800 */
[----:B-1----:R-:W-:Y:S02]  /*2c7b0*/  IMAD.MOV.U32 R126, RZ, RZ, R249 ;  /* 0x000000ffff7e7224 */ /* 0x002fe400078e00f9 */
[----:B------:R-:W-:Y:S01]  /*2c7c0*/  IMAD.MOV.U32 R127, RZ, RZ, R248 ;  /* 0x000000ffff7f7224 */ /* 0x000fe200078e00f8 */
[----:B------:R1:W-:Y:S01]  /*2c7d0*/  STL [R1+0xc], R17 ;  /* 0x00000c1101007387 */ /* 0x0003e20000100800 */
[----:B----4-:R-:W-:-:S03]  /*2c7e0*/  IADD3 R18, P5, PT, R18, UR13, RZ ;  /* 0x0000000d12127c10 */ /* 0x010fc6000ffbe0ff */
[----:B------:R4:W-:Y:S01]  /*2c7f0*/  LDGSTS.E [R124+0x5800], desc[UR22][R126.64], P3 ;  /* 0x058000007e7c7fae */ /* 0x0009e200099a1016 */
[----:B---3--:R-:W-:Y:S01]  /*2c800*/  IADD3.X R48, PT, PT, R48, UR14, RZ, P5, !PT ;  /* 0x0000000e30307c10 */ /* 0x008fe2000affe4ff */
[----:B----4-:R-:W-:Y:S02]  /*2c810*/  IMAD.MOV.U32 R126, RZ, RZ, R13 ;  /* 0x000000ffff7e7224 */ /* 0x010fe400078e000d */
[----:B------:R-:W-:Y:S01]  /*2c820*/  IMAD.MOV.U32 R127, RZ, RZ, R17 ;  /* 0x000000ffff7f7224 */ /* 0x000fe200078e0011 */
[----:B--2---:R-:W2:Y:S04]  /*2c830*/  LDL.LU R13, [R1+0x6c] ;  /* 0x00006c00010d7983 */ /* 0x004ea80000300800 */
[----:B-1----:R-:W3:Y:S04]  /*2c840*/  LDL.LU R17, [R1+0x8c] ;  /* 0x00008c0001117983 */ /* 0x002ee80000300800 */
[----:B------:R1:W-:Y:S04]  /*2c850*/  LDGSTS.E [R124+0x5c00], desc[UR22][R126.64], P3 ;  /* 0x05c000007e7c7fae */ /* 0x0003e800099a1016 */
[----:B------:R4:W-:Y:S04]  /*2c860*/  STL [R1+0x30], R12 ;  /* 0x0000300c01007387 */ /* 0x0009e80000100800 */
[----:B------:R4:W-:Y:S01]  /*2c870*/  STL [R1+0x2c], R15 ;  /* 0x00002c0f01007387 */ /* 0x0009e20000100800 */
[----:B-1----:R-:W-:-:S02]  /*2c880*/  IMAD.MOV.U32 R126, RZ, RZ, R12 ;  /* 0x000000ffff7e7224 */ /* 0x002fc400078e000c */
[----:B------:R-:W-:Y:S01]  /*2c890*/  IMAD.MOV.U32 R127, RZ, RZ, R15 ;  /* 0x000000ffff7f7224 */ /* 0x000fe200078e000f */
[----:B------:R1:W-:Y:S04]  /*2c8a0*/  STL [R1+0x50], R18 ;  /* 0x0000501201007387 */ /* 0x0003e80000100800 */
[----:B----4-:R-:W4:Y:S04]  /*2c8b0*/  LDL.LU R12, [R1+0xb0] ;  /* 0x0000b000010c7983 */ /* 0x010f280000300800 */
[----:B------:R1:W-:Y:S04]  /*2c8c0*/  STL [R1+0x4c], R48 ;  /* 0x00004c3001007387 */ /* 0x0003e80000100800 */
[----:B------:R1:W-:Y:S04]  /*2c8d0*/  LDGSTS.E [R124+0x6000], desc[UR22][R126.64], P3 ;  /* 0x060000007e7c7fae */ /* 0x0003e800099a1016 */
[----:B------:R-:W4:Y:S01]  /*2c8e0*/  LDL.LU R15, [R1+0xd0] ;  /* 0x0000d000010f7983 */ /* 0x000f220000300800 */
[----:B-1----:R-:W-:-:S03]  /*2c8f0*/  IMAD.MOV.U32 R126, RZ, RZ, R18 ;  /* 0x000000ffff7e7224 */ /* 0x002fc600078e0012 */
[----:B------:R-:W4:Y:S01]  /*2c900*/  LDL.LU R18, [R1+0xac] ;  /* 0x0000ac0001127983 */ /* 0x000f220000300800 */
[----:B------:R-:W-:-:S03]  /*2c910*/  IMAD.MOV.U32 R127, RZ, RZ, R48 ;  /* 0x000000ffff7f7224 */ /* 0x000fc600078e0030 */
[----:B------:R-:W4:Y:S01]  /*2c920*/  LDL.LU R48, [R1+0xcc] ;  /* 0x0000cc0001307983 */ /* 0x000f220000300800 */
[----:B------:R-:W-:Y:S02]  /*2c930*/  IADD3 R0, P4, PT, R0, UR13, RZ ;  /* 0x0000000d00007c10 */ /* 0x000fe4000ff9e0ff */
[----:B------:R-:W-:Y:S01]  /*2c940*/  IADD3 R16, P5, PT, R16, UR13, RZ ;  /* 0x0000000d10107c10 */ /* 0x000fe2000ffbe0ff */
[----:B------:R1:W-:Y:S04]  /*2c950*/  LDGSTS.E [R124+0x6400], desc[UR22][R126.64], P3 ;  /* 0x064000007e7c7fae */ /* 0x0003e800099a1016 */
[----:B------:R2:W-:Y:S01]  /*2c960*/  STL [R1+0x70], R0 ;  /* 0x0000700001007387 */ /* 0x0005e20000100800 */
[----:B-1----:R-:W-:Y:S01]  /*2c970*/  IMAD.MOV.U32 R126, RZ, RZ, R0 ;  /* 0x000000ffff7e7224 */ /* 0x002fe200078e0000 */
[----:B--2---:R-:W-:-:S02]  /*2c980*/  IADD3.X R13, PT, PT, R13, UR14, RZ, P4, !PT ;  /* 0x0000000e0d0d7c10 */ /* 0x004fc4000a7fe4ff */
[----:B---3--:R-:W-:-:S03]  /*2c990*/  IADD3.X R17, PT, PT, R17, UR14, RZ, P5, !PT ;  /* 0x0000000e11117c10 */ /* 0x008fc6000affe4ff */
[----:B------:R-:W-:Y:S01]  /*2c9a0*/  IMAD.MOV.U32 R127, RZ, RZ, R13 ;  /* 0x000000ffff7f7224 */ /* 0x000fe200078e000d */
[----:B------:R1:W-:Y:S04]  /*2c9b0*/  STL [R1+0x6c], R13 ;  /* 0x00006c0d01007387 */ /* 0x0003e80000100800 */
[----:B------:R2:W-:Y:S04]  /*2c9c0*/  STL [R1+0x90], R16 ;  /* 0x0000901001007387 */ /* 0x0005e80000100800 */
[----:B------:R-:W3:Y:S04]  /*2c9d0*/  LDL.LU R0, [R1+0xf0] ;  /* 0x0000f00001007983 */ /* 0x000ee80000300800 */
[----:B------:R2:W-:Y:S04]  /*2c9e0*/  STL [R1+0x8c], R17 ;  /* 0x00008c1101007387 */ /* 0x0005e80000100800 */
[----:B------:R2:W-:Y:S04]  /*2c9f0*/  LDGSTS.E [R124+0x6800], desc[UR22][R126.64], P3 ;  /* 0x068000007e7c7fae */ /* 0x0005e800099a1016 */
[----:B-1----:R-:W3:Y:S01]  /*2ca00*/  LDL.LU R13, [R1+0x110] ;  /* 0x00011000010d7983 */ /* 0x002ee20000300800 */
[----:B----4-:R-:W-:Y:S01]  /*2ca10*/  IADD3 R12, P4, PT, R12, UR13, RZ ;  /* 0x0000000d0c0c7c10 */ /* 0x010fe2000ff9e0ff */
[----:B--2---:R-:W-:-:S02]  /*2ca20*/  IMAD.MOV.U32 R126, RZ, RZ, R16 ;  /* 0x000000ffff7e7224 */ /* 0x004fc400078e0010 */
[----:B------:R-:W-:Y:S01]  /*2ca30*/  IMAD.MOV.U32 R127, RZ, RZ, R17 ;  /* 0x000000ffff7f7224 */ /* 0x000fe200078e0011 */
[----:B------:R-:W2:Y:S01]  /*2ca40*/  LDL.LU R16, [R1+0xec] ;  /* 0x0000ec0001107983 */ /* 0x000ea20000300800 */
[----:B------:R-:W-:-:S03]  /*2ca50*/  IADD3 R15, P5, PT, R15, UR13, RZ ;  /* 0x0000000d0f0f7c10 */ /* 0x000fc6000ffbe0ff */
[----:B------:R-:W4:Y:S04]  /*2ca60*/  LDL.LU R17, [R1+0x10c] ;  /* 0x00010c0001117983 */ /* 0x000f280000300800 */
[----:B------:R1:W-:Y:S01]  /*2ca70*/  LDGSTS.E [R124+0x6c00], desc[UR22][R126.64], P3 ;  /* 0x06c000007e7c7fae */ /* 0x0003e200099a1016 */
[----:B------:R-:W-:-:S03]  /*2ca80*/  IADD3.X R18, PT, PT, R18, UR14, RZ, P4, !PT ;  /* 0x0000000e12127c10 */ /* 0x000fc6000a7fe4ff */
[----:B------:R1:W-:Y:S01]  /*2ca90*/  STL [R1+0xb0], R12 ;  /* 0x0000b00c01007387 */ /* 0x0003e20000100800 */
[----:B------:R-:W-:-:S03]  /*2caa0*/  IADD3.X R48, PT, PT, R48, UR14, RZ, P5, !PT ;  /* 0x0000000e30307c10 */ /* 0x000fc6000affe4ff */
[----:B------:R1:W-:Y:S02]  /*2cab0*/  STL [R1+0xac], R18 ;  /* 0x0000ac1201007387 */ /* 0x0003e40000100800 */
[----:B-1----:R-:W-:Y:S02]  /*2cac0*/  IMAD.MOV.U32 R126, RZ, RZ, R12 ;  /* 0x000000ffff7e7224 */ /* 0x002fe400078e000c */
[----:B------:R-:W-:Y:S01]  /*2cad0*/  IMAD.MOV.U32 R127, RZ, RZ, R18 ;  /* 0x000000ffff7f7224 */ /* 0x000fe200078e0012 */
[----:B------:R1:W-:Y:S04]  /*2cae0*/  STL [R1+0xd0], R15 ;  /* 0x0000d00f01007387 */ /* 0x0003e80000100800 */
[----:B------:R-:W4:Y:S04]  /*2caf0*/  LDL.LU R12, [R1+0x130] ;  /* 0x00013000010c7983 */ /* 0x000f280000300800 */
[----:B------:R1:W-:Y:S04]  /*2cb00*/  STL [R1+0xcc], R48 ;  /* 0x0000cc3001007387 */ /* 0x0003e80000100800 */
[----:B------:R1:W-:Y:S04]  /*2cb10*/  LDGSTS.E [R124+0x7000], desc[UR22][R126.64], P3 ;  /* 0x070000007e7c7fae */ /* 0x0003e800099a1016 */
[----:B------:R-:W4:Y:S01]  /*2cb20*/  LDL.LU R18, [R1+0x150] ;  /* 0x0001500001127983 */ /* 0x000f220000300800 */
[----:B-1----:R-:W-:-:S03]  /*2cb30*/  IMAD.MOV.U32 R126, RZ, RZ, R15 ;  /* 0x000000ffff7e7224 */ /* 0x002fc600078e000f */
[----:B------:R-:W4:Y:S01]  /*2cb40*/  LDL.LU R15, [R1+0x12c] ;  /* 0x00012c00010f7983 */ /* 0x000f220000300800 */
[----:B------:R-:W-:-:S03]  /*2cb50*/  IMAD.MOV.U32 R127, RZ, RZ, R48 ;  /* 0x000000ffff7f7224 */ /* 0x000fc600078e0030 */
[----:B------:R-:W4:Y:S04]  /*2cb60*/  LDL.LU R48, [R1+0x14c] ;  /* 0x00014c0001307983 */ /* 0x000f280000300800 */
[----:B------:R1:W-:Y:S01]  /*2cb70*/  LDGSTS.E [R124+0x7400], desc[UR22][R126.64], P3 ;  /* 0x074000007e7c7fae */ /* 0x0003e200099a1016 */
[----:B---3--:R-:W-:-:S05]  /*2cb80*/  IADD3 R0, P4, PT, R0, UR13, RZ ;  /* 0x0000000d00007c10 */ /* 0x008fca000ff9e0ff */
[----:B------:R3:W-:Y:S01]  /*2cb90*/  STL [R1+0xf0], R0 ;  /* 0x0000f00001007387 */ /* 0x0007e20000100800 */
[----:B-1----:R-:W-:Y:S01]  /*2cba0*/  IMAD.MOV.U32 R126, RZ, RZ, R0 ;  /* 0x000000ffff7e7224 */ /* 0x002fe200078e0000 */
[----:B------:R-:W-:Y:S02]  /*2cbb0*/  IADD3 R13, P5, PT, R13, UR13, RZ ;  /* 0x0000000d0d0d7c10 */ /* 0x000fe4000ffbe0ff */
[----:B--2---:R-:W-:Y:S02]  /*2cbc0*/  IADD3.X R16, PT, PT, R16, UR14, RZ, P4, !PT ;  /* 0x0000000e10107c10 */ /* 0x004fe4000a7fe4ff */
[----:B----4-:R-:W-:-:S03]  /*2cbd0*/  IADD3.X R17, PT, PT, R17, UR14, RZ, P5, !PT ;  /* 0x0000000e11117c10 */ /* 0x010fc6000affe4ff */
[----:B------:R-:W-:Y:S01]  /*2cbe0*/  IMAD.MOV.U32 R127, RZ, RZ, R16 ;  /* 0x000000ffff7f7224 */ /* 0x000fe200078e0010 */
[----:B------:R1:W-:Y:S04]  /*2cbf0*/  STL [R1+0xec], R16 ;  /* 0x0000ec1001007387 */ /* 0x0003e80000100800 */
[----:B------:R2:W-:Y:S04]  /*2cc00*/  STL [R1+0x110], R13 ;  /* 0x0001100d01007387 */ /* 0x0005e80000100800 */
[----:B---3--:R-:W3:Y:S04]  /*2cc10*/  LDL.LU R0, [R1+0x170] ;  /* 0x0001700001007983 */ /* 0x008ee80000300800 */
[----:B------:R4:W-:Y:S04]  /*2cc20*/  STL [R1+0x10c], R17 ;  /* 0x00010c1101007387 */ /* 0x0009e80000100800 */
[----:B------:R2:W-:Y:S04]  /*2cc30*/  LDGSTS.E [R124+0x7800], desc[UR22][R126.64], P3 ;  /* 0x078000007e7c7fae */ /* 0x0005e800099a1016 */
[----:B-1----:R-:W3:Y:S01]  /*2cc40*/  LDL.LU R16, [R1+0x190] ;  /* 0x0001900001107983 */ /* 0x002ee20000300800 */
[----:B------:R-:W-:Y:S01]  /*2cc50*/  IADD3 R12, P4, PT, R12, UR13, RZ ;  /* 0x0000000d0c0c7c10 */ /* 0x000fe2000ff9e0ff */
[----:B--2---:R-:W-:-:S02]  /*2cc60*/  IMAD.MOV.U32 R126, RZ, RZ, R13 ;  /* 0x000000ffff7e7224 */ /* 0x004fc400078e000d */
[----:B------:R-:W-:Y:S01]  /*2cc70*/  IMAD.MOV.U32 R127, RZ, RZ, R17 ;  /* 0x000000ffff7f7224 */ /* 0x000fe200078e0011 */
[----:B------:R-:W2:Y:S01]  /*2cc80*/  LDL.LU R13, [R1+0x16c] ;  /* 0x00016c00010d7983 */ /* 0x000ea20000300800 */
[----:B------:R-:W-:-:S03]  /*2cc90*/  IADD3 R18, P5, PT, R18, UR13, RZ ;  /* 0x0000000d12127c10 */ /* 0x000fc6000ffbe0ff */
[----:B----4-:R-:W4:Y:S04]  /*2cca0*/  LDL.LU R17, [R1+0x18c] ;  /* 0x00018c0001117983 */ /* 0x010f280000300800 */
        /* <DEDUP_REMOVED lines=110> */
[----:B------:R-:W-:Y:S01]  /*2d390*/  STL [R1+0x2b0], R12 ;  /* 0x0002b00c01007387 */ /* 0x000fe20000100800 */
[----:B------:R-:W-:-:S03]  /*2d3a0*/  IADD3.X R48, PT, PT, R48, UR14, RZ, P5, !PT ;  /* 0x0000000e30307c10 */ /* 0x000fc6000affe4ff */
[----:B------:R1:W-:Y:S02]  /*2d3b0*/  STL [R1+0x2ac], R18 ;  /* 0x0002ac1201007387 */ /* 0x0003e40000100800 */
[----:B-1----:R-:W-:Y:S02]  /*2d3c0*/  IMAD.MOV.U32 R126, RZ, RZ, R12 ;  /* 0x000000ffff7e7224 */ /* 0x002fe400078e000c */
[----:B------:R-:W-:Y:S01]  /*2d3d0*/  IMAD.MOV.U32 R127, RZ, RZ, R18 ;  /* 0x000000ffff7f7224 */ /* 0x000fe200078e0012 */
[----:B------:R-:W-:Y:S04]  /*2d3e0*/  STL [R1+0x2d0], R15 ;  /* 0x0002d00f01007387 */ /* 0x000fe80000100800 */
        /* <DEDUP_REMOVED lines=10> */
[----:B-1----:R-:W-:Y:S01]  /*2d490*/  IMAD.MOV.U32 R126, RZ, RZ, R0 ;  /* 0x000000ffff7e7224 */ /* 0x002fe200078e0000 */
[----:B------:R-:W-:Y:S01]  /*2d4a0*/  STL [R1+0x2f0], R0 ;  /* 0x0002f00001007387 */ /* 0x000fe20000100800 */
[----:B------:R-:W-:Y:S02]  /*2d4b0*/  IADD3 R13, P5, PT, R13, UR13, RZ ;  /* 0x0000000d0d0d7c10 */ /* 0x000fe4000ffbe0ff */
[----:B--2---:R-:W-:Y:S02]  /*2d4c0*/  IADD3.X R16, PT, PT, R16, UR14, RZ, P4, !PT ;  /* 0x0000000e10107c10 */ /* 0x004fe4000a7fe4ff */
[----:B----4-:R-:W-:-:S03]  /*2d4d0*/  IADD3.X R17, PT, PT, R17, UR14, RZ, P5, !PT ;  /* 0x0000000e11117c10 */ /* 0x010fc6000affe4ff */
[----:B------:R-:W-:Y:S01]  /*2d4e0*/  IMAD.MOV.U32 R127, RZ, RZ, R16 ;  /* 0x000000ffff7f7224 */ /* 0x000fe200078e0010 */
[----:B------:R1:W-:Y:S04]  /*2d4f0*/  STL [R1+0x2ec], R16 ;  /* 0x0002ec1001007387 */ /* 0x0003e80000100800 */
[----:B------:R-:W-:Y:S04]  /*2d500*/  STL [R1+0x310], R13 ;  /* 0x0003100d01007387 */ /* 0x000fe80000100800 */
[----:B------:R2:W-:Y:S04]  /*2d510*/  LDGSTS.E [R124+0x13800], desc[UR22][R126.64], P3 ;  /* 0x138000007e7c7fae */ /* 0x0005e800099a1016 */
[----:B-1----:R-:W3:Y:S04]  /*2d520*/  LDL.LU R16, [R1+0x370] ;  /* 0x0003700001107983 */ /* 0x002ee80000300800 */
[----:B------:R1:W-:Y:S01]  /*2d530*/  STL [R1+0x30c], R17 ;  /* 0x00030c1101007387 */ /* 0x0003e20000100800 */
[----:B------:R-:W-:Y:S01]  /*2d540*/  IADD3 R18, P4, PT, R18, UR13, RZ ;  /* 0x0000000d12127c10 */ /* 0x000fe2000ff9e0ff */
[----:B--2---:R-:W-:-:S02]  /*2d550*/  IMAD.MOV.U32 R126, RZ, RZ, R13 ;  /* 0x000000ffff7e7224 */ /* 0x004fc400078e000d */
[----:B------:R-:W2:Y:S01]  /*2d560*/  LDL.LU R0, [R1+0x390] ;  /* 0x0003900001007983 */ /* 0x000ea20000300800 */
[----:B------:R-:W-:-:S03]  /*2d570*/  IMAD.MOV.U32 R127, RZ, RZ, R17 ;  /* 0x000000ffff7f7224 */ /* 0x000fc600078e0011 */
[----:B-1----:R-:W4:Y:S04]  /*2d580*/  LDL.LU R17, [R1+0x36c] ;  /* 0x00036c0001117983 */ /* 0x002f280000300800 */
[----:B------:R1:W-:Y:S01]  /*2d590*/  LDGSTS.E [R124+0x13c00], desc[UR22][R126.64], P3 ;  /* 0x13c000007e7c7fae */ /* 0x0003e200099a1016 */
[----:B------:R-:W-:-:S03]  /*2d5a0*/  IADD3 R12, P5, PT, R12, UR13, RZ ;  /* 0x0000000d0c0c7c10 */ /* 0x000fc6000ffbe0ff */
[----:B------:R-:W4:Y:S01]  /*2d5b0*/  LDL.LU R13, [R1+0x38c] ;  /* 0x00038c00010d7983 */ /* 0x000f220000300800 */
[----:B------:R-:W-:Y:S01]  /*2d5c0*/  IADD3.X R48, PT, PT, R48, UR14, RZ, P4, !PT ;  /* 0x0000000e30307c10 */ /* 0x000fe2000a7fe4ff */
[----:B-1----:R-:W-:Y:S02]  /*2d5d0*/  IMAD.MOV.U32 R126, RZ, RZ, R18 ;  /* 0x000000ffff7e7224 */ /* 0x002fe400078e0012 */
[----:B------:R-:W-:Y:S01]  /*2d5e0*/  STL [R1+0x330], R18 ;  /* 0x0003301201007387 */ /* 0x000fe20000100800 */
[----:B------:R-:W-:Y:S01]  /*2d5f0*/  IADD3.X R15, PT, PT, R15, UR14, RZ, P5, !PT ;  /* 0x0000000e0f0f7c10 */ /* 0x000fe2000affe4ff */
[----:B------:R-:W-:Y:S02]  /*2d600*/  IMAD.MOV.U32 R127, RZ, RZ, R48 ;  /* 0x000000ffff7f7224 */ /* 0x000fe400078e0030 */
[----:B------:R-:W-:Y:S04]  /*2d610*/  STL [R1+0x32c], R48 ;  /* 0x00032c3001007387 */ /* 0x000fe80000100800 */
[----:B------:R-:W-:Y:S04]  /*2d620*/  STL [R1+0x350], R12 ;  /* 0x0003500c01007387 */ /* 0x000fe80000100800 */
[----:B------:R1:W-:Y:S04]  /*2d630*/  LDGSTS.E [R124+0x14000], desc[UR22][R126.64], P3 ;  /* 0x140000007e7c7fae */ /* 0x0003e800099a1016 */
[----:B------:R1:W-:Y:S02]  /*2d640*/  STL [R1+0x34c], R15 ;  /* 0x00034c0f01007387 */ /* 0x0003e40000100800 */
[----:B-1----:R-:W-:-:S02]  /*2d650*/  IMAD.MOV.U32 R127, RZ, RZ, R15 ;  /* 0x000000ffff7f7224 */ /* 0x002fc400078e000f */
[----:B------:R-:W-:Y:S01]  /*2d660*/  IMAD.MOV.U32 R126, RZ, RZ, R12 ;  /* 0x000000ffff7e7224 */ /* 0x000fe200078e000c */
[----:B------:R-:W4:Y:S04]  /*2d670*/  LDL.LU R15, [R1+0x3ac] ;  /* 0x0003ac00010f7983 */ /* 0x000f280000300800 */
[----:B------:R-:W4:Y:S04]  /*2d680*/  LDL.LU R12, [R1+0x3b0] ;  /* 0x0003b000010c7983 */ /* 0x000f280000300800 */
[----:B------:R-:W4:Y:S04]  /*2d690*/  LDL.LU R246, [R1+0x3cc] ;  /* 0x0003cc0001f67983 */ /* 0x000f280000300800 */
[----:B------:R-:W4:Y:S04]  /*2d6a0*/  LDL.LU R238, [R1+0x3d0] ;  /* 0x0003d00001ee7983 */ /* 0x000f280000300800 */
[----:B------:R1:W-:Y:S01]  /*2d6b0*/  LDGSTS.E [R124+0x14400], desc[UR22][R126.64], P3 ;  /* 0x144000007e7c7fae */ /* 0x0003e200099a1016 */
[----:B---3--:R-:W-:-:S05]  /*2d6c0*/  IADD3 R16, P4, PT, R16, UR13, RZ ;  /* 0x0000000d10107c10 */ /* 0x008fca000ff9e0ff */
[----:B------:R3:W-:Y:S01]  /*2d6d0*/  STL [R1+0x370], R16 ;  /* 0x0003701001007387 */ /* 0x0007e20000100800 */
[----:B--2---:R-:W-:Y:S02]  /*2d6e0*/  IADD3 R0, P5, PT, R0, UR13, RZ ;  /* 0x0000000d00007c10 */ /* 0x004fe4000ffbe0ff */
[----:B----4-:R-:W-:Y:S01]  /*2d6f0*/  IADD3.X R17, PT, PT, R17, UR14, RZ, P4, !PT ;  /* 0x0000000e11117c10 */ /* 0x010fe2000a7fe4ff */
[----:B-1----:R-:W-:-:S04]  /*2d700*/  IMAD.MOV.U32 R126, RZ, RZ, R16 ;  /* 0x000000ffff7e7224 */ /* 0x002fc800078e0010 */
[----:B------:R1:W-:Y:S01]  /*2d710*/  STL [R1+0x36c], R17 ;  /* 0x00036c1101007387 */ /* 0x0003e20000100800 */
[----:B------:R-:W-:-:S03]  /*2d720*/  IADD3.X R13, PT, PT, R13, UR14, RZ, P5, !PT ;  /* 0x0000000e0d0d7c10 */ /* 0x000fc6000affe4ff */
[----:B------:R-:W-:Y:S01]  /*2d730*/  STL [R1+0x390], R0 ;  /* 0x0003900001007387 */ /* 0x000fe20000100800 */
[----:B------:R-:W-:-:S03]  /*2d740*/  IMAD.MOV.U32 R127, RZ, RZ, R17 ;  /* 0x000000ffff7f7224 */ /* 0x000fc600078e0011 */
[----:B------:R-:W2:Y:S04]  /*2d750*/  LDL.LU R18, [R1+0x3f0] ;  /* 0x0003f00001127983 */ /* 0x000ea80000300800 */
[----:B------:R4:W-:Y:S04]  /*2d760*/  STL [R1+0x38c], R13 ;  /* 0x00038c0d01007387 */ /* 0x0009e80000100800 */
[----:B---3--:R-:W3:Y:S04]  /*2d770*/  LDL.LU R16, [R1+0x410] ;  /* 0x0004100001107983 */ /* 0x008ee80000300800 */
[----:B------:R-:W3:Y:S04]  /*2d780*/  LDL.LU R48, [R1+0x3ec] ;  /* 0x0003ec0001307983 */ /* 0x000ee80000300800 */
[----:B------:R4:W-:Y:S04]  /*2d790*/  LDGSTS.E [R124+0x14800], desc[UR22][R126.64], P3 ;  /* 0x148000007e7c7fae */ /* 0x0009e800099a1016 */
[----:B-1----:R-:W3:Y:S01]  /*2d7a0*/  LDL.LU R17, [R1+0x40c] ;  /* 0x00040c0001117983 */ /* 0x002ee20000300800 */
[----:B----4-:R-:W-:-:S02]  /*2d7b0*/  IMAD.MOV.U32 R126, RZ, RZ, R0 ;  /* 0x000000ffff7e7224 */ /* 0x010fc400078e0000 */
[----:B------:R-:W-:Y:S02]  /*2d7c0*/  IMAD.MOV.U32 R127, RZ, RZ, R13 ;  /* 0x000000ffff7f7224 */ /* 0x000fe400078e000d */
[----:B------:R-:W4:Y:S01]  /*2d7d0*/  LDL.LU R13, [R1+0x430] ;  /* 0x00043000010d7983 */ /* 0x000f220000300800 */
[----:B------:R-:W-:-:S03]  /*2d7e0*/  IADD3 R12, P4, PT, R12, UR13, RZ ;  /* 0x0000000d0c0c7c10 */ /* 0x000fc6000ff9e0ff */
[----:B------:R-:W4:Y:S01]  /*2d7f0*/  LDL.LU R0, [R1+0x450] ;  /* 0x0004500001007983 */ /* 0x000f220000300800 */
[----:B------:R-:W-:-:S03]  /*2d800*/  IADD3.X R15, PT, PT, R15, UR14, RZ, P4, !PT ;  /* 0x0000000e0f0f7c10 */ /* 0x000fc6000a7fe4ff */
[----:B------:R-:W-:Y:S01]  /*2d810*/  STL [R1+0x3b0], R12 ;  /* 0x0003b00c01007387 */ /* 0x000fe20000100800 */
[----:B------:R-:W-:-:S03]  /*2d820*/  IADD3 R238, P5, PT, R238, UR13, RZ ;  /* 0x0000000deeee7c10 */ /* 0x000fc6000ffbe0ff */
[----:B------:R1:W-:Y:S01]  /*2d830*/  LDGSTS.E [R124+0x14c00], desc[UR22][R126.64], P3 ;  /* 0x14c000007e7c7fae */ /* 0x0003e200099a1016 */
[----:B------:R-:W-:-:S03]  /*2d840*/  IADD3.X R246, PT, PT, R246, UR14, RZ, P5, !PT ;  /* 0x0000000ef6f67c10 */ /* 0x000fc6000affe4ff */
[----:B------:R1:W-:Y:S04]  /*2d850*/  STL [R1+0x3ac], R15 ;  /* 0x0003ac0f01007387 */ /* 0x0003e80000100800 */
[----:B------:R-:W-:Y:S01]  /*2d860*/  STL [R1+0x3d0], R238 ;  /* 0x0003d0ee01007387 */ /* 0x000fe20000100800 */
[----:B-1----:R-:W-:-:S03]  /*2d870*/  IMAD.MOV.U32 R127, RZ, RZ, R15 ;  /* 0x000000ffff7f7224 */ /* 0x002fc600078e000f */
[----:B------:R-:W4:Y:S01]  /*2d880*/  LDL.LU R15, [R1+0x42c] ;  /* 0x00042c00010f7983 */ /* 0x000f220000300800 */
[----:B------:R-:W-:-:S03]  /*2d890*/  IMAD.MOV.U32 R126, RZ, RZ, R12 ;  /* 0x000000ffff7e7224 */ /* 0x000fc600078e000c */
[----:B------:R1:W-:Y:S04]  /*2d8a0*/  STL [R1+0x3cc], R246 ;  /* 0x0003ccf601007387 */ /* 0x0003e80000100800 */
[----:B------:R-:W4:Y:S04]  /*2d8b0*/  LDL.LU R12, [R1+0x44c] ;  /* 0x00044c00010c7983 */ /* 0x000f280000300800 */
[----:B------:R1:W-:Y:S02]  /*2d8c0*/  LDGSTS.E [R124+0x15000], desc[UR22][R126.64], P3 ;  /* 0x150000007e7c7fae */ /* 0x0003e400099a1016 */
[----:B-1----:R-:W-:-:S02]  /*2d8d0*/  IMAD.MOV.U32 R126, RZ, RZ, R238 ;  /* 0x000000ffff7e7224 */ /* 0x002fc400078e00ee */
[----:B------:R-:W-:-:S05]  /*2d8e0*/  IMAD.MOV.U32 R127, RZ, RZ, R246 ;  /* 0x000000ffff7f7224 */ /* 0x000fca00078e00f6 */
[----:B------:R1:W-:Y:S01]  /*2d8f0*/  LDGSTS.E [R124+0x15400], desc[UR22][R126.64], P3 ;  /* 0x154000007e7c7fae */ /* 0x0003e200099a1016 */
[----:B--2---:R-:W-:-:S05]  /*2d900*/  IADD3 R18, P4, PT, R18, UR13, RZ ;  /* 0x0000000d12127c10 */ /* 0x004fca000ff9e0ff */
[----:B-1----:R-:W-:Y:S01]  /*2d910*/  IMAD.MOV.U32 R126, RZ, RZ, R18 ;  /* 0x000000ffff7e7224 */ /* 0x002fe200078e0012 */
[----:B---3--:R-:W-:Y:S02]  /*2d920*/  IADD3 R16, P5, PT, R16, UR13, RZ ;  /* 0x0000000d10107c10 */ /* 0x008fe4000ffbe0ff */
[----:B------:R-:W-:-:S05]  /*2d930*/  IADD3.X R48, PT, PT, R48, UR14, RZ, P4, !PT ;  /* 0x0000000e30307c10 */ /* 0x000fca000a7fe4ff */
[----:B------:R-:W-:Y:S01]  /*2d940*/  IMAD.MOV.U32 R127, RZ, RZ, R48 ;  /* 0x000000ffff7f7224 */ /* 0x000fe200078e0030 */
[----:B------:R-:W-:Y:S01]  /*2d950*/  IADD3.X R17, PT, PT, R17, UR14, RZ, P5, !PT ;  /* 0x0000000e11117c10 */ /* 0x000fe2000affe4ff */
[----:B------:R1:W-:Y:S04]  /*2d960*/  STL [R1+0x3f0], R18 ;  /* 0x0003f01201007387 */ /* 0x0003e80000100800 */
[----:B------:R2:W-:Y:S01]  /*2d970*/  LDGSTS.E [R124+0x15800], desc[UR22][R126.64], P3 ;  /* 0x158000007e7c7fae */ /* 0x0005e200099a1016 */
[----:B----4-:R-:W-:-:S03]  /*2d980*/  IADD3 R13, P4, PT, R13, UR13, RZ ;  /* 0x0000000d0d0d7c10 */ /* 0x010fc6000ff9e0ff */
[----:B------:R-:W-:Y:S01]  /*2d990*/  STL [R1+0x3ec], R48 ;  /* 0x0003ec3001007387 */ /* 0x000fe20000100800 */
[----:B--2---:R-:W-:Y:S01]  /*2d9a0*/  IMAD.MOV.U32 R126, RZ, RZ, R16 ;  /* 0x000000ffff7e7224 */ /* 0x004fe200078e0010 */
[----:B------:R-:W-:Y:S01]  /*2d9b0*/  IADD3 R0, P5, PT, R0, UR13, RZ ;  /* 0x0000000d00007c10 */ /* 0x000fe2000ffbe0ff */
[----:B------:R-:W-:Y:S01]  /*2d9c0*/  IMAD.MOV.U32 R127, RZ, RZ, R17 ;  /* 0x000000ffff7f7224 */ /* 0x000fe200078e0011 */
[----:B------:R2:W-:Y:S04]  /*2d9d0*/  STL [R1+0x410], R16 ;  /* 0x0004101001007387 */ /* 0x0005e80000100800 */
[----:B------:R3:W-:Y:S04]  /*2d9e0*/  STL [R1+0x40c], R17 ;  /* 0x00040c1101007387 */ /* 0x0007e80000100800 */
[----:B------:R-:W4:Y:S04]  /*2d9f0*/  LDL.LU R246, [R1+0x48c] ;  /* 0x00048c0001f67983 */ /* 0x000f280000300800 */
[----:B------:R-:W4:Y:S04]  /*2da00*/  LDL.LU R238, [R1+0x490] ;  /* 0x0004900001ee7983 */ /* 0x000f280000300800 */
[----:B------:R1:W-:Y:S01]  /*2da10*/  LDGSTS.E [R124+0x15c00], desc[UR22][R126.64], P3 ;  /* 0x15c000007e7c7fae */ /* 0x0003e200099a1016 */
[----:B------:R-:W-:-:S03]  /*2da20*/  IADD3.X R15, PT, PT, R15, UR14, RZ, P4, !PT ;  /* 0x0000000e0f0f7c10 */ /* 0x000fc6000a7fe4ff */
[----:B------:R-:W-:Y:S04]  /*2da30*/  STL [R1+0x430], R13 ;  /* 0x0004300d01007387 */ /* 0x000fe80000100800 */
[----:B------:R2:W-:Y:S01]  /*2da40*/  STL [R1+0x42c], R15 ;  /* 0x00042c0f01007387 */ /* 0x0005e20000100800 */
[----:B------:R-:W-:Y:S01]  /*2da50*/  IADD3.X R12, PT, PT, R12, UR14, RZ, P5, !PT ;  /* 0x0000000e0c0c7c10 */ /* 0x000fe2000affe4ff */
[----:B-1----:R-:W-:Y:S02]  /*2da60*/  IMAD.MOV.U32 R126, RZ, RZ, R13 ;  /* 0x000000ffff7e7224 */ /* 0x002fe400078e000d */
[----:B------:R-:W-:Y:S01]  /*2da70*/  IMAD.MOV.U32 R127, RZ, RZ, R15 ;  /* 0x000000ffff7f7224 */ /* 0x000fe200078e000f */
[----:B------:R-:W-:Y:S04]  /*2da80*/  STL [R1+0x450], R0 ;  /* 0x0004500001007387 */ /* 0x000fe80000100800 */
[----:B------:R-:W4:Y:S04]  /*2da90*/  LDL.LU R18, [R1+0x4b0] ;  /* 0x0004b00001127983 */ /* 0x000f280000300800 */
[----:B------:R1:W-:Y:S04]  /*2daa0*/  STL [R1+0x44c], R12 ;  /* 0x00044c0c01007387 */ /* 0x0003e80000100800 */
[----:B--2---:R-:W2:Y:S04]  /*2dab0*/  LDL.LU R16, [R1+0x4d0] ;  /* 0x0004d00001107983 */ /* 0x004ea80000300800 */
[----:B------:R1:W-:Y:S04]  /*2dac0*/  LDGSTS.E [R124+0x16000], desc[UR22][R126.64], P3 ;  /* 0x160000007e7c7fae */ /* 0x0003e800099a1016 */
[----:B------:R-:W2:Y:S04]  /*2dad0*/  LDL.LU R48, [R1+0x4ac] ;  /* 0x0004ac0001307983 */ /* 0x000ea80000300800 */
[----:B---3--:R-:W3:Y:S01]  /*2dae0*/  LDL.LU R17, [R1+0x4cc] ;  /* 0x0004cc0001117983 */ /* 0x008ee20000300800 */
[----:B-1----:R-:W-:-:S03]  /*2daf0*/  IMAD.MOV.U32 R126, RZ, RZ, R0 ;  /* 0x000000ffff7e7224 */ /* 0x002fc600078e0000 */
[----:B------:R-:W3:Y:S01]  /*2db00*/  LDL.LU R15, [R1+0x4ec] ;  /* 0x0004ec00010f7983 */ /* 0x000ee20000300800 */
[----:B------:R-:W-:-:S03]  /*2db10*/  IMAD.MOV.U32 R127, RZ, RZ, R12 ;  /* 0x000000ffff7f7224 */ /* 0x000fc600078e000c */
[----:B------:R-:W3:Y:S04]  /*2db20*/  LDL.LU R13, [R1+0x4f0] ;  /* 0x0004f000010d7983 */ /* 0x000ee80000300800 */
[----:B------:R-:W3:Y:S04]  /*2db30*/  LDL.LU R12, [R1+0x50c] ;  /* 0x00050c00010c7983 */ /* 0x000ee80000300800 */
[----:B------:R-:W3:Y:S04]  /*2db40*/  LDL.LU R0, [R1+0x510] ;  /* 0x0005100001007983 */ /* 0x000ee80000300800 */
[----:B------:R1:W-:Y:S04]  /*2db50*/  LDGSTS.E [R124+0x16400], desc[UR22][R126.64], P3 ;  /* 0x164000007e7c7fae */ /* 0x0003e800099a1016 */
[----:B------:R-:W3:Y:S04]  /*2db60*/  LDL.LU R126, [R1+0x46c] ;  /* 0x00046c00017e7983 */ /* 0x000ee80000300800 */
[----:B------:R-:W1:Y:S01]  /*2db70*/  LDL.LU R127, [R1+0x470] ;  /* 0x00047000017f7983 */ /* 0x000e620000300800 */
[----:B----4-:R-:W-:-:S04]  /*2db80*/  IADD3 R238, P5, PT, R238, UR13, RZ ;  /* 0x0000000deeee7c10 */ /* 0x010fc8000ffbe0ff */
[----:B------:R-:W-:Y:S02]  /*2db90*/  IADD3.X R246, PT, PT, R246, UR14, RZ, P5, !PT ;  /* 0x0000000ef6f67c10 */ /* 0x000fe4000affe4ff */
[----:B--2---:R-:W-:-:S04]  /*2dba0*/  IADD3 R16, P5, PT, R16, UR13, RZ ;  /* 0x0000000d10107c10 */ /* 0x004fc8000ffbe0ff */
[----:B---3--:R-:W-:Y:S02]  /*2dbb0*/  IADD3.X R17, PT, PT, R17, UR14, RZ, P5, !PT ;  /* 0x0000000e11117c10 */ /* 0x008fe4000affe4ff */
[----:B-1----:R-:W-:-:S04]  /*2dbc0*/  IADD3 R127, P4, PT, R127, UR13, RZ ;  /* 0x0000000d7f7f7c10 */ /* 0x002fc8000ff9e0ff */
[----:B------:R-:W-:Y:S01]  /*2dbd0*/  IADD3.X R126, PT, PT, R126, UR14, RZ, P4, !PT ;  /* 0x0000000e7e7e7c10 */ /* 0x000fe2000a7fe4ff */
[----:B------:R1:W-:Y:S04]  /*2dbe0*/  STL [R1+0x470], R127 ;  /* 0x0004707f01007387 */ /* 0x0003e80000100800 */
[----:B------:R2:W-:Y:S01]  /*2dbf0*/  STL [R1+0x46c], R126 ;  /* 0x00046c7e01007387 */ /* 0x0005e20000100800 */
[----:B-1----:R-:W-:-:S04]  /*2dc00*/  LOP3.LUT R127, R127, R126, RZ, 0x3c, !PT ;  /* 0x0000007e7f7f7212 */ /* 0x002fc800078e3cff */
[----:B--2---:R-:W-:-:S04]  /*2dc10*/  LOP3.LUT R126, R127, R126, RZ, 0x3c, !PT ;  /* 0x0000007e7f7e7212 */ /* 0x004fc800078e3cff */
[----:B------:R-:W-:Y:S02]  /*2dc20*/  LOP3.LUT R127, R127, R126, RZ, 0x3c, !PT ;  /* 0x0000007e7f7f7212 */ /* 0x000fe400078e3cff */
[----:B------:R-:W-:-:S03]  /*2dc30*/  IADD3 R18, P4, PT, R18, UR13, RZ ;  /* 0x0000000d12127c10 */ /* 0x000fc6000ff9e0ff */
[----:B------:R1:W-:Y:S01]  /*2dc40*/  LDGSTS.E [R124+0x16800], desc[UR22][R126.64], P3 ;  /* 0x168000007e7c7fae */ /* 0x0003e200099a1016 */
[----:B------:R-:W-:Y:S02]  /*2dc50*/  IADD3.X R48, PT, PT, R48, UR14, RZ, P4, !PT ;  /* 0x0000000e30307c10 */ /* 0x000fe4000a7fe4ff */
[----:B------:R-:W-:Y:S01]  /*2dc60*/  IADD3 R13, P4, PT, R13, UR13, RZ ;  /* 0x0000000d0d0d7c10 */ /* 0x000fe2000ff9e0ff */
[----:B------:R-:W-:Y:S01]  /*2dc70*/  STL [R1+0x490], R238 ;  /* 0x000490ee01007387 */ /* 0x000fe20000100800 */
[----:B-1----:R-:W-:Y:S02]  /*2dc80*/  IMAD.MOV.U32 R126, RZ, RZ, R238 ;  /* 0x000000ffff7e7224 */ /* 0x002fe400078e00ee */
[----:B------:R-:W-:Y:S01]  /*2dc90*/  IMAD.MOV.U32 R127, RZ, RZ, R246 ;  /* 0x000000ffff7f7224 */ /* 0x000fe200078e00f6 */
[----:B------:R-:W-:-:S04]  /*2dca0*/  IADD3 R0, P5, PT, R0, UR13, RZ ;  /* 0x0000000d00007c10 */ /* 0x000fc8000ffbe0ff */
[----:B------:R1:W-:Y:S01]  /*2dcb0*/  LDGSTS.E [R124+0x16c00], desc[UR22][R126.64], P3 ;  /* 0x16c000007e7c7fae */ /* 0x0003e200099a1016 */
[----:B------:R-:W-:-:S03]  /*2dcc0*/  IADD3.X R15, PT, PT, R15, UR14, RZ, P4, !PT ;  /* 0x0000000e0f0f7c10 */ /* 0x000fc6000a7fe4ff */
[----:B------:R-:W-:Y:S01]  /*2dcd0*/  STL [R1+0x48c], R246 ;  /* 0x00048cf601007387 */ /* 0x000fe20000100800 */
[----:B------:R-:W-:-:S03]  /*2dce0*/  IADD3.X R12, PT, PT, R12, UR14, RZ, P5, !PT ;  /* 0x0000000e0c0c7c10 */ /* 0x000fc6000affe4ff */
[----:B------:R-:W-:Y:S01]  /*2dcf0*/  STL [R1+0x4b0], R18 ;  /* 0x0004b01201007387 */ /* 0x000fe20000100800 */
[----:B-1----:R-:W-:Y:S02]  /*2dd00*/  IMAD.MOV.U32 R126, RZ, RZ, R18 ;  /* 0x000000ffff7e7224 */ /* 0x002fe400078e0012 */
[----:B------:R-:W-:Y:S01]  /*2dd10*/  IMAD.MOV.U32 R127, RZ, RZ, R48 ;  /* 0x000000ffff7f7224 */ /* 0x000fe200078e0030 */
[----:B------:R-:W-:Y:S04]  /*2dd20*/  STL [R1+0x4ac], R48 ;  /* 0x0004ac3001007387 */ /* 0x000fe80000100800 */
[----:B------:R1:W-:Y:S04]  /*2dd30*/  LDGSTS.E [R124+0x17000], desc[UR22][R126.64], P3 ;  /* 0x170000007e7c7fae */ /* 0x0003e800099a1016 */
[----:B------:R-:W-:Y:S04]  /*2dd40*/  STL [R1+0x4d0], R16 ;  /* 0x0004d01001007387 */ /* 0x000fe80000100800 */
[----:B------:R2:W-:Y:S01]  /*2dd50*/  STL [R1+0x4cc], R17 ;  /* 0x0004cc1101007387 */ /* 0x0005e20000100800 */
[----:B-1----:R-:W-:-:S02]  /*2dd60*/  IMAD.MOV.U32 R126, RZ, RZ, R16 ;  /* 0x000000ffff7e7224 */ /* 0x002fc400078e0010 */
[----:B------:R-:W-:Y:S01]  /*2dd70*/  IMAD.MOV.U32 R127, RZ, RZ, R17 ;  /* 0x000000ffff7f7224 */ /* 0x000fe200078e0011 */
[----:B------:R1:W-:Y:S04]  /*2dd80*/  STL [R1+0x4f0], R13 ;  /* 0x0004f00d01007387 */ /* 0x0003e80000100800 */
[----:B------:R3:W-:Y:S04]  /*2dd90*/  STL [R1+0x4ec], R15 ;  /* 0x0004ec0f01007387 */ /* 0x0007e80000100800 */
[----:B------:R-:W-:Y:S04]  /*2dda0*/  STL [R1+0x510], R0 ;  /* 0x0005100001007387 */ /* 0x000fe80000100800 */
[----:B------:R4:W-:Y:S04]  /*2ddb0*/  LDGSTS.E [R124+0x17400], desc[UR22][R126.64], P3 ;  /* 0x174000007e7c7fae */ /* 0x0009e800099a1016 */
[----:B------:R1:W-:Y:S04]  /*2ddc0*/  STL [R1+0x50c], R12 ;  /* 0x00050c0c01007387 */ /* 0x0003e80000100800 */
[----:B--2---:R-:W2:Y:S01]  /*2ddd0*/  LDL.LU R17, [R1+0x14] ;  /* 0x0000140001117983 */ /* 0x004ea20000300800 */
[----:B----4-:R-:W-:-:S02]  /*2dde0*/  IMAD.MOV.U32 R126, RZ, RZ, R13 ;  /* 0x000000ffff7e7224 */ /* 0x010fc400078e000d */
[----:B------:R-:W-:Y:S01]  /*2ddf0*/  IMAD.MOV.U32 R127, RZ, RZ, R15 ;  /* 0x000000ffff7f7224 */ /* 0x000fe200078e000f */
[----:B-1----:R-:W4:Y:S04]  /*2de00*/  LDL.LU R13, [R1+0x18] ;  /* 0x00001800010d7983 */ /* 0x002f280000300800 */
[----:B------:R1:W-:Y:S04]  /*2de10*/  LDGSTS.E [R124+0x17800], desc[UR22][R126.64], P3 ;  /* 0x178000007e7c7fae */ /* 0x0003e800099a1016 */
[----:B---3--:R-:W3:Y:S01]  /*2de20*/  LDL.LU R15, [R1+0x34] ;  /* 0x00003400010f7983 */ /* 0x008ee20000300800 */
[----:B-1----:R-:W-:-:S03]  /*2de30*/  IMAD.MOV.U32 R127, RZ, RZ, R12 ;  /* 0x000000ffff7f7224 */ /* 0x002fc600078e000c */
[----:B------:R-:W2:Y:S04]  /*2de40*/  LDL.LU R12, [R1+0x38] ;  /* 0x00003800010c7983 */ /* 0x000ea80000300800 */
[----:B------:R-:W2:Y:S04]  /*2de50*/  LDL.LU R48, [R1+0x54] ;  /* 0x0000540001307983 */ /* 0x000ea80000300800 */
[----:B------:R-:W2:Y:S01]  /*2de60*/  LDL.LU R18, [R1+0x58] ;  /* 0x0000580001127983 */ /* 0x000ea20000300800 */
[----:B------:R-:W-:Y:S01]  /*2de70*/  IADD3 R81, P4, PT, R81, UR13, RZ ;  /* 0x0000000d51517c10 */ /* 0x000fe2000ff9e0ff */
[----:B------:R-:W-:Y:S01]  /*2de80*/  IMAD.MOV.U32 R126, RZ, RZ, R0 ;  /* 0x000000ffff7e7224 */ /* 0x000fe200078e0000 */
[----:B------:R-:W-:-:S02]  /*2de90*/  LOP3.LUT R0, R14, 0x20, RZ, 0x3c, !PT ;  /* 0x000000200e007812 */ /* 0x000fc400078e3cff */
[----:B------:R-:W-:Y:S02]  /*2dea0*/  IADD3.X R82, PT, PT, R82, UR14, RZ, P4, !PT ;  /* 0x0000000e52527c10 */ /* 0x000fe4000a7fe4ff */
[----:B------:R-:W-:Y:S01]  /*2deb0*/  IADD3 R89, P5, PT, R89, UR13, RZ ;  /* 0x0000000d59597c10 */ /* 0x000fe2000ffbe0ff */
[----:B------:R1:W-:Y:S01]  /*2dec0*/  LDGSTS.E [R124+0x17c00], desc[UR22][R126.64], P3 ;  /* 0x17c000007e7c7fae */ /* 0x0003e200099a1016 */
[----:B------:R-:W-:Y:S02]  /*2ded0*/  IADD3 R11, P4, PT, R11, UR13, RZ ;  /* 0x0000000d0b0b7c10 */ /* 0x000fe4000ff9e0ff */
[----:B------:R-:W-:Y:S02]  /*2dee0*/  IADD3.X R90, PT, PT, R90, UR14, RZ, P5, !PT ;  /* 0x0000000e5a5a7c10 */ /* 0x000fe4000affe4ff */
[----:B------:R-:W-:Y:S01]  /*2def0*/  IADD3.X R9, PT, PT, R9, UR14, RZ, P4, !PT ;  /* 0x0000000e09097c10 */ /* 0x000fe2000a7fe4ff */
[----:B-1----:R-:W-:Y:S02]  /*2df00*/  VIADD R124, R0, UR5 ;  /* 0x00000005007c7c36 */ /* 0x002fe40008000000 */
[----:B------:R-:W-:-:S02]  /*2df10*/  IMAD.MOV.U32 R126, RZ, RZ, R81 ;  /* 0x000000ffff7e7224 */ /* 0x000fc400078e0051 */
[----:B------:R-:W-:Y:S01]  /*2df20*/  IMAD.MOV.U32 R127, RZ, RZ, R82 ;  /* 0x000000ffff7f7224 */ /* 0x000fe200078e0052 */
[----:B------:R-:W-:Y:S01]  /*2df30*/  IADD3 R10, P5, PT, R10, UR13, RZ ;  /* 0x0000000d0a0a7c10 */ /* 0x000fe2000ffbe0ff */
[----:B------:R-:W2:Y:S04]  /*2df40*/  LDL.LU R0, [R1+0x78] ;  /* 0x0000780001007983 */ /* 0x000ea80000300800 */
[----:B------:R1:W-:Y:S01]  /*2df50*/  LDGSTS.E [R124+0x100], desc[UR22][R126.64], P3 ;  /* 0x001000007e7c7fae */ /* 0x0003e200099a1016 */
[----:B------:R-:W-:Y:S02]  /*2df60*/  IADD3.X R8, PT, PT, R8, UR14, RZ, P5, !PT ;  /* 0x0000000e08087c10 */ /* 0x000fe4000affe4ff */
[----:B------:R-:W-:Y:S01]  /*2df70*/  IADD3 R7, P4, PT, R7, UR13, RZ ;  /* 0x0000000d07077c10 */ /* 0x000fe2000ff9e0ff */
[----:B------:R-:W2:Y:S01]  /*2df80*/  LDL.LU R16, [R1+0x98] ;  /* 0x0000980001107983 */ /* 0x000ea20000300800 */
[----:B-1----:R-:W-:-:S02]  /*2df90*/  IMAD.MOV.U32 R126, RZ, RZ, R89 ;  /* 0x000000ffff7e7224 */ /* 0x002fc400078e0059 */
        /* <DEDUP_REMOVED lines=93> */
[----:B----4-:R-:W-:Y:S01]  /*2e570*/  IADD3 R13, P5, PT, R13, UR13, RZ ;  /* 0x0000000d0d0d7c10 */ /* 0x010fe2000ffbe0ff */
[----:B-1----:R-:W-:Y:S02]  /*2e580*/  IMAD.MOV.U32 R126, RZ, RZ, R235 ;  /* 0x000000ffff7e7224 */ /* 0x002fe400078e00eb */
[----:B------:R-:W-:-:S05]  /*2e590*/  IMAD.MOV.U32 R127, RZ, RZ, R234 ;  /* 0x000000ffff7f7224 */ /* 0x000fca00078e00ea */
[----:B------:R1:W-:Y:S01]  /*2e5a0*/  LDGSTS.E [R124+0x5100], desc[UR22][R126.64], P3 ;  /* 0x051000007e7c7fae */ /* 0x0003e200099a1016 */
[----:B--2---:R-:W-:Y:S02]  /*2e5b0*/  IADD3.X R17, PT, PT, R17, UR14, RZ, P5, !PT ;  /* 0x0000000e11117c10 */ /* 0x004fe4000affe4ff */
[----:B------:R-:W-:Y:S01]  /*2e5c0*/  IADD3 R12, P4, PT, R12, UR13, RZ ;  /* 0x0000000d0c0c7c10 */ /* 0x000fe2000ff9e0ff */
[----:B-1----:R-:W-:Y:S02]  /*2e5d0*/  IMAD.MOV.U32 R126, RZ, RZ, R243 ;  /* 0x000000ffff7e7224 */ /* 0x002fe400078e00f3 */
[----:B------:R-:W-:-:S05]  /*2e5e0*/  IMAD.MOV.U32 R127, RZ, RZ, R242 ;  /* 0x000000ffff7f7224 */ /* 0x000fca00078e00f2 */
[----:B------:R1:W-:Y:S01]  /*2e5f0*/  LDGSTS.E [R124+0x5500], desc[UR22][R126.64], P3 ;  /* 0x055000007e7c7fae */ /* 0x0003e200099a1016 */
[----:B---3--:R-:W-:-:S03]  /*2e600*/  IADD3.X R15, PT, PT, R15, UR14, RZ, P4, !PT ;  /* 0x0000000e0f0f7c10 */ /* 0x008fc6000a7fe4ff */
[----:B------:R2:W-:Y:S01]  /*2e610*/  STL [R1+0x18], R13 ;  /* 0x0000180d01007387 */ /* 0x0005e20000100800 */
[----:B-1----:R-:W-:Y:S02]  /*2e620*/  IMAD.MOV.U32 R126, RZ, RZ, R251 ;  /* 0x000000ffff7e7224 */ /* 0x002fe400078e00fb */
[----:B------:R-:W-:Y:S01]  /*2e630*/  IMAD.MOV.U32 R127, RZ, RZ, R250 ;  /* 0x000000ffff7f7224 */ /* 0x000fe200078e00fa */
[----:B------:R1:W-:Y:S01]  /*2e640*/  STL [R1+0x14], R17 ;  /* 0x0000141101007387 */ /* 0x0003e20000100800 */
[----:B------:R-:W-:-:S03]  /*2e650*/  IADD3 R18, P5, PT, R18, UR13, RZ ;  /* 0x0000000d12127c10 */ /* 0x000fc6000ffbe0ff */
[----:B------:R3:W-:Y:S01]  /*2e660*/  LDGSTS.E [R124+0x5900], desc[UR22][R126.64], P3 ;  /* 0x059000007e7c7fae */ /* 0x0007e200099a1016 */
[----:B------:R-:W-:Y:S01]  /*2e670*/  IADD3.X R48, PT, PT, R48, UR14, RZ, P5, !PT ;  /* 0x0000000e30307c10 */ /* 0x000fe2000affe4ff */
[----:B---3--:R-:W-:Y:S02]  /*2e680*/  IMAD.MOV.U32 R126, RZ, RZ, R13 ;  /* 0x000000ffff7e7224 */ /* 0x008fe400078e000d */
        /* <DEDUP_REMOVED lines=333> */
[----:B------:R-:W-:-:S03]  /*2fb60*/  IADD3.X R12, PT, PT, R12, UR14, RZ, P5, !PT ;  /* 0x0000000e0c0c7c10 */ /* 0x000fc6000affe4ff */
[----:B------:R-:W-:Y:S01]  /*2fb70*/  STL [R1+0x498], R238 ;  /* 0x000498ee01007387 */ /* 0x000fe20000100800 */
[----:B-1----:R-:W-:Y:S02]  /*2fb80*/  IMAD.MOV.U32 R126, RZ, RZ, R16 ;  /* 0x000000ffff7e7224 */ /* 0x002fe400078e0010 */
[----:B------:R-:W-:Y:S01]  /*2fb90*/  IMAD.MOV.U32 R127, RZ, RZ, R17 ;  /* 0x000000ffff7f7224 */ /* 0x000fe200078e0011 */
[----:B------:R-:W-:Y:S04]  /*2fba0*/  STL [R1+0x494], R246 ;  /* 0x000494f601007387 */ /* 0x000fe80000100800 */
[----:B------:R1:W-:Y:S04]  /*2fbb0*/  LDGSTS.E [R124+0x17500], desc[UR22][R126.64], P3 ;  /* 0x175000007e7c7fae */ /* 0x0003e800099a1016 */
[----:B------:R-:W-:Y:S04]  /*2fbc0*/  STL [R1+0x4b8], R18 ;  /* 0x0004b81201007387 */ /* 0x000fe80000100800 */
[----:B------:R-:W-:Y:S01]  /*2fbd0*/  STL [R1+0x4b4], R48 ;  /* 0x0004b43001007387 */ /* 0x000fe20000100800 */
[----:B-1----:R-:W-:-:S02]  /*2fbe0*/  IMAD.MOV.U32 R126, RZ, RZ, R13 ;  /* 0x000000ffff7e7224 */ /* 0x002fc400078e000d */
[----:B------:R-:W-:Y:S01]  /*2fbf0*/  IMAD.MOV.U32 R127, RZ, RZ, R15 ;  /* 0x000000ffff7f7224 */ /* 0x000fe200078e000f */
[----:B------:R-:W-:Y:S04]  /*2fc00*/  STL [R1+0x4d8], R16 ;  /* 0x0004d81001007387 */ /* 0x000fe80000100800 */
[----:B------:R-:W-:Y:S04]  /*2fc10*/  STL [R1+0x4d4], R17 ;  /* 0x0004d41101007387 */ /* 0x000fe80000100800 */
[----:B------:R-:W-:Y:S04]  /*2fc20*/  STL [R1+0x4f8], R13 ;  /* 0x0004f80d01007387 */ /* 0x000fe80000100800 */
[----:B------:R-:W-:Y:S04]  /*2fc30*/  STL [R1+0x4f4], R15 ;  /* 0x0004f40f01007387 */ /* 0x000fe80000100800 */
[----:B------:R1:W-:Y:S04]  /*2fc40*/  LDGSTS.E [R124+0x17900], desc[UR22][R126.64], P3 ;  /* 0x179000007e7c7fae */ /* 0x0003e800099a1016 */
[----:B------:R2:W-:Y:S01]  /*2fc50*/  STL [R1+0x518], R0 ;  /* 0x0005180001007387 */ /* 0x0005e20000100800 */
[----:B-1----:R-:W-:-:S02]  /*2fc60*/  IMAD.MOV.U32 R126, RZ, RZ, R0 ;  /* 0x000000ffff7e7224 */ /* 0x002fc400078e0000 */
[----:B------:R-:W-:Y:S01]  /*2fc70*/  IMAD.MOV.U32 R127, RZ, RZ, R12 ;  /* 0x000000ffff7f7224 */ /* 0x000fe200078e000c */
[----:B--2---:R-:W-:Y:S01]  /*2fc80*/  LOP3.LUT R0, R14, 0x40, RZ, 0x3c, !PT ;  /* 0x000000400e007812 */ /* 0x004fe200078e3cff */
[----:B------:R1:W-:Y:S04]  /*2fc90*/  STL [R1+0x514], R12 ;  /* 0x0005140c01007387 */ /* 0x0003e80000100800 */
[----:B------:R2:W-:Y:S02]  /*2fca0*/  LDGSTS.E [R124+0x17d00], desc[UR22][R126.64], P3 ;  /* 0x17d000007e7c7fae */ /* 0x0005e400099a1016 */
[----:B--2---:R-:W-:Y:S02]  /*2fcb0*/  VIADD R124, R0, UR5 ;  /* 0x00000005007c7c36 */ /* 0x004fe40008000000 */
[----:B------:R-:W2:Y:S04]  /*2fcc0*/  LDL.LU R0, [R1] ;  /* 0x0000000001007983 */ /* 0x000ea80000300800 */
[----:B------:R-:W3:Y:S04]  /*2fcd0*/  LDL.LU R17, [R1+0x1c] ;  /* 0x00001c0001117983 */ /* 0x000ee80000300800 */
[----:B------:R-:W4:Y:S04]  /*2fce0*/  LDL.LU R13, [R1+0x20] ;  /* 0x00002000010d7983 */ /* 0x000f280000300800 */
[----:B------:R-:W2:Y:S04]  /*2fcf0*/  LDL.LU R15, [R1+0x3c] ;  /* 0x00003c00010f7983 */ /* 0x000ea80000300800 */
[----:B-1----:R-:W2:Y:S04]  /*2fd00*/  LDL.LU R12, [R1+0x40] ;  /* 0x00004000010c7983 */ /* 0x002ea80000300800 */
[----:B------:R-:W2:Y:S04]  /*2fd10*/  LDL.LU R48, [R1+0x5c] ;  /* 0x00005c0001307983 */ /* 0x000ea80000300800 */
[----:B------:R-:W2:Y:S01]  /*2fd20*/  LDL.LU R18, [R1+0x60] ;  /* 0x0000600001127983 */ /* 0x000ea20000300800 */
[----:B------:R-:W-:-:S02]  /*2fd30*/  IADD3 R123, P4, PT, R123, UR13, RZ ;  /* 0x0000000d7b7b7c10 */ /* 0x000fc4000ff9e0ff */
[----:B------:R-:W-:Y:S02]  /*2fd40*/  IADD3 R83, P5, PT, R83, UR13, RZ ;  /* 0x0000000d53537c10 */ /* 0x000fe4000ffbe0ff */
[----:B------:R-:W-:Y:S01]  /*2fd50*/  IADD3.X R91, PT, PT, R91, UR14, RZ, P4, !PT ;  /* 0x0000000e5b5b7c10 */ /* 0x000fe2000a7fe4ff */
[----:B------:R-:W-:Y:S01]  /*2fd60*/  IMAD.MOV.U32 R126, RZ, RZ, R123 ;  /* 0x000000ffff7e7224 */ /* 0x000fe200078e007b */
[----:B------:R-:W-:-:S03]  /*2fd70*/  IADD3.X R84, PT, PT, R84, UR14, RZ, P5, !PT ;  /* 0x0000000e54547c10 */ /* 0x000fc6000affe4ff */
[----:B------:R-:W-:Y:S01]  /*2fd80*/  IMAD.MOV.U32 R127, RZ, RZ, R91 ;  /* 0x000000ffff7f7224 */ /* 0x000fe200078e005b */
[----:B------:R-:W-:-:S04]  /*2fd90*/  IADD3 R121, P4, PT, R121, UR13, RZ ;  /* 0x0000000d79797c10 */ /* 0x000fc8000ff9e0ff */
[----:B------:R1:W-:Y:S01]  /*2fda0*/  LDGSTS.E [R124+0x200], desc[UR22][R126.64], P3 ;  /* 0x002000007e7c7fae */ /* 0x0003e200099a1016 */
[----:B------:R-:W-:Y:S02]  /*2fdb0*/  IADD3.X R102, PT, PT, R102, UR14, RZ, P4, !PT ;  /* 0x0000000e66667c10 */ /* 0x000fe4000a7fe4ff */
[----:B------:R-:W-:Y:S02]  /*2fdc0*/  IADD3 R103, P4, PT, R103, UR13, RZ ;  /* 0x0000000d67677c10 */ /* 0x000fe4000ff9e0ff */
[----:B------:R-:W-:Y:S01]  /*2fdd0*/  IADD3 R96, P5, PT, R96, UR13, RZ ;  /* 0x0000000d60607c10 */ /* 0x000fe2000ffbe0ff */
[----:B-1----:R-:W-:Y:S02]  /*2fde0*/  IMAD.MOV.U32 R126, RZ, RZ, R83 ;  /* 0x000000ffff7e7224 */ /* 0x002fe400078e0053 */
[----:B------:R-:W-:Y:S01]  /*2fdf0*/  IMAD.MOV.U32 R127, RZ, RZ, R84 ;  /* 0x000000ffff7f7224 */ /* 0x000fe200078e0054 */
[----:B------:R-:W-:-:S04]  /*2fe00*/  IADD3.X R114, PT, PT, R114, UR14, RZ, P4, !PT ;  /* 0x0000000e72727c10 */ /* 0x000fc8000a7fe4ff */
        /* <DEDUP_REMOVED lines=9> */
[----:B------:R-:W-:Y:S01]  /*2fea0*/  IADD3 R133, P5, PT, R133, UR13, RZ ;  /* 0x0000000d85857c10 */ /* 0x000fe2000ffbe0ff */
[----:B------:R-:W-:Y:S01]  /*2feb0*/  LDGSTS.E [R124+0xe00], desc[UR22][R96.64], P3 ;  /* 0x00e00000607c7fae */ /* 0x000fe200099a1016 */
[----:B-1----:R-:W-:Y:S02]  /*2fec0*/  IMAD.MOV.U32 R126, RZ, RZ, R103 ;  /* 0x000000ffff7e7224 */ /* 0x002fe400078e0067 */
[----:B------:R-:W-:Y:S01]  /*2fed0*/  IMAD.MOV.U32 R127, RZ, RZ, R114 ;  /* 0x000000ffff7f7224 */ /* 0x000fe200078e0072 */
[----:B------:R-:W-:-:S04]  /*2fee0*/  IADD3.X R132, PT, PT, R132, UR14, RZ, P5, !PT ;  /* 0x0000000e84847c10 */ /* 0x000fc8000affe4ff */
[----:B------:R1:W-:Y:S01]  /*2fef0*/  LDGSTS.E [R124+0x1200], desc[UR22][R126.64], P3 ;  /* 0x012000007e7c7fae */ /* 0x0003e200099a1016 */
[----:B------:R-:W-:-:S03]  /*2ff00*/  IADD3 R141, P4, PT, R141, UR13, RZ ;  /* 0x0000000d8d8d7c10 */ /* 0x000fc6000ff9e0ff */
[----:B------:R-:W-:Y:S01]  /*2ff10*/  LDGSTS.E [R124+0x1600], desc[UR22][R108.64], P3 ;  /* 0x016000006c7c7fae */ /* 0x000fe200099a1016 */
[----:B------:R-:W-:Y:S01]  /*2ff20*/  IADD3.X R140, PT, PT, R140, UR14, RZ, P4, !PT ;  /* 0x0000000e8c8c7c10 */ /* 0x000fe2000a7fe4ff */
[----:B-1----:R-:W-:Y:S02]  /*2ff30*/  IMAD.MOV.U32 R126, RZ, RZ, R115 ;  /* 0x000000ffff7e7224 */ /* 0x002fe400078e0073 */
[----:B------:R-:W-:Y:S01]  /*2ff40*/  IMAD.MOV.U32 R127, RZ, RZ, R119 ;  /* 0x000000ffff7f7224 */ /* 0x000fe200078e0077 */
[----:B------:R-:W-:-:S04]  /*2ff50*/  IADD3 R149, P5, PT, R149, UR13, RZ ;  /* 0x0000000d95957c10 */ /* 0x000fc8000ffbe0ff */
        /* <DEDUP_REMOVED lines=71> */
[----:B---3--:R-:W-:-:S03]  /*303d0*/  IADD3.X R17, PT, PT, R17, UR14, RZ, P5, !PT ;  /* 0x0000000e11117c10 */ /* 0x008fc6000affe4ff */
[----:B------:R2:W-:Y:S01]  /*303e0*/  STL [R1], R0 ;  /* 0x0000000001007387 */ /* 0x0005e20000100800 */
[----:B-1----:R-:W-:Y:S02]  /*303f0*/  IMAD.MOV.U32 R126, RZ, RZ, R245 ;  /* 0x000000ffff7e7224 */ /* 0x002fe400078e00f5 */
[----:B------:R-:W-:Y:S01]  /*30400*/  IMAD.MOV.U32 R127, RZ, RZ, R244 ;  /* 0x000000ffff7f7224 */ /* 0x000fe200078e00f4 */
[----:B------:R1:W-:Y:S04]  /*30410*/  STL [R1+0x20], R13 ;  /* 0x0000200d01007387 */ /* 0x0003e80000100800 */
[----:B------:R3:W-:Y:S01]  /*30420*/  LDGSTS.E [R124+0x5600], desc[UR22][R126.64], P3 ;  /* 0x056000007e7c7fae */ /* 0x0007e200099a1016 */
[----:B------:R-:W-:Y:S02]  /*30430*/  IADD3 R12, P4, PT, R12, UR13, RZ ;  /* 0x0000000d0c0c7c10 */ /* 0x000fe4000ff9e0ff */
[----:B------:R-:W-:-:S02]  /*30440*/  IADD3 R18, P5, PT, R18, UR13, RZ ;  /* 0x0000000d12127c10 */ /* 0x000fc4000ffbe0ff */
[----:B------:R-:W-:Y:S01]  /*30450*/  IADD3.X R15, PT, PT, R15, UR14, RZ, P4, !PT ;  /* 0x0000000e0f0f7c10 */ /* 0x000fe2000a7fe4ff */
[----:B---3--:R-:W-:Y:S02]  /*30460*/  IMAD.MOV.U32 R126, RZ, RZ, R0 ;  /* 0x000000ffff7e7224 */ /* 0x008fe400078e0000 */
[----:B------:R-:W-:Y:S01]  /*30470*/  IMAD.MOV.U32 R127, RZ, RZ, R252 ;  /* 0x000000ffff7f7224 */ /* 0x000fe200078e00fc */
[----:B--2---:R-:W2:Y:S04]  /*30480*/  LDL.LU R0, [R1+0x80] ;  /* 0x0000800001007983 */ /* 0x004ea80000300800 */
[----:B------:R3:W-:Y:S04]  /*30490*/  STL [R1+0x1c], R17 ;  /* 0x00001c1101007387 */ /* 0x0007e80000100800 */
[----:B------:R4:W-:Y:S04]  /*304a0*/  LDGSTS.E [R124+0x5a00], desc[UR22][R126.64], P3 ;  /* 0x05a000007e7c7fae */ /* 0x0009e800099a1016 */
[----:B------:R-:W2:Y:S01]  /*304b0*/  LDL.LU R16, [R1+0xa0] ;  /* 0x0000a00001107983 */ /* 0x000ea20000300800 */
[----:B------:R-:W-:Y:S01]  /*304c0*/  IADD3.X R48, PT, PT, R48, UR14, RZ, P5, !PT ;  /* 0x0000000e30307c10 */ /* 0x000fe2000affe4ff */
[----:B----4-:R-:W-:-:S02]  /*304d0*/  IMAD.MOV.U32 R126, RZ, RZ, R13 ;  /* 0x000000ffff7e7224 */ /* 0x010fc400078e000d */
[----:B------:R-:W-:Y:S01]  /*304e0*/  IMAD.MOV.U32 R127, RZ, RZ, R17 ;  /* 0x000000ffff7f7224 */ /* 0x000fe200078e0011 */
[----:B-1----:R-:W4:Y:S04]  /*304f0*/  LDL.LU R13, [R1+0x7c] ;  /* 0x00007c00010d7983 */ /* 0x002f280000300800 */
[----:B---3--:R-:W3:Y:S04]  /*30500*/  LDL.LU R17, [R1+0x9c] ;  /* 0x00009c0001117983 */ /* 0x008ee80000300800 */
[----:B------:R1:W-:Y:S04]  /*30510*/  LDGSTS.E [R124+0x5e00], desc[UR22][R126.64], P3 ;  /* 0x05e000007e7c7fae */ /* 0x0003e800099a1016 */
[----:B------:R1:W-:Y:S04]  /*30520*/  STL [R1+0x40], R12 ;  /* 0x0000400c01007387 */ /* 0x0003e80000100800 */
[----:B------:R1:W-:Y:S02]  /*30530*/  STL [R1+0x3c], R15 ;  /* 0x00003c0f01007387 */ /* 0x0003e40000100800 */
[----:B-1----:R-:W-:-:S02]  /*30540*/  IMAD.MOV.U32 R126, RZ, RZ, R12 ;  /* 0x000000ffff7e7224 */ /* 0x002fc400078e000c */
[----:B------:R-:W-:Y:S01]  /*30550*/  IMAD.MOV.U32 R127, RZ, RZ, R15 ;  /* 0x000000ffff7f7224 */ /* 0x000fe200078e000f */
[----:B------:R1:W-:Y:S04]  /*30560*/  STL [R1+0x60], R18 ;  /* 0x0000601201007387 */ /* 0x0003e80000100800 */
[----:B------:R-:W3:Y:S04]  /*30570*/  LDL.LU R12, [R1+0xc0] ;  /* 0x0000c000010c7983 */ /* 0x000ee80000300800 */
[----:B------:R1:W-:Y:S04]  /*30580*/  STL [R1+0x5c], R48 ;  /* 0x00005c3001007387 */ /* 0x0003e80000100800 */
[----:B------:R1:W-:Y:S04]  /*30590*/  LDGSTS.E [R124+0x6200], desc[UR22][R126.64], P3 ;  /* 0x062000007e7c7fae */ /* 0x0003e800099a1016 */
[----:B------:R-:W3:Y:S01]  /*305a0*/  LDL.LU R15, [R1+0xe0] ;  /* 0x0000e000010f7983 */ /* 0x000ee20000300800 */
[----:B-1----:R-:W-:-:S03]  /*305b0*/  IMAD.MOV.U32 R126, RZ, RZ, R18 ;  /* 0x000000ffff7e7224 */ /* 0x002fc600078e0012 */
[----:B------:R-:W3:Y:S01]  /*305c0*/  LDL.LU R18, [R1+0xbc] ;  /* 0x0000bc0001127983 */ /* 0x000ee20000300800 */
[----:B------:R-:W-:-:S03]  /*305d0*/  IMAD.MOV.U32 R127, RZ, RZ, R48 ;  /* 0x000000ffff7f7224 */ /* 0x000fc600078e0030 */
[----:B------:R-:W3:Y:S04]  /*305e0*/  LDL.LU R48, [R1+0xdc] ;  /* 0x0000dc0001307983 */ /* 0x000ee80000300800 */
[----:B------:R1:W-:Y:S01]  /*305f0*/  LDGSTS.E [R124+0x6600], desc[UR22][R126.64], P3 ;  /* 0x066000007e7c7fae */ /* 0x0003e200099a1016 */
[----:B--2---:R-:W-:-:S05]  /*30600*/  IADD3 R0, P4, PT, R0, UR13, RZ ;  /* 0x0000000d00007c10 */ /* 0x004fca000ff9e0ff */
[----:B------:R2:W-:Y:S01]  /*30610*/  STL [R1+0x80], R0 ;  /* 0x0000800001007387 */ /* 0x0005e20000100800 */
[----:B-1----:R-:W-:Y:S01]  /*30620*/  IMAD.MOV.U32 R126, RZ, RZ, R0 ;  /* 0x000000ffff7e7224 */ /* 0x002fe200078e0000 */
[----:B------:R-:W-:Y:S02]  /*30630*/  IADD3 R16, P5, PT, R16, UR13, RZ ;  /* 0x0000000d10107c10 */ /* 0x000fe4000ffbe0ff */
[----:B----4-:R-:W-:Y:S02]  /*30640*/  IADD3.X R13, PT, PT, R13, UR14, RZ, P4, !PT ;  /* 0x0000000e0d0d7c10 */ /* 0x010fe4000a7fe4ff */
[----:B---3--:R-:W-:-:S03]  /*30650*/  IADD3.X R17, PT, PT, R17, UR14, RZ, P5, !PT ;  /* 0x0000000e11117c10 */ /* 0x008fc6000affe4ff */
[----:B------:R-:W-:Y:S01]  /*30660*/  IMAD.MOV.U32 R127, RZ, RZ, R13 ;  /* 0x000000ffff7f7224 */ /* 0x000fe200078e000d */
[----:B------:R1:W-:Y:S04]  /*30670*/  STL [R1+0x7c], R13 ;  /* 0x00007c0d01007387 */ /* 0x0003e80000100800 */
[----:B------:R3:W-:Y:S04]  /*30680*/  STL [R1+0xa0], R16 ;  /* 0x0000a01001007387 */ /* 0x0007e80000100800 */
[----:B--2---:R-:W2:Y:S04]  /*30690*/  LDL.LU R0, [R1+0x100] ;  /* 0x0001000001007983 */ /* 0x004ea80000300800 */
[----:B------:R4:W-:Y:S04]  /*306a0*/  STL [R1+0x9c], R17 ;  /* 0x00009c1101007387 */ /* 0x0009e80000100800 */
[----:B------:R4:W-:Y:S04]  /*306b0*/  LDGSTS.E [R124+0x6a00], desc[UR22][R126.64], P3 ;  /* 0x06a000007e7c7fae */ /* 0x0009e800099a1016 */
[----:B-1----:R-:W2:Y:S01]  /*306c0*/  LDL.LU R13, [R1+0x120] ;  /* 0x00012000010d7983 */ /* 0x002ea20000300800 */
[----:B------:R-:W-:Y:S01]  /*306d0*/  IADD3 R12, P4, PT, R12, UR13, RZ ;  /* 0x0000000d0c0c7c10 */ /* 0x000fe2000ff9e0ff */
[----:B----4-:R-:W-:-:S02]  /*306e0*/  IMAD.MOV.U32 R126, RZ, RZ, R16 ;  /* 0x000000ffff7e7224 */ /* 0x010fc400078e0010 */
[----:B------:R-:W-:Y:S01]  /*306f0*/  IMAD.MOV.U32 R127, RZ, RZ, R17 ;  /* 0x000000ffff7f7224 */ /* 0x000fe200078e0011 */
[----:B---3--:R-:W3:Y:S01]  /*30700*/  LDL.LU R16, [R1+0xfc] ;  /* 0x0000fc0001107983 */ /* 0x008ee20000300800 */
        /* <DEDUP_REMOVED lines=19> */
[----:B--2---:R-:W-:-:S05]  /*30840*/  IADD3 R0, P4, PT, R0, UR13, RZ ;  /* 0x0000000d00007c10 */ /* 0x004fca000ff9e0ff */
[----:B------:R2:W-:Y:S01]  /*30850*/  STL [R1+0x100], R0 ;  /* 0x0001000001007387 */ /* 0x0005e20000100800 */
[----:B-1----:R-:W-:Y:S01]  /*30860*/  IMAD.MOV.U32 R126, RZ, RZ, R0 ;  /* 0x000000ffff7e7224 */ /* 0x002fe200078e0000 */
[----:B------:R-:W-:Y:S02]  /*30870*/  IADD3 R13, P5, PT, R13, UR13, RZ ;  /* 0x0000000d0d0d7c10 */ /* 0x000fe4000ffbe0ff */
[----:B---3--:R-:W-:Y:S02]  /*30880*/  IADD3.X R16, PT, PT, R16, UR14, RZ, P4, !PT ;  /* 0x0000000e10107c10 */ /* 0x008fe4000a7fe4ff */
[----:B----4-:R-:W-:-:S03]  /*30890*/  IADD3.X R17, PT, PT, R17, UR14, RZ, P5, !PT ;  /* 0x0000000e11117c10 */ /* 0x010fc6000affe4ff */
        /* <DEDUP_REMOVED lines=8> */
[----:B---3--:R-:W-:-:S02]  /*30920*/  IMAD.MOV.U32 R126, RZ, RZ, R13 ;  /* 0x000000ffff7e7224 */ /* 0x008fc400078e000d */
[----:B------:R-:W-:Y:S01]  /*30930*/  IMAD.MOV.U32 R127, RZ, RZ, R17 ;  /* 0x000000ffff7f7224 */ /* 0x000fe200078e0011 */
[----:B------:R-:W3:Y:S01]  /*30940*/  LDL.LU R13, [R1+0x17c] ;  /* 0x00017c00010d7983 */ /* 0x000ee20000300800 */
        /* <DEDUP_REMOVED lines=128> */
[----:B-1----:R-:W-:Y:S01]  /*31150*/  IMAD.MOV.U32 R126, RZ, RZ, R0 ;  /* 0x000000ffff7e7224 */ /* 0x002fe200078e0000 */
[----:B------:R-:W-:Y:S01]  /*31160*/  STL [R1+0x300], R0 ;  /* 0x0003000001007387 */ /* 0x000fe20000100800 */
[----:B------:R-:W-:Y:S02]  /*31170*/  IADD3 R13, P5, PT, R13, UR13, RZ ;  /* 0x0000000d0d0d7c10 */ /* 0x000fe4000ffbe0ff */
[----:B---3--:R-:W-:Y:S02]  /*31180*/  IADD3.X R16, PT, PT, R16, UR14, RZ, P4, !PT ;  /* 0x0000000e10107c10 */ /* 0x008fe4000a7fe4ff */
        /* <DEDUP_REMOVED lines=57> */
[----:B------:R2:W-:Y:S01]  /*31520*/  STL [R1+0x3e0], R238 ;  /* 0x0003e0ee01007387 */ /* 0x0005e20000100800 */
        /* <DEDUP_REMOVED lines=67> */
[----:B------:R1:W-:Y:S01]  /*31960*/  STL [R1+0x49c], R238 ;  /* 0x00049cee01007387 */ /* 0x0003e20000100800 */
[----:B------:R-:W-:-:S03]  /*31970*/  IADD3 R0, P5, PT, R0, UR13, RZ ;  /* 0x0000000d00007c10 */ /* 0x000fc6000ffbe0ff */
[----:B------:R2:W-:Y:S01]  /*31980*/  LDGSTS.E [R124+0x16e00], desc[UR22][R126.64], P3 ;  /* 0x16e000007e7c7fae */ /* 0x0005e200099a1016 */
[----:B------:R-:W-:-:S03]  /*31990*/  IADD3.X R15, PT, PT, R15, UR14, RZ, P4, !PT ;  /* 0x0000000e0f0f7c10 */ /* 0x000fc6000a7fe4ff */
[----:B-1----:R-:W3:Y:S01]  /*319a0*/  LDL.LU R238, [R1+0xe88] ;  /* 0x000e880001ee7983 */ /* 0x002ee20000300800 */
[----:B------:R-:W-:-:S03]  /*319b0*/  IADD3.X R12, PT, PT, R12, UR14, RZ, P5, !PT ;  /* 0x0000000e0c0c7c10 */ /* 0x000fc6000affe4ff */
[----:B------:R-:W4:Y:S01]  /*319c0*/  LDL.LU R246, [R1+0xe84] ;  /* 0x000e840001f67983 */ /* 0x000f220000300800 */
[----:B--2---:R-:W-:Y:S02]  /*319d0*/  IMAD.MOV.U32 R126, RZ, RZ, R18 ;  /* 0x000000ffff7e7224 */ /* 0x004fe400078e0012 */
[----:B------:R-:W-:Y:S01]  /*319e0*/  IMAD.MOV.U32 R127, RZ, RZ, R48 ;  /* 0x000000ffff7f7224 */ /* 0x000fe200078e0030 */
[----:B------:R1:W-:Y:S04]  /*319f0*/  STL [R1+0x4c0], R18 ;  /* 0x0004c01201007387 */ /* 0x0003e80000100800 */
[----:B------:R-:W-:Y:S04]  /*31a00*/  STL [R1+0x4bc], R48 ;  /* 0x0004bc3001007387 */ /* 0x000fe80000100800 */
[----:B------:R2:W-:Y:S04]  /*31a10*/  LDGSTS.E [R124+0x17200], desc[UR22][R126.64], P3 ;  /* 0x172000007e7c7fae */ /* 0x0005e800099a1016 */
[----:B------:R-:W-:Y:S04]  /*31a20*/  STL [R1+0x4e0], R16 ;  /* 0x0004e01001007387 */ /* 0x000fe80000100800 */
[----:B------:R-:W-:Y:S01]  /*31a30*/  STL [R1+0x4dc], R17 ;  /* 0x0004dc1101007387 */ /* 0x000fe20000100800 */
[----:B--2---:R-:W-:-:S02]  /*31a40*/  IMAD.MOV.U32 R126, RZ, RZ, R16 ;  /* 0x000000ffff7e7224 */ /* 0x004fc400078e0010 */
[----:B------:R-:W-:Y:S01]  /*31a50*/  IMAD.MOV.U32 R127, RZ, RZ, R17 ;  /* 0x000000ffff7f7224 */ /* 0x000fe200078e0011 */
[----:B------:R2:W-:Y:S04]  /*31a60*/  STL [R1+0x500], R13 ;  /* 0x0005000d01007387 */ /* 0x0005e80000100800 */
[----:B------:R1:W-:Y:S04]  /*31a70*/  STL [R1+0x4fc], R15 ;  /* 0x0004fc0f01007387 */ /* 0x0003e80000100800 */
[----:B------:R1:W-:Y:S04]  /*31a80*/  STL [R1+0x520], R0 ;  /* 0x0005200001007387 */ /* 0x0003e80000100800 */
[----:B------:R2:W-:Y:S04]  /*31a90*/  LDGSTS.E [R124+0x17600], desc[UR22][R126.64], P3 ;  /* 0x176000007e7c7fae */ /* 0x0005e800099a1016 */
[----:B------:R2:W-:Y:S04]  /*31aa0*/  STL [R1+0x51c], R12 ;  /* 0x00051c0c01007387 */ /* 0x0005e80000100800 */
[----:B-1----:R-:W3:Y:S01]  /*31ab0*/  LDL.LU R18, [R1+0x4] ;  /* 0x0000040001127983 */ /* 0x002ee20000300800 */
[----:B--2---:R-:W-:-:S02]  /*31ac0*/  IMAD.MOV.U32 R126, RZ, RZ, R13 ;  /* 0x000000ffff7e7224 */ /* 0x004fc400078e000d */
[----:B------:R-:W-:Y:S01]  /*31ad0*/  IMAD.MOV.U32 R127, RZ, RZ, R15 ;  /* 0x000000ffff7f7224 */ /* 0x000fe200078e000f */
[----:B------:R-:W2:Y:S04]  /*31ae0*/  LDL.LU R13, [R1+0x8] ;  /* 0x00000800010d7983 */ /* 0x000ea80000300800 */
[----:B------:R1:W-:Y:S04]  /*31af0*/  LDGSTS.E [R124+0x17a00], desc[UR22][R126.64], P3 ;  /* 0x17a000007e7c7fae */ /* 0x0003e800099a1016 */
[----:B------:R-:W2:Y:S04]  /*31b00*/  LDL.LU R48, [R1+0x24] ;  /* 0x0000240001307983 */ /* 0x000ea80000300800 */
[----:B------:R-:W2:Y:S01]  /*31b10*/  LDL.LU R15, [R1+0x28] ;  /* 0x00002800010f7983 */ /* 0x000ea20000300800 */
[----:B-1----:R-:W-:Y:S01]  /*31b20*/  IMAD.MOV.U32 R126, RZ, RZ, R0 ;  /* 0x000000ffff7e7224 */ /* 0x002fe200078e0000 */
[----:B------:R-:W-:Y:S01]  /*31b30*/  LOP3.LUT R0, R14, 0x60, RZ, 0x3c, !PT ;  /* 0x000000600e007812 */ /* 0x000fe200078e3cff */
[----:B------:R-:W-:-:S02]  /*31b40*/  IMAD.MOV.U32 R127, RZ, RZ, R12 ;  /* 0x000000ffff7f7224 */ /* 0x000fc400078e000c */
[----:B------:R-:W2:Y:S04]  /*31b50*/  LDL.LU R12, [R1+0x44] ;  /* 0x00004400010c7983 */ /* 0x000ea80000300800 */
[----:B------:R1:W-:Y:S02]  /*31b60*/  LDGSTS.E [R124+0x17e00], desc[UR22][R126.64], P3 ;  /* 0x17e000007e7c7fae */ /* 0x0003e400099a1016 */
[----:B-1----:R-:W-:Y:S02]  /*31b70*/  VIADD R124, R0, UR5 ;  /* 0x00000005007c7c36 */ /* 0x002fe40008000000 */
[----:B------:R-:W2:Y:S04]  /*31b80*/  LDL.LU R0, [R1+0x48] ;  /* 0x0000480001007983 */ /* 0x000ea80000300800 */
[----:B------:R-:W2:Y:S04]  /*31b90*/  LDL.LU R17, [R1+0x64] ;  /* 0x0000640001117983 */ /* 0x000ea80000300800 */
[----:B------:R-:W2:Y:S01]  /*31ba0*/  LDL.LU R16, [R1+0x68] ;  /* 0x0000680001107983 */ /* 0x000ea20000300800 */
[----:B------:R-:W-:-:S02]  /*31bb0*/  IADD3 R85, P5, PT, R85, UR13, RZ ;  /* 0x0000000d55557c10 */ /* 0x000fc4000ffbe0ff */
[----:B------:R-:W-:Y:S02]  /*31bc0*/  IADD3 R92, P4, PT, R92, UR13, RZ ;  /* 0x0000000d5c5c7c10 */ /* 0x000fe4000ff9e0ff */
[----:B------:R-:W-:Y:S02]  /*31bd0*/  IADD3.X R86, PT, PT, R86, UR14, RZ, P5, !PT ;  /* 0x0000000e56567c10 */ /* 0x000fe4000affe4ff */
[----:B------:R-:W-:Y:S02]  /*31be0*/  IADD3.X R93, PT, PT, R93, UR14, RZ, P4, !PT ;  /* 0x0000000e5d5d7c10 */ /* 0x000fe4000a7fe4ff */
[----:B------:R-:W-:Y:S01]  /*31bf0*/  IADD3 R122, P4, PT, R122, UR13, RZ ;  /* 0x0000000d7a7a7c10 */ /* 0x000fe2000ff9e0ff */
[----:B------:R-:W-:Y:S02]  /*31c00*/  IMAD.MOV.U32 R126, RZ, RZ, R85 ;  /* 0x000000ffff7e7224 */ /* 0x000fe400078e0055 */
[----:B------:R-:W-:Y:S01]  /*31c10*/  IMAD.MOV.U32 R127, RZ, RZ, R86 ;  /* 0x000000ffff7f7224 */ /* 0x000fe200078e0056 */
[----:B------:R-:W-:Y:S01]  /*31c20*/  IADD3.X R104, PT, PT, R104, UR14, RZ, P4, !PT ;  /* 0x0000000e68687c10 */ /* 0x000fe2000a7fe4ff */
[----:B------:R-:W-:Y:S01]  /*31c30*/  LDGSTS.E [R124+0x300], desc[UR22][R92.64], P3 ;  /* 0x003000005c7c7fae */ /* 0x000fe200099a1016 */
[----:B------:R-:W-:-:S02]  /*31c40*/  IADD3 R105, P4, PT, R105, UR13, RZ ;  /* 0x0000000d69697c10 */ /* 0x000fc4000ff9e0ff */
[----:B------:R-:W-:Y:S01]  /*31c50*/  IADD3 R98, P5, PT, R98, UR13, RZ ;  /* 0x0000000d62627c10 */ /* 0x000fe2000ffbe0ff */
[----:B------:R1:W-:Y:S01]  /*31c60*/  LDGSTS.E [R124+0x700], desc[UR22][R126.64], P3 ;  /* 0x007000007e7c7fae */ /* 0x0003e200099a1016 */
[----:B------:R-:W-:Y:S02]  /*31c70*/  IADD3.X R116, PT, PT, R116, UR14, RZ, P4, !PT ;  /* 0x0000000e74747c10 */ /* 0x000fe4000a7fe4ff */
        /* <DEDUP_REMOVED lines=76> */
[----:B---3--:R-:W-:Y:S02]  /*32140*/  IADD3.X R238, PT, PT, R238, UR14, RZ, P4, !PT ;  /* 0x0000000eeeee7c10 */ /* 0x008fe4000a7fe4ff */
[----:B------:R-:W-:Y:S01]  /*32150*/  IADD3 R247, P5, PT, R247, UR13, RZ ;  /* 0x0000000df7f77c10 */ /* 0x000fe2000ffbe0ff */
[----:B-1----:R-:W-:Y:S02]  /*32160*/  IMAD.MOV.U32 R126, RZ, RZ, R223 ;  /* 0x000000ffff7e7224 */ /* 0x002fe400078e00df */
[----:B------:R-:W-:-:S05]  /*32170*/  IMAD.MOV.U32 R127, RZ, RZ, R222 ;  /* 0x000000ffff7f7224 */ /* 0x000fca00078e00de */
[----:B------:R1:W-:Y:S01]  /*32180*/  LDGSTS.E [R124+0x4b00], desc[UR22][R126.64], P3 ;  /* 0x04b000007e7c7fae */ /* 0x0003e200099a1016 */
[----:B----4-:R-:W-:Y:S02]  /*32190*/  IADD3.X R246, PT, PT, R246, UR14, RZ, P5, !PT ;  /* 0x0000000ef6f67c10 */ /* 0x010fe4000affe4ff */
[----:B--2---:R-:W-:Y:S01]  /*321a0*/  IADD3 R13, P4, PT, R13, UR13, RZ ;  /* 0x0000000d0d0d7c10 */ /* 0x004fe2000ff9e0ff */
        /* <DEDUP_REMOVED lines=9> */
[----:B------:R2:W-:Y:S01]  /*32240*/  STL [R1+0x8], R13 ;  /* 0x0000080d01007387 */ /* 0x0005e20000100800 */
[----:B-1----:R-:W-:Y:S02]  /*32250*/  IMAD.MOV.U32 R126, RZ, RZ, R247 ;  /* 0x000000ffff7e7224 */ /* 0x002fe400078e00f7 */
[----:B------:R-:W-:Y:S01]  /*32260*/  IMAD.MOV.U32 R127, RZ, RZ, R246 ;  /* 0x000000ffff7f7224 */ /* 0x000fe200078e00f6 */
[----:B------:R1:W-:Y:S04]  /*32270*/  STL [R1+0x4], R18 ;  /* 0x0000041201007387 */ /* 0x0003e80000100800 */
[----:B------:R3:W-:Y:S01]  /*32280*/  LDGSTS.E [R124+0x5700], desc[UR22][R126.64], P3 ;  /* 0x057000007e7c7fae */ /* 0x0007e200099a1016 */
[----:B------:R-:W-:-:S03]  /*32290*/  IADD3 R0, P4, PT, R0, UR13, RZ ;  /* 0x0000000d00007c10 */ /* 0x000fc6000ff9e0ff */
[----:B------:R4:W-:Y:S01]  /*322a0*/  STL [R1+0x28], R15 ;  /* 0x0000280f01007387 */ /* 0x0009e20000100800 */
[----:B------:R-:W-:Y:S01]  /*322b0*/  IADD3.X R12, PT, PT, R12, UR14, RZ, P4, !PT ;  /* 0x0000000e0c0c7c10 */ /* 0x000fe2000a7fe4ff */
[----:B---3--:R-:W-:Y:S02]  /*322c0*/  IMAD.MOV.U32 R126, RZ, RZ, R13 ;  /* 0x000000ffff7e7224 */ /* 0x008fe400078e000d */
[----:B------:R-:W-:Y:S01]  /*322d0*/  IMAD.MOV.U32 R127, RZ, RZ, R18 ;  /* 0x000000ffff7f7224 */ /* 0x000fe200078e0012 */
[----:B--2---:R-:W2:Y:S01]  /*322e0*/  LDL.LU R13, [R1+0x88] ;  /* 0x00008800010d7983 */ /* 0x004ea20000300800 */
[----:B------:R-:W-:-:S03]  /*322f0*/  IADD3 R16, P5, PT, R16, UR13, RZ ;  /* 0x0000000d10107c10 */ /* 0x000fc6000ffbe0ff */
[----:B------:R3:W-:Y:S04]  /*32300*/  STL [R1+0x24], R48 ;  /* 0x0000243001007387 */ /* 0x0007e80000100800 */
[----:B------:R3:W-:Y:S04]  /*32310*/  LDGSTS.E [R124+0x5b00], desc[UR22][R126.64], P3 ;  /* 0x05b000007e7c7fae */ /* 0x0007e800099a1016 */
[----:B-1----:R-:W2:Y:S01]  /*32320*/  LDL.LU R18, [R1+0xa8] ;  /* 0x0000a80001127983 */ /* 0x002ea20000300800 */
[----:B------:R-:W-:Y:S01]  /*32330*/  IADD3.X R17, PT, PT, R17, UR14, RZ, P5, !PT ;  /* 0x0000000e11117c10 */ /* 0x000fe2000affe4ff */
[----:B---3--:R-:W-:-:S02]  /*32340*/  IMAD.MOV.U32 R126, RZ, RZ, R15 ;  /* 0x000000ffff7e7224 */ /* 0x008fc400078e000f */
[----:B------:R-:W-:Y:S01]  /*32350*/  IMAD.MOV.U32 R127, RZ, RZ, R48 ;  /* 0x000000ffff7f7224 */ /* 0x000fe200078e0030 */
[----:B----4-:R-:W3:Y:S04]  /*32360*/  LDL.LU R15, [R1+0x84] ;  /* 0x00008400010f7983 */ /* 0x010ee80000300800 */
[----:B------:R-:W4:Y:S04]  /*32370*/  LDL.LU R48, [R1+0xa4] ;  /* 0x0000a40001307983 */ /* 0x000f280000300800 */
[----:B------:R1:W-:Y:S04]  /*32380*/  LDGSTS.E [R124+0x5f00], desc[UR22][R126.64], P3 ;  /* 0x05f000007e7c7fae */ /* 0x0003e800099a1016 */
[----:B------:R1:W-:Y:S04]  /*32390*/  STL [R1+0x48], R0 ;  /* 0x0000480001007387 */ /* 0x0003e80000100800 */
[----:B------:R1:W-:Y:S02]  /*323a0*/  STL [R1+0x44], R12 ;  /* 0x0000440c01007387 */ /* 0x0003e40000100800 */
[----:B-1----:R-:W-:-:S02]  /*323b0*/  IMAD.MOV.U32 R126, RZ, RZ, R0 ;  /* 0x000000ffff7e7224 */ /* 0x002fc400078e0000 */
        /* <DEDUP_REMOVED lines=229> */
[----:B------:R-:W-:Y:S02]  /*33210*/  IADD3 R18, P5, PT, R18, UR13, RZ ;  /* 0x0000000d12127c10 */ /* 0x000fe4000ffbe0ff */
[----:B---3--:R-:W-:Y:S02]  /*33220*/  IADD3.X R15, PT, PT, R15, UR14, RZ, P4, !PT ;  /* 0x0000000e0f0f7c10 */ /* 0x008fe4000a7fe4ff */
[----:B----4-:R-:W-:-:S03]  /*33230*/  IADD3.X R48, PT, PT, R48, UR14, RZ, P5, !PT ;  /* 0x0000000e30307c10 */ /* 0x010fc6000affe4ff */
[----:B------:R-:W-:Y:S01]  /*33240*/  IMAD.MOV.U32 R127, RZ, RZ, R15 ;  /* 0x000000ffff7f7224 */ /* 0x000fe200078e000f */
[----:B------:R-:W-:Y:S04]  /*33250*/  STL [R1+0x388], R13 ;  /* 0x0003880d01007387 */ /* 0x000fe80000100800 */
[----:B------:R1:W-:Y:S04]  /*33260*/  LDGSTS.E [R124+0x14b00], desc[UR22][R126.64], P3 ;  /* 0x14b000007e7c7fae */ /* 0x0003e800099a1016 */
[----:B------:R2:W-:Y:S04]  /*33270*/  STL [R1+0x384], R15 ;  /* 0x0003840f01007387 */ /* 0x0005e80000100800 */
[----:B------:R-:W-:Y:S01]  /*33280*/  STL [R1+0x3a8], R18 ;  /* 0x0003a81201007387 */ /* 0x000fe20000100800 */
[----:B-1----:R-:W-:-:S02]  /*33290*/  IMAD.MOV.U32 R126, RZ, RZ, R18 ;  /* 0x000000ffff7e7224 */ /* 0x002fc400078e0012 */
[----:B------:R-:W-:Y:S01]  /*332a0*/  IMAD.MOV.U32 R127, RZ, RZ, R48 ;  /* 0x000000ffff7f7224 */ /* 0x000fe200078e0030 */
[----:B--2---:R-:W2:Y:S01]  /*332b0*/  LDL.LU R15, [R1+0x408] ;  /* 0x00040800010f7983 */ /* 0x004ea20000300800 */
[----:B------:R-:W-:-:S03]  /*332c0*/  IADD3 R0, P4, PT, R0, UR13, RZ ;  /* 0x0000000d00007c10 */ /* 0x000fc6000ff9e0ff */
[----:B------:R1:W-:Y:S04]  /*332d0*/  LDGSTS.E [R124+0x14f00], desc[UR22][R126.64], P3 ;  /* 0x14f000007e7c7fae */ /* 0x0003e800099a1016 */
[----:B------:R3:W-:Y:S04]  /*332e0*/  STL [R1+0x3a4], R48 ;  /* 0x0003a43001007387 */ /* 0x0007e80000100800 */
[----:B------:R-:W4:Y:S01]  /*332f0*/  LDL.LU R13, [R1+0x428] ;  /* 0x00042800010d7983 */ /* 0x000f220000300800 */
[----:B------:R-:W-:Y:S01]  /*33300*/  IADD3 R12, P5, PT, R12, UR13, RZ ;  /* 0x0000000d0c0c7c10 */ /* 0x000fe2000ffbe0ff */
[----:B-1----:R-:W-:-:S02]  /*33310*/  IMAD.MOV.U32 R126, RZ, RZ, R0 ;  /* 0x000000ffff7e7224 */ /* 0x002fc400078e0000 */
[----:B---3--:R-:W5:Y:S04]  /*33320*/  LDL.LU R48, [R1+0xe80] ;  /* 0x000e800001307983 */ /* 0x008f680000300800 */
[----:B------:R-:W3:Y:S01]  /*33330*/  LDL.LU R18, [R1+0x424] ;  /* 0x0004240001127983 */ /* 0x000ee20000300800 */
[----:B------:R-:W-:Y:S02]  /*33340*/  IADD3.X R16, PT, PT, R16, UR14, RZ, P4, !PT ;  /* 0x0000000e10107c10 */ /* 0x000fe4000a7fe4ff */
[----:B------:R-:W-:-:S03]  /*33350*/  IADD3.X R17, PT, PT, R17, UR14, RZ, P5, !PT ;  /* 0x0000000e11117c10 */ /* 0x000fc6000affe4ff */
[----:B------:R-:W-:Y:S01]  /*33360*/  IMAD.MOV.U32 R127, RZ, RZ, R16 ;  /* 0x000000ffff7f7224 */ /* 0x000fe200078e0010 */
[----:B------:R-:W-:Y:S04]  /*33370*/  STL [R1+0x3c8], R0 ;  /* 0x0003c80001007387 */ /* 0x000fe80000100800 */
[----:B------:R1:W-:Y:S04]  /*33380*/  STL [R1+0x3c4], R16 ;  /* 0x0003c41001007387 */ /* 0x0003e80000100800 */
[----:B------:R1:W-:Y:S04]  /*33390*/  LDGSTS.E [R124+0x15300], desc[UR22][R126.64], P3 ;  /* 0x153000007e7c7fae */ /* 0x0003e800099a1016 */
[----:B------:R-:W-:Y:S04]  /*333a0*/  STL [R1+0x3e8], R12 ;  /* 0x0003e80c01007387 */ /* 0x000fe80000100800 */
[----:B-1----:R-:W3:Y:S01]  /*333b0*/  LDL.LU R16, [R1+0x448] ;  /* 0x0004480001107983 */ /* 0x002ee20000300800 */
[----:B------:R-:W-:-:S02]  /*333c0*/  IMAD.MOV.U32 R126, RZ, RZ, R12 ;  /* 0x000000ffff7e7224 */ /* 0x000fc400078e000c */
[----:B------:R-:W-:Y:S01]  /*333d0*/  IMAD.MOV.U32 R127, RZ, RZ, R17 ;  /* 0x000000ffff7f7224 */ /* 0x000fe200078e0011 */
[----:B------:R1:W-:Y:S04]  /*333e0*/  STL [R1+0x3e4], R17 ;  /* 0x0003e41101007387 */ /* 0x0003e80000100800 */
[----:B------:R-:W3:Y:S04]  /*333f0*/  LDL.LU R0, [R1+0x468] ;  /* 0x0004680001007983 */ /* 0x000ee80000300800 */
[----:B------:R2:W-:Y:S04]  /*33400*/  LDGSTS.E [R124+0x15700], desc[UR22][R126.64], P3 ;  /* 0x157000007e7c7fae */ /* 0x0005e800099a1016 */
[----:B-1----:R-:W5:Y:S04]  /*33410*/  LDL.LU R17, [R1+0xe7c] ;  /* 0x000e7c0001117983 */ /* 0x002f680000300800 */
[----:B------:R-:W3:Y:S04]  /*33420*/  LDL.LU R12, [R1+0x464] ;  /* 0x00046400010c7983 */ /* 0x000ee80000300800 */
[----:B------:R-:W3:Y:S01]  /*33430*/  LDL.LU R127, [R1+0x404] ;  /* 0x00040400017f7983 */ /* 0x000ee20000300800 */
[----:B--2---:R-:W-:-:S05]  /*33440*/  IADD3 R15, P4, PT, R15, UR13, RZ ;  /* 0x0000000d0f0f7c10 */ /* 0x004fca000ff9e0ff */
[----:B------:R-:W-:Y:S01]  /*33450*/  IMAD.MOV.U32 R126, RZ, RZ, R15 ;  /* 0x000000ffff7e7224 */ /* 0x000fe200078e000f */
[----:B----4-:R-:W-:Y:S01]  /*33460*/  IADD3 R13, P5, PT, R13, UR13, RZ ;  /* 0x0000000d0d0d7c10 */ /* 0x010fe2000ffbe0ff */
[----:B------:R1:W-:Y:S03]  /*33470*/  STL [R1+0x408], R15 ;  /* 0x0004080f01007387 */ /* 0x0003e60000100800 */
[----:B---3--:R-:W-:Y:S02]  /*33480*/  IADD3.X R18, PT, PT, R18, UR14, RZ, P5, !PT ;  /* 0x0000000e12127c10 */ /* 0x008fe4000affe4ff */
[----:B------:R-:W-:-:S05]  /*33490*/  IADD3.X R127, PT, PT, R127, UR14, RZ, P4, !PT ;  /* 0x0000000e7f7f7c10 */ /* 0x000fca000a7fe4ff */
[----:B------:R2:W-:Y:S04]  /*334a0*/  STL [R1+0x404], R127 ;  /* 0x0004047f01007387 */ /* 0x0005e80000100800 */
[----:B------:R3:W-:Y:S04]  /*334b0*/  LDGSTS.E [R124+0x15b00], desc[UR22][R126.64], P3 ;  /* 0x15b000007e7c7fae */ /* 0x0007e800099a1016 */
[----:B------:R-:W-:Y:S04]  /*334c0*/  STL [R1+0x428], R13 ;  /* 0x0004280d01007387 */ /* 0x000fe80000100800 */
[----:B-1----:R-:W4:Y:S01]  /*334d0*/  LDL.LU R15, [R1+0x4a8] ;  /* 0x0004a800010f7983 */ /* 0x002f220000300800 */
[----:B---3--:R-:W-:-:S02]  /*334e0*/  IMAD.MOV.U32 R126, RZ, RZ, R13 ;  /* 0x000000ffff7e7224 */ /* 0x008fc400078e000d */
[----:B--2---:R-:W-:Y:S01]  /*334f0*/  IMAD.MOV.U32 R127, RZ, RZ, R18 ;  /* 0x000000ffff7f7224 */ /* 0x004fe200078e0012 */
[----:B------:R1:W-:Y:S04]  /*33500*/  STL [R1+0x424], R18 ;  /* 0x0004241201007387 */ /* 0x0003e80000100800 */
[----:B------:R2:W-:Y:S04]  /*33510*/  LDGSTS.E [R124+0x15f00], desc[UR22][R126.64], P3 ;  /* 0x15f000007e7c7fae */ /* 0x0005e800099a1016 */
[----:B-1----:R-:W3:Y:S04]  /*33520*/  LDL.LU R18, [R1+0x4a4] ;  /* 0x0004a40001127983 */ /* 0x002ee80000300800 */
[----:B------:R-:W3:Y:S04]  /*33530*/  LDL.LU R13, [R1+0x4e8] ;  /* 0x0004e800010d7983 */ /* 0x000ee80000300800 */
[----:B------:R-:W3:Y:S01]  /*33540*/  LDL.LU R127, [R1+0x444] ;  /* 0x00044400017f7983 */ /* 0x000ee20000300800 */
[----:B------:R-:W-:-:S02]  /*33550*/  IADD3 R16, P4, PT, R16, UR13, RZ ;  /* 0x0000000d10107c10 */ /* 0x000fc4000ff9e0ff */
[----:B------:R-:W-:-:S03]  /*33560*/  IADD3 R0, P5, PT, R0, UR13, RZ ;  /* 0x0000000d00007c10 */ /* 0x000fc6000ffbe0ff */
[----:B--2---:R-:W-:Y:S01]  /*33570*/  IMAD.MOV.U32 R126, RZ, RZ, R16 ;  /* 0x000000ffff7e7224 */ /* 0x004fe200078e0010 */
[----:B------:R-:W-:Y:S01]  /*33580*/  IADD3.X R12, PT, PT, R12, UR14, RZ, P5, !PT ;  /* 0x0000000e0c0c7c10 */ /* 0x000fe2000affe4ff */
[----:B------:R1:W-:Y:S01]  /*33590*/  STL [R1+0x448], R16 ;  /* 0x0004481001007387 */ /* 0x0003e20000100800 */
[----:B---3--:R-:W-:-:S05]  /*335a0*/  IADD3.X R127, PT, PT, R127, UR14, RZ, P4, !PT ;  /* 0x0000000e7f7f7c10 */ /* 0x008fca000a7fe4ff */
[----:B------:R2:W-:Y:S04]  /*335b0*/  STL [R1+0x444], R127 ;  /* 0x0004447f01007387 */ /* 0x0005e80000100800 */
[----:B------:R3:W-:Y:S04]  /*335c0*/  LDGSTS.E [R124+0x16300], desc[UR22][R126.64], P3 ;  /* 0x163000007e7c7fae */ /* 0x0007e800099a1016 */
[----:B------:R2:W-:Y:S04]  /*335d0*/  STL [R1+0x468], R0 ;  /* 0x0004680001007387 */ /* 0x0005e80000100800 */
[----:B-1----:R-:W4:Y:S01]  /*335e0*/  LDL.LU R16, [R1+0x4e4] ;  /* 0x0004e40001107983 */ /* 0x002f220000300800 */
[----:B---3--:R-:W-:-:S02]  /*335f0*/  IMAD.MOV.U32 R126, RZ, RZ, R0 ;  /* 0x000000ffff7e7224 */ /* 0x008fc400078e0000 */
[----:B--2---:R-:W-:Y:S01]  /*33600*/  IMAD.MOV.U32 R127, RZ, RZ, R12 ;  /* 0x000000ffff7f7224 */ /* 0x004fe200078e000c */
[----:B------:R1:W-:Y:S04]  /*33610*/  STL [R1+0x464], R12 ;  /* 0x0004640c01007387 */ /* 0x0003e80000100800 */
[----:B------:R-:W2:Y:S04]  /*33620*/  LDL.LU R0, [R1+0x524] ;  /* 0x0005240001007983 */ /* 0x000ea80000300800 */
[----:B------:R3:W-:Y:S04]  /*33630*/  LDGSTS.E [R124+0x16700], desc[UR22][R126.64], P3 ;  /* 0x167000007e7c7fae */ /* 0x0007e800099a1016 */
[----:B-1----:R-:W2:Y:S04]  /*33640*/  LDL.LU R12, [R1+0x528] ;  /* 0x00052800010c7983 */ /* 0x002ea80000300800 */
[----:B------:R-:W2:Y:S04]  /*33650*/  LDL.LU R126, [R1+0x484] ;  /* 0x00048400017e7983 */ /* 0x000ea80000300800 */
[----:B------:R-:W3:Y:S01]  /*33660*/  LDL.LU R127, [R1+0x488] ;  /* 0x00048800017f7983 */ /* 0x000ee20000300800 */
[----:B----4-:R-:W-:-:S04]  /*33670*/  IADD3 R15, P5, PT, R15, UR13, RZ ;  /* 0x0000000d0f0f7c10 */ /* 0x010fc8000ffbe0ff */
[----:B------:R-:W-:Y:S02]  /*33680*/  IADD3.X R18, PT, PT, R18, UR14, RZ, P5, !PT ;  /* 0x0000000e12127c10 */ /* 0x000fe4000affe4ff */
[----:B---3--:R-:W-:-:S04]  /*33690*/  IADD3 R127, P4, PT, R127, UR13, RZ ;  /* 0x0000000d7f7f7c10 */ /* 0x008fc8000ff9e0ff */
[----:B--2---:R-:W-:Y:S01]  /*336a0*/  IADD3.X R126, PT, PT, R126, UR14, RZ, P4, !PT ;  /* 0x0000000e7e7e7c10 */ /* 0x004fe2000a7fe4ff */
[----:B------:R1:W-:Y:S04]  /*336b0*/  STL [R1+0x488], R127 ;  /* 0x0004887f01007387 */ /* 0x0003e80000100800 */
[----:B------:R2:W-:Y:S01]  /*336c0*/  STL [R1+0x484], R126 ;  /* 0x0004847e01007387 */ /* 0x0005e20000100800 */
[----:B-1----:R-:W-:-:S04]  /*336d0*/  LOP3.LUT R127, R127, R126, RZ, 0x3c, !PT ;  /* 0x0000007e7f7f7212 */ /* 0x002fc800078e3cff */
[----:B--2---:R-:W-:-:S04]  /*336e0*/  LOP3.LUT R126, R127, R126, RZ, 0x3c, !PT ;  /* 0x0000007e7f7e7212 */ /* 0x004fc800078e3cff */
[----:B------:R-:W-:Y:S01]  /*336f0*/  LOP3.LUT R127, R127, R126, RZ, 0x3c, !PT ;  /* 0x0000007e7f7f7212 */ /* 0x000fe200078e3cff */
[----:B------:R-:W-:Y:S04]  /*33700*/  STL [R1+0x4a8], R15 ;  /* 0x0004a80f01007387 */ /* 0x000fe80000100800 */
[----:B------:R1:W-:Y:S04]  /*33710*/  LDGSTS.E [R124+0x16b00], desc[UR22][R126.64], P3 ;  /* 0x16b000007e7c7fae */ /* 0x0003e800099a1016 */
[----:B------:R2:W-:Y:S01]  /*33720*/  STL [R1+0x4a4], R18 ;  /* 0x0004a41201007387 */ /* 0x0005e20000100800 */
[----:B-1----:R-:W-:-:S02]  /*33730*/  IMAD.MOV.U32 R126, RZ, RZ, R15 ;  /* 0x000000ffff7e7224 */ /* 0x002fc400078e000f */
[----:B------:R-:W-:Y:S02]  /*33740*/  IMAD.MOV.U32 R127, RZ, RZ, R18 ;  /* 0x000000ffff7f7224 */ /* 0x000fe400078e0012 */
[----:B--2---:R-:W5:Y:S04]  /*33750*/  LDL.LU R18, [R1+0xe78] ;  /* 0x000e780001127983 */ /* 0x004f680000300800 */
[----:B------:R-:W5:Y:S04]  /*33760*/  LDL.LU R15, [R1+0xe74] ;  /* 0x000e7400010f7983 */ /* 0x000f680000300800 */
[----:B------:R1:W-:Y:S04]  /*33770*/  LDGSTS.E [R124+0x16f00], desc[UR22][R126.64], P3 ;  /* 0x16f000007e7c7fae */ /* 0x0003e800099a1016 */
[----:B------:R-:W2:Y:S04]  /*33780*/  LDL.LU R126, [R1+0x4c4] ;  /* 0x0004c400017e7983 */ /* 0x000ea80000300800 */
[----:B------:R-:W1:Y:S01]  /*33790*/  LDL.LU R127, [R1+0x4c8] ;  /* 0x0004c800017f7983 */ /* 0x000e620000300800 */
[----:B------:R-:W-:-:S04]  /*337a0*/  IADD3 R13, P5, PT, R13, UR13, RZ ;  /* 0x0000000d0d0d7c10 */ /* 0x000fc8000ffbe0ff */
[----:B------:R-:W-:Y:S02]  /*337b0*/  IADD3.X R16, PT, PT, R16, UR14, RZ, P5, !PT ;  /* 0x0000000e10107c10 */ /* 0x000fe4000affe4ff */
[----:B-1----:R-:W-:-:S04]  /*337c0*/  IADD3 R127, P4, PT, R127, UR13, RZ ;  /* 0x0000000d7f7f7c10 */ /* 0x002fc8000ff9e0ff */
        /* <DEDUP_REMOVED lines=31> */
[----:B------:R1:W-:Y:S01]  /*339c0*/  LDGSTS.E [R124+0x17f00], desc[UR22][R126.64], P3 ;  /* 0x17f000007e7c7fae */ /* 0x0003e200099a1016 */
[----:B------:R-:W2:Y:S01]  /*339d0*/  S2R R12, SR_TID.X ;  /* 0x00000000000c7919 */ /* 0x000ea20000002100 */
[----:B------:R-:W-:Y:S02]  /*339e0*/  UIADD3 UR17, UPT, UPT, UR17, 0x1, URZ ;  /* 0x0000000111117890 */ /* 0x000fe4000fffe0ff */
[----:B------:R-:W-:Y:S01]  /*339f0*/  UIADD3 UR20, UPT, UPT, UR6, 0x1, URZ ;  /* 0x0000000106147890 */ /* 0x000fe2000fffe0ff */
[----:B------:R-:W0:Y:S04]  /*33a00*/  LDGDEPBAR ;  /* 0x00000000000079af */ /* 0x000e280000000000 */
[----:B------:R-:W3:Y:S01]  /*33a10*/  LDL R127, [R1+0x52c] ;  /* 0x00052c00017f7983 */ /* 0x000ee20000100800 */
[----:B------:R-:W-:-:S04]  /*33a20*/  UISETP.GT.AND UP1, UPT, UR17, 0x1, UPT ;  /* 0x000000011100788c */ /* 0x000fc8000bf24270 */
[----:B------:R-:W-:Y:S01]  /*33a30*/  USEL UR5, URZ, 0x1, !UP1 ;  /* 0x00000001ff057887 */ /* 0x000fe2000c800000 */
[----:B-1----:R-:W-:Y:S01]  /*33a40*/  IMAD.U32 R124, RZ, RZ, UR19 ;  /* 0x00000013ff7c7e24 */ /* 0x002fe2000f8e00ff */
[----:B------:R-:W-:Y:S02]  /*33a50*/  USEL UR17, UR17, URZ, !UP1 ;  /* 0x000000ff11117287 */ /* 0x000fe4000c800000 */
[----:B------:R-:W-:Y:S01]  /*33a60*/  ULOP3.LUT UR5, UR19, UR5, URZ, 0x3c, !UPT ;  /* 0x0000000513057292 */ /* 0x000fe2000f8e3cff */
[----:B------:R-:W-:Y:S01]  /*33a70*/  UMOV UR16, UR10 ;  /* 0x0000000a00107c82 */ /* 0x000fe20008000000 */
[----:B--2---:R-:W-:-:S04]  /*33a80*/  SHF.R.U32.HI R12, RZ, 0x6, R12 ;  /* 0x00000006ff0c7819 */ /* 0x004fc8000001160c */
[----:B------:R-:W-:Y:S02]  /*33a90*/  SGXT.U32 R12, R12, 0x1 ;  /* 0x000000010c0c781a */ /* 0x000fe40000000000 */
[----:B---3--:R-:W-:Y:S01]  /*33aa0*/  ISETP.NE.U32.AND P3, PT, R127, UR6, PT ;  /* 0x000000067f007c0c */ /* 0x008fe2000bf65070 */
[----:B------:R-:W-:-:S12]  /*33ab0*/  UMOV UR6, UR20 ;  /* 0x0000001400067c82 */ /* 0x000fd80008000000 */
[----:B------:R-:W-:Y:S05]  /*33ac0*/  @P3 BRA `(.L_x_10) ;  /* 0xffffff60005c3947 */ /* 0x000fea000383ffff */
.L_x_7:
[----:B------:R-:W-:Y:S05]  /*33ad0*/  @!P2 BRA `(.L_x_11) ;  /* 0x000000000010a947 */ /* 0x000fea0003800000 */
[----:B------:R-:W-:-:S06]  /*33ae0*/  USHF.L.U32 UR19, UR19, 0x1f, URZ ;  /* 0x0000001f13137899 */ /* 0x000fcc00080006ff */
[----:B------:R-:W-:-:S04]  /*33af0*/  IMAD.U32 R2, RZ, RZ, UR19 ;  /* 0x00000013ff027e24 */ /* 0x000fc8000f8e00ff */
[----:B------:R-:W2:Y:S02]  /*33b00*/  SYNCS.PHASECHK.TRANS64.TRYWAIT P1, [UR10], R2 ;  /* 0x00000002ff0075a7 */ /* 0x000ea4000802110a */
[----:B--2---:R-:W-:Y:S05]  /*33b10*/  @!P1 BRA `(.L_x_12) ;  /* 0x0000009000e49947 */ /* 0x004fea0003800000 */
.L_x_11:
[----:B------:R-:W-:-:S04]  /*33b20*/  DEPBAR.LE SB0, 0x0 ;  /* 0x000080000000791a */ /* 0x000fc80000000000 */
[----:B------:R-:W-:Y:S06]  /*33b30*/  BAR.SYNC.DEFER_BLOCKING 0x0 ;  /* 0x0000000000007b1d */ /* 0x000fec0000010000 */
[----:B------:R-:W2:Y:S01]  /*33b40*/  LDCU.128 UR12, c[0x0][0x390] ;  /* 0x00007200ff0c77ac */ /* 0x000ea20008000c00 */
[----:B------:R-:W3:Y:S01]  /*33b50*/  S2R R3, SR_TID.X ;  /* 0x0000000000037919 */ /* 0x000ee20000002100 */
[----:B------:R-:W4:Y:S01]  /*33b60*/  LDCU UR4, c[0x0][0x3b4] ;  /* 0x00007680ff0477ac */ /* 0x000f220008000800 */
[----:B------:R-:W1:Y:S01]  /*33b70*/  LDCU UR5, c[0x0][0x39c] ;  /* 0x00007380ff0577ac */ /* 0x000e620008000800 */
[----:B------:R-:W1:Y:S01]  /*33b80*/  LDCU UR6, c[0x0][0x39c] ;  /* 0x00007380ff0677ac */ /* 0x000e620008000800 */
[----:B------:R-:W1:Y:S01]  /*33b90*/  LDCU UR10, c[0x0][0x39c] ;  /* 0x00007380ff0a77ac */ /* 0x000e620008000800 */
[----:B------:R-:W1:Y:S02]  /*33ba0*/  @!P0 SYNCS.CCTL.IV [UR7+0x6c000] ;  /* 0x06c00000ff0089b1 */ /* 0x000e640008000007 */
[----:B-1----:R-:W-:Y:S06]  /*33bb0*/  BAR.SYNC.DEFER_BLOCKING 0x0 ;  /* 0x0000000000007b1d */ /* 0x002fec0000010000 */
[----:B-----5:R-:W1:Y:S01]  /*33bc0*/  LDTM.x64 R12, tmem[UR9] ;  /* 0x00000009000c79ee */ /* 0x020e620008340000 */
[----:B------:R-:W-:Y:S01]  /*33bd0*/  LDTM.x64 R132, tmem[UR9+0x40] ;  /* 0x00004009008479ee */ /* 0x000fe20008340000 */
[----:B---3--:R-:W-:-:S02]  /*33be0*/  IMAD.SHL.U32 R2, R3, 0x80, RZ ;  /* 0x0000008003027824 */ /* 0x008fc400078e00ff */
[C---:B------:R-:W-:Y:S02]  /*33bf0*/  IMAD.SHL.U32 R252, R3.reuse, 0x10, RZ ;  /* 0x0000001003fc7824 */ /* 0x040fe400078e00ff */
[----:B------:R-:W-:Y:S01]  /*33c00*/  IMAD.SHL.U32 R4, R3, 0x8, RZ ;  /* 0x0000000803047824 */ /* 0x000fe200078e00ff */
[----:B------:R-:W-:Y:S02]  /*33c10*/  LOP3.LUT R2, R2, 0x800, RZ, 0xc0, !PT ;  /* 0x0000080002027812 */ /* 0x000fe400078ec0ff */
[----:B------:R-:W-:Y:S02]  /*33c20*/  LOP3.LUT R3, R252, 0xf0, RZ, 0xc0, !PT ;  /* 0x000000f0fc037812 */ /* 0x000fe400078ec0ff */
[----:B------:R-:W-:Y:S01]  /*33c30*/  LOP3.LUT R4, R4, 0x300, RZ, 0xc0, !PT ;  /* 0x0000030004047812 */ /* 0x000fe200078ec0ff */
[----:B------:R-:W3:Y:S01]  /*33c40*/  @!P0 SYNCS.CCTL.IV [UR7+0x6c008] ;  /* 0x06c00800ff0089b1 */ /* 0x000ee20008000007 */
[----:B------:R-:W-:-:S05]  /*33c50*/  IADD3 R2, PT, PT, R3, UR7, R2 ;  /* 0x0000000703027c10 */ /* 0x000fca000fffe002 */
[----:B------:R-:W-:Y:S01]  /*33c60*/  IMAD.IADD R2, R4, 0x1, R2 ;  /* 0x0000000104027824 */ /* 0x000fe200078e0202 */
[----:B-1----:R-:W-:Y:S01]  /*33c70*/  STL [R1+0xc], R15 ;  /* 0x00000c0f01007387 */ /* 0x002fe20000100800 */
[----:B------:R-:W-:Y:S02]  /*33c80*/  IMAD.MOV.U32 R8, RZ, RZ, R12 ;  /* 0x000000ffff087224 */ /* 0x000fe400078e000c */
[----:B------:R-:W-:Y:S01]  /*33c90*/  IMAD.MOV.U32 R7, RZ, RZ, R14 ;  /* 0x000000ffff077224 */ /* 0x000fe200078e000e */
[----:B------:R-:W-:Y:S01]  /*33ca0*/  STL [R1+0x14], R17 ;  /* 0x0000141101007387 */ /* 0x000fe20000100800 */
[----:B------:R-:W-:Y:S02]  /*33cb0*/  IMAD.MOV.U32 R6, RZ, RZ, R16 ;  /* 0x000000ffff067224 */ /* 0x000fe400078e0010 */
[----:B------:R-:W-:Y:S01]  /*33cc0*/  IMAD.MOV.U32 R5, RZ, RZ, R18 ;  /* 0x000000ffff057224 */ /* 0x000fe200078e0012 */
[----:B------:R-:W-:Y:S01]  /*33cd0*/  STL [R1+0x1c], R19 ;  /* 0x00001c1301007387 */ /* 0x000fe20000100800 */
[----:B------:R-:W-:-:S02]  /*33ce0*/  IMAD.MOV.U32 R9, RZ, RZ, R13 ;  /* 0x000000ffff097224 */ /* 0x000fc400078e000d */
[----:B------:R-:W-:Y:S01]  /*33cf0*/  IMAD.MOV.U32 R196, RZ, RZ, R8 ;  /* 0x000000ffffc47224 */ /* 0x000fe200078e0008 */
[----:B------:R-:W-:Y:S01]  /*33d00*/  STL [R1+0x24], R21 ;  /* 0x0000241501007387 */ /* 0x000fe20000100800 */
        /* <DEDUP_REMOVED lines=8> */
[----:B------:R1:W-:Y:S01]  /*33d90*/  STL [R1+0x3c], R27 ;  /* 0x00003c1b01007387 */ /* 0x0003e20000100800 */
[----:B------:R-:W-:Y:S02]  /*33da0*/  IMAD.MOV.U32 R235, RZ, RZ, R74 ;  /* 0x000000ffffeb7224 */ /* 0x000fe400078e004a */
[----:B------:R-:W-:Y:S02]  /*33db0*/  IMAD.MOV.U32 R243, RZ, RZ, R69 ;  /* 0x000000fffff37224 */ /* 0x000fe400078e0045 */
[----:B------:R-:W-:Y:S02]  /*33dc0*/  IMAD.MOV.U32 R242, RZ, RZ, R71 ;  /* 0x000000fffff27224 */ /* 0x000fe400078e0047 */
[----:B------:R-:W-:Y:S02]  /*33dd0*/  IMAD.MOV.U32 R241, RZ, RZ, R73 ;  /* 0x000000fffff17224 */ /* 0x000fe400078e0049 */
[----:B------:R-:W-:-:S02]  /*33de0*/  IMAD.MOV.U32 R240, RZ, RZ, R75 ;  /* 0x000000fffff07224 */ /* 0x000fc400078e004b */
[----:B------:R-:W-:Y:S01]  /*33df0*/  IMAD.MOV.U32 R200, RZ, RZ, R20 ;  /* 0x000000ffffc87224 */ /* 0x000fe200078e0014 */
[----:B------:R-:W-:Y:S01]  /*33e00*/  LDTM.x64 R68, tmem[UR9+0x80] ;  /* 0x00008009004479ee */ /* 0x000fe20008340000 */
        /* <DEDUP_REMOVED lines=44> */
[----:B-1----:R-:W1:Y:S01]  /*340d0*/  LDTM.x64 R4, tmem[UR9+0xc0] ;  /* 0x0000c009000479ee */ /* 0x002e620008340000 */
[----:B------:R-:W-:Y:S01]  /*340e0*/  NOP ;  /* 0x0000000000007918 */ /* 0x000fe20000000000 */
[----:B---3--:R3:W-:Y:S01]  /*340f0*/  STS.128 [R2], R196 ;  /* 0x000000c402007388 */ /* 0x0087e20000000c00 */
[----:B------:R-:W-:Y:S01]  /*34100*/  LOP3.LUT R252, R252, 0x7f0, RZ, 0xc0, !PT ;  /* 0x000007f0fcfc7812 */ /* 0x000fe200078ec0ff */
[----:B------:R-:W1:Y:S02]  /*34110*/  LDCU UR9, c[0x0][0x39c] ;  /* 0x00007380ff0977ac */ /* 0x000e640008000800 */
[----:B---3--:R-:W3:Y:S01]  /*34120*/  LDL.LU R197, [R1+0xc] ;  /* 0x00000c0001c57983 */ /* 0x008ee20000300800 */
[----:B------:R-:W-:-:S02]  /*34130*/  IMAD.MOV.U32 R196, RZ, RZ, R3 ;  /* 0x000000ffffc47224 */ /* 0x000fc400078e0003 */
[----:B------:R-:W1:Y:S01]  /*34140*/  LDC R3, c[0x0][0x3b8] ;  /* 0x0000ee00ff037b82 */ /* 0x000e620000000800 */
[----:B------:R-:W3:Y:S04]  /*34150*/  LDL.LU R198, [R1+0x14] ;  /* 0x0000140001c67983 */ /* 0x000ee80000300800 */
[----:B------:R-:W3:Y:S04]  /*34160*/  LDL.LU R199, [R1+0x1c] ;  /* 0x00001c0001c77983 */ /* 0x000ee80000300800 */
[----:B---3--:R-:W-:Y:S01]  /*34170*/  STS.128 [R2+0x400], R196 ;  /* 0x000400c402007388 */ /* 0x008fe20000000c00 */
[----:B-1----:R-:W-:Y:S06]  /*34180*/  BAR.SYNC.DEFER_BLOCKING 0x0 ;  /* 0x0000000000007b1d */ /* 0x002fec0000010000 */
[----:B------:R-:W1:Y:S04]  /*34190*/  LDS.128 R196, [R252+UR7] ;  /* 0x00000007fcc47984 */ /* 0x000e680008000c00 */
[----:B-1----:R-:W-:Y:S04]  /*341a0*/  STL.64 [R1+0x100], R196 ;  /* 0x000100c401007387 */ /* 0x002fe80000100a00 */
[----:B------:R-:W-:Y:S04]  /*341b0*/  STL.64 [R1+0x108], R198 ;  /* 0x000108c601007387 */ /* 0x000fe80000100a00 */
[----:B------:R-:W1:Y:S01]  /*341c0*/  LDS.128 R196, [R252+UR7+0x800] ;  /* 0x00080007fcc47984 */ /* 0x000e620008000c00 */
[----:B------:R-:W-:Y:S06]  /*341d0*/  BAR.SYNC.DEFER_BLOCKING 0x0 ;  /* 0x0000000000007b1d */ /* 0x000fec0000010000 */
[----:B-1----:R1:W-:Y:S04]  /*341e0*/  STL.64 [R1+0x110], R196 ;  /* 0x000110c401007387 */ /* 0x0023e80000100a00 */
[----:B------:R3:W-:Y:S04]  /*341f0*/  STL.64 [R1+0x118], R198 ;  /* 0x000118c601007387 */ /* 0x0007e80000100a00 */
[----:B-1----:R-:W2:Y:S04]  /*34200*/  LDL.LU R196, [R1+0x24] ;  /* 0x0000240001c47983 */ /* 0x002ea80000300800 */
[----:B------:R-:W2:Y:S04]  /*34210*/  LDL.LU R197, [R1+0x2c] ;  /* 0x00002c0001c57983 */ /* 0x000ea80000300800 */
[----:B---3--:R-:W2:Y:S04]  /*34220*/  LDL.LU R198, [R1+0x34] ;  /* 0x0000340001c67983 */ /* 0x008ea80000300800 */
[----:B------:R-:W2:Y:S04]  /*34230*/  LDL.LU R199, [R1+0x3c] ;  /* 0x00003c0001c77983 */ /* 0x000ea80000300800 */
[----:B------:R-:W-:Y:S04]  /*34240*/  STS.128 [R2], R200 ;  /* 0x000000c802007388 */ /* 0x000fe80000000c00 */
[----:B--2---:R1:W-:Y:S01]  /*34250*/  STS.128 [R2+0x400], R196 ;  /* 0x000400c402007388 */ /* 0x0043e20000000c00 */
[----:B------:R-:W-:Y:S01]  /*34260*/  BAR.SYNC.DEFER_BLOCKING 0x0 ;  /* 0x0000000000007b1d */ /* 0x000fe20000010000 */
[----:B-1----:R-:W-:-:S02]  /*34270*/  IMAD.MOV.U32 R196, RZ, RZ, R251 ;  /* 0x000000ffffc47224 */ /* 0x002fc400078e00fb */
[----:B------:R-:W-:Y:S02]  /*34280*/  IMAD.MOV.U32 R197, RZ, RZ, R250 ;  /* 0x000000ffffc57224 */ /* 0x000fe400078e00fa */
[----:B------:R-:W-:Y:S02]  /*34290*/  IMAD.MOV.U32 R198, RZ, RZ, R249 ;  /* 0x000000ffffc67224 */ /* 0x000fe400078e00f9 */
[----:B------:R-:W-:Y:S02]  /*342a0*/  IMAD.MOV.U32 R199, RZ, RZ, R248 ;  /* 0x000000ffffc77224 */ /* 0x000fe400078e00f8 */
[----:B------:R-:W1:Y:S04]  /*342b0*/  LDS.128 R248, [R252+UR7] ;  /* 0x00000007fcf87984 */ /* 0x000e680008000c00 */
[----:B------:R-:W2:Y:S01]  /*342c0*/  LDS.128 R200, [R252+UR7+0x800] ;  /* 0x00080007fcc87984 */ /* 0x000ea20008000c00 */
[----:B------:R-:W-:Y:S06]  /*342d0*/  BAR.SYNC.DEFER_BLOCKING 0x0 ;  /* 0x0000000000007b1d */ /* 0x000fec0000010000 */
[----:B------:R-:W-:Y:S04]  /*342e0*/  STS.128 [R2], R196 ;  /* 0x000000c402007388 */ /* 0x000fe80000000c00 */
[----:B------:R-:W-:Y:S01]  /*342f0*/  STS.128 [R2+0x400], R204 ;  /* 0x000400cc02007388 */ /* 0x000fe20000000c00 */
[----:B------:R-:W-:Y:S06]  /*34300*/  BAR.SYNC.DEFER_BLOCKING 0x0 ;  /* 0x0000000000007b1d */ /* 0x000fec0000010000 */
[----:B-1----:R-:W-:Y:S04]  /*34310*/  STL.64 [R1+0x10], R248 ;  /* 0x000010f801007387 */ /* 0x002fe80000100a00 */
[----:B------:R-:W-:Y:S04]  /*34320*/  STL.64 [R1+0x18], R250 ;  /* 0x000018fa01007387 */ /* 0x000fe80000100a00 */
[----:B------:R-:W1:Y:S04]  /*34330*/  LDS.128 R248, [R252+UR7] ;  /* 0x00000007fcf87984 */ /* 0x000e680008000c00 */
[----:B------:R-:W-:Y:S01]  /*34340*/  LDS.128 R196, [R252+UR7+0x800] ;  /* 0x00080007fcc47984 */ /* 0x000fe20008000c00 */
[----:B------:R-:W-:Y:S06]  /*34350*/  BAR.SYNC.DEFER_BLOCKING 0x0 ;  /* 0x0000000000007b1d */ /* 0x000fec0000010000 */
[----:B--2---:R2:W-:Y:S04]  /*34360*/  STL.64 [R1], R200 ;  /* 0x000000c801007387 */ /* 0x0045e80000100a00 */
[----:B------:R3:W-:Y:S01]  /*34370*/  STL.64 [R1+0x8], R202 ;  /* 0x000008ca01007387 */ /* 0x0007e20000100a00 */
[----:B--2---:R-:W-:-:S02]  /*34380*/  IMAD.MOV.U32 R200, RZ, RZ, R247 ;  /* 0x000000ffffc87224 */ /* 0x004fc400078e00f7 */
[----:B------:R-:W-:Y:S02]  /*34390*/  IMAD.MOV.U32 R201, RZ, RZ, R246 ;  /* 0x000000ffffc97224 */ /* 0x000fe400078e00f6 */
[----:B---3--:R-:W-:Y:S02]  /*343a0*/  IMAD.MOV.U32 R202, RZ, RZ, R245 ;  /* 0x000000ffffca7224 */ /* 0x008fe400078e00f5 */
[----:B------:R-:W-:Y:S01]  /*343b0*/  IMAD.MOV.U32 R203, RZ, RZ, R244 ;  /* 0x000000ffffcb7224 */ /* 0x000fe200078e00f4 */
[----:B------:R-:W-:Y:S04]  /*343c0*/  STS.128 [R2+0x400], R212 ;  /* 0x000400d402007388 */ /* 0x000fe80000000c00 */
[----:B------:R-:W-:Y:S01]  /*343d0*/  STS.128 [R2], R200 ;  /* 0x000000c802007388 */ /* 0x000fe20000000c00 */
[----:B------:R-:W-:Y:S06]  /*343e0*/  BAR.SYNC.DEFER_BLOCKING 0x0 ;  /* 0x0000000000007b1d */ /* 0x000fec0000010000 */
[----:B------:R-:W2:Y:S04]  /*343f0*/  LDS.128 R204, [R252+UR7] ;  /* 0x00000007fccc7984 */ /* 0x000ea80008000c00 */
[----:B------:R-:W-:Y:S01]  /*34400*/  LDS.128 R200, [R252+UR7+0x800] ;  /* 0x00080007fcc87984 */ /* 0x000fe20008000c00 */
[----:B------:R-:W-:Y:S06]  /*34410*/  BAR.SYNC.DEFER_BLOCKING 0x0 ;  /* 0x0000000000007b1d */ /* 0x000fec0000010000 */
[----:B------:R-:W-:Y:S04]  /*34420*/  STS.128 [R2], R208 ;  /* 0x000000d002007388 */ /* 0x000fe80000000c00 */
[----:B------:R-:W-:Y:S01]  /*34430*/  STS.128 [R2+0x400], R220 ;  /* 0x000400dc02007388 */ /* 0x000fe20000000c00 */
[----:B------:R-:W-:Y:S06]  /*34440*/  BAR.SYNC.DEFER_BLOCKING 0x0 ;  /* 0x0000000000007b1d */ /* 0x000fec0000010000 */
[----:B------:R-:W3:Y:S04]  /*34450*/  LDS.128 R212, [R252+UR7] ;  /* 0x00000007fcd47984 */ /* 0x000ee80008000c00 */
[----:B------:R-:W-:Y:S01]  /*34460*/  LDS.128 R208, [R252+UR7+0x800] ;  /* 0x00080007fcd07984 */ /* 0x000fe20008000c00 */
[----:B------:R-:W-:Y:S06]  /*34470*/  BAR.SYNC.DEFER_BLOCKING 0x0 ;  /* 0x0000000000007b1d */ /* 0x000fec0000010000 */
[----:B------:R-:W-:Y:S04]  /*34480*/  STS.128 [R2], R216 ;  /* 0x000000d802007388 */ /* 0x000fe80000000c00 */
[----:B------:R-:W-:Y:S01]  /*34490*/  STS.128 [R2+0x400], R228 ;  /* 0x000400e402007388 */ /* 0x000fe20000000c00 */
[----:B------:R-:W-:Y:S06]  /*344a0*/  BAR.SYNC.DEFER_BLOCKING 0x0 ;  /* 0x0000000000007b1d */ /* 0x000fec0000010000 */
[----:B------:R-:W1:Y:S04]  /*344b0*/  LDS.128 R220, [R252+UR7] ;  /* 0x00000007fcdc7984 */ /* 0x000e680008000c00 */
[----:B------:R-:W-:Y:S01]  /*344c0*/  LDS.128 R216, [R252+UR7+0x800] ;  /* 0x00080007fcd87984 */ /* 0x000fe20008000c00 */
[----:B------:R-:W-:Y:S06]  /*344d0*/  BAR.SYNC.DEFER_BLOCKING 0x0 ;  /* 0x0000000000007b1d */ /* 0x000fec0000010000 */
[----:B------:R-:W-:Y:S04]  /*344e0*/  STS.128 [R2], R224 ;  /* 0x000000e002007388 */ /* 0x000fe80000000c00 */
[----:B------:R-:W-:Y:S01]  /*344f0*/  STS.128 [R2+0x400], R236 ;  /* 0x000400ec02007388 */ /* 0x000fe20000000c00 */
[----:B------:R-:W-:Y:S01]  /*34500*/  BAR.SYNC.DEFER_BLOCKING 0x0 ;  /* 0x0000000000007b1d */ /* 0x000fe20000010000 */
[----:B------:R-:W-:-:S02]  /*34510*/  IMAD.MOV.U32 R244, RZ, RZ, R243 ;  /* 0x000000fffff47224 */ /* 0x000fc400078e00f3 */
[----:B------:R-:W-:-:S03]  /*34520*/  IMAD.MOV.U32 R245, RZ, RZ, R242 ;  /* 0x000000fffff57224 */ /* 0x000fc600078e00f2 */
[----:B------:R-:W1:Y:S04]  /*34530*/  LDS.128 R228, [R252+UR7] ;  /* 0x00000007fce47984 */ /* 0x000e680008000c00 */
[----:B------:R-:W-:Y:S01]  /*34540*/  LDS.128 R224, [R252+UR7+0x800] ;  /* 0x00080007fce07984 */ /* 0x000fe20008000c00 */
[----:B------:R-:W-:Y:S01]  /*34550*/  BAR.SYNC.DEFER_BLOCKING 0x0 ;  /* 0x0000000000007b1d */ /* 0x000fe20000010000 */
[----:B------:R-:W-:Y:S02]  /*34560*/  IMAD.MOV.U32 R246, RZ, RZ, R241 ;  /* 0x000000fffff67224 */ /* 0x000fe400078e00f1 */
[----:B------:R-:W-:-:S03]  /*34570*/  IMAD.MOV.U32 R247, RZ, RZ, R240 ;  /* 0x000000fffff77224 */ /* 0x000fc600078e00f0 */
[----:B------:R-:W-:Y:S04]  /*34580*/  STS.128 [R2], R232 ;  /* 0x000000e802007388 */ /* 0x000fe80000000c00 */
[----:B------:R1:W-:Y:S01]  /*34590*/  STS.128 [R2+0x400], R244 ;  /* 0x000400f402007388 */ /* 0x0003e20000000c00 */
[----:B------:R-:W-:Y:S01]  /*345a0*/  BAR.SYNC.DEFER_BLOCKING 0x0 ;  /* 0x0000000000007b1d */ /* 0x000fe20000010000 */
[----:B------:R-:W-:Y:S02]  /*345b0*/  IMAD.MOV.U32 R240, RZ, RZ, R132 ;  /* 0x000000fffff07224 */ /* 0x000fe400078e0084 */
[----:B------:R-:W-:Y:S02]  /*345c0*/  IMAD.MOV.U32 R132, RZ, RZ, R133 ;  /* 0x000000ffff847224 */ /* 0x000fe400078e0085 */
[----:B------:R-:W-:Y:S01]  /*345d0*/  IMAD.MOV.U32 R241, RZ, RZ, R134 ;  /* 0x000000fffff17224 */ /* 0x000fe200078e0086 */
[----:B------:R-:W2:Y:S04]  /*345e0*/  LDS.128 R236, [R252+UR7] ;  /* 0x00000007fcec7984 */ /* 0x000ea80008000c00 */
[----:B------:R-:W-:Y:S01]  /*345f0*/  LDS.128 R232, [R252+UR7+0x800] ;  /* 0x00080007fce87984 */ /* 0x000fe20008000c00 */
[----:B------:R-:W-:-:S02]  /*34600*/  IMAD.MOV.U32 R133, RZ, RZ, R135 ;  /* 0x000000ffff857224 */ /* 0x000fc400078e0087 */
[----:B------:R-:W-:Y:S02]  /*34610*/  IMAD.MOV.U32 R242, RZ, RZ, R136 ;  /* 0x000000fffff27224 */ /* 0x000fe400078e0088 */
[----:B------:R-:W-:Y:S01]  /*34620*/  IMAD.MOV.U32 R243, RZ, RZ, R138 ;  /* 0x000000fffff37224 */ /* 0x000fe200078e008a */
[----:B------:R-:W-:Y:S01]  /*34630*/  BAR.SYNC.DEFER_BLOCKING 0x0 ;  /* 0x0000000000007b1d */ /* 0x000fe20000010000 */
[----:B------:R-:W-:Y:S02]  /*34640*/  IMAD.MOV.U32 R134, RZ, RZ, R137 ;  /* 0x000000ffff867224 */ /* 0x000fe400078e0089 */
[----:B------:R-:W-:-:S03]  /*34650*/  IMAD.MOV.U32 R135, RZ, RZ, R139 ;  /* 0x000000ffff877224 */ /* 0x000fc600078e008b */
[----:B------:R2:W-:Y:S04]  /*34660*/  STS.128 [R2], R240 ;  /* 0x000000f002007388 */ /* 0x0005e80000000c00 */
[----:B------:R-:W-:Y:S01]  /*34670*/  STS.128 [R2+0x400], R132 ;  /* 0x0004008402007388 */ /* 0x000fe20000000c00 */
[----:B------:R-:W-:Y:S01]  /*34680*/  BAR.SYNC.DEFER_BLOCKING 0x0 ;  /* 0x0000000000007b1d */ /* 0x000fe20000010000 */
[----:B-1----:R-:W-:Y:S02]  /*34690*/  IMAD.MOV.U32 R244, RZ, RZ, R140 ;  /* 0x000000fffff47224 */ /* 0x002fe400078e008c */
[----:B------:R-:W-:Y:S02]  /*346a0*/  IMAD.MOV.U32 R140, RZ, RZ, R141 ;  /* 0x000000ffff8c7224 */ /* 0x000fe400078e008d */
[----:B------:R-:W-:Y:S01]  /*346b0*/  IMAD.MOV.U32 R245, RZ, RZ, R142 ;  /* 0x000000fffff57224 */ /* 0x000fe200078e008e */
[----:B------:R-:W1:Y:S04]  /*346c0*/  LDS.128 R136, [R252+UR7] ;  /* 0x00000007fc887984 */ /* 0x000e680008000c00 */
        /* <DEDUP_REMOVED lines=10> */
[----:B--2---:R-:W-:Y:S02]  /*34770*/  IMAD.MOV.U32 R240, RZ, RZ, R148 ;  /* 0x000000fffff07224 */ /* 0x004fe400078e0094 */
        /* <DEDUP_REMOVED lines=262> */
[----:B------:R-:W-:Y:S04]  /*357e0*/  STS.128 [R2], R240 ;  /* 0x000000f002007388 */ /* 0x000fe80000000c00 */
        /* <DEDUP_REMOVED lines=15> */
[----:B------:R-:W-:Y:S06]  /*358e0*/  BAR.SYNC.DEFER_BLOCKING 0x0 ;  /* 0x0000000000007b1d */ /* 0x000fec0000010000 */
[----:B------:R-:W1:Y:S04]  /*358f0*/  LDS.128 R48, [R252+UR7] ;  /* 0x00000007fc307984 */ /* 0x000e680008000c00 */
[----:B------:R-:W-:Y:S01]  /*35900*/  LDS.128 R44, [R252+UR7+0x800] ;  /* 0x00080007fc2c7984 */ /* 0x000fe20008000c00 */
[----:B--2---:R-:W-:-:S02]  /*35910*/  IMAD.MOV.U32 R244, RZ, RZ, R53 ;  /* 0x000000fffff47224 */ /* 0x004fc400078e0035 */
[----:B------:R-:W-:Y:S02]  /*35920*/  IMAD.MOV.U32 R245, RZ, RZ, R55 ;  /* 0x000000fffff57224 */ /* 0x000fe400078e0037 */
[----:B------:R-:W-:Y:S02]  /*35930*/  IMAD.MOV.U32 R246, RZ, RZ, R57 ;  /* 0x000000fffff67224 */ /* 0x000fe400078e0039 */
[----:B------:R-:W-:Y:S01]  /*35940*/  IMAD.MOV.U32 R247, RZ, RZ, R59 ;  /* 0x000000fffff77224 */ /* 0x000fe200078e003b */
[----:B------:R-:W-:Y:S06]  /*35950*/  BAR.SYNC.DEFER_BLOCKING 0x0 ;  /* 0x0000000000007b1d */ /* 0x000fec0000010000 */
[----:B------:R2:W-:Y:S04]  /*35960*/  STS.128 [R2+0x400], R244 ;  /* 0x000400f402007388 */ /* 0x0005e80000000c00 */
[----:B--2---:R-:W2:Y:S01]  /*35970*/  LDL.LU R247, [R1+0x9fc] ;  /* 0x0009fc0001f77983 */ /* 0x004ea20000300800 */
[----:B------:R-:W-:-:S02]  /*35980*/  IMAD.MOV.U32 R240, RZ, RZ, R52 ;  /* 0x000000fffff07224 */ /* 0x000fc400078e0034 */
[----:B------:R-:W-:Y:S01]  /*35990*/  IMAD.MOV.U32 R241, RZ, RZ, R54 ;  /* 0x000000fffff17224 */ /* 0x000fe200078e0036 */
[----:B------:R-:W3:Y:S01]  /*359a0*/  LDL.LU R245, [R1+0xa00] ;  /* 0x000a000001f57983 */ /* 0x000ee20000300800 */
[----:B------:R-:W-:Y:S02]  /*359b0*/  IMAD.MOV.U32 R242, RZ, RZ, R56 ;  /* 0x000000fffff27224 */ /* 0x000fe400078e0038 */
[----:B------:R-:W-:Y:S01]  /*359c0*/  IMAD.MOV.U32 R243, RZ, RZ, R58 ;  /* 0x000000fffff37224 */ /* 0x000fe200078e003a */
[----:B------:R-:W3:Y:S04]  /*359d0*/  LDL.LU R246, [R1+0xa04] ;  /* 0x000a040001f67983 */ /* 0x000ee80000300800 */
[----:B------:R-:W-:Y:S01]  /*359e0*/  STS.128 [R2], R240 ;  /* 0x000000f002007388 */ /* 0x000fe20000000c00 */
[----:B------:R-:W-:Y:S01]  /*359f0*/  BAR.SYNC.DEFER_BLOCKING 0x0 ;  /* 0x0000000000007b1d */ /* 0x000fe20000010000 */
[----:B------:R-:W-:-:S02]  /*35a00*/  IMAD.MOV.U32 R54, RZ, RZ, R64 ;  /* 0x000000ffff367224 */ /* 0x000fc400078e0040 */
[----:B------:R-:W-:Y:S02]  /*35a10*/  IMAD.MOV.U32 R53, RZ, RZ, R62 ;  /* 0x000000ffff357224 */ /* 0x000fe400078e003e */
[----:B------:R-:W-:Y:S02]  /*35a20*/  IMAD.MOV.U32 R55, RZ, RZ, R66 ;  /* 0x000000ffff377224 */ /* 0x000fe400078e0042 */
[----:B------:R-:W-:Y:S01]  /*35a30*/  IMAD.MOV.U32 R62, RZ, RZ, R65 ;  /* 0x000000ffff3e7224 */ /* 0x000fe200078e0041 */
[----:B------:R-:W3:Y:S04]  /*35a40*/  LDL.LU R64, [R1+0x108] ;  /* 0x0001080001407983 */ /* 0x000ee80000300800 */
[----:B------:R-:W3:Y:S04]  /*35a50*/  LDL.LU R66, [R1+0x104] ;  /* 0x0001040001427983 */ /* 0x000ee80000300800 */
[----:B------:R-:W3:Y:S04]  /*35a60*/  LDL.LU R65, [R1+0x100] ;  /* 0x0001000001417983 */ /* 0x000ee80000300800 */
[----:B------:R-:W1:Y:S04]  /*35a70*/  LDS.128 R56, [R252+UR7] ;  /* 0x00000007fc387984 */ /* 0x000e680008000c00 */
[----:B------:R-:W-:Y:S01]  /*35a80*/  LDS.128 R240, [R252+UR7+0x800] ;  /* 0x00080007fcf07984 */ /* 0x000fe20008000c00 */
[----:B------:R-:W-:Y:S01]  /*35a90*/  IMAD.MOV.U32 R52, RZ, RZ, R60 ;  /* 0x000000ffff347224 */ /* 0x000fe200078e003c */
[----:B------:R-:W-:Y:S01]  /*35aa0*/  BAR.SYNC.DEFER_BLOCKING 0x0 ;  /* 0x0000000000007b1d */ /* 0x000fe20000010000 */
[----:B------:R-:W-:-:S05]  /*35ab0*/  IMAD.MOV.U32 R60, RZ, RZ, R61 ;  /* 0x000000ffff3c7224 */ /* 0x000fca00078e003d */
[----:B------:R4:W-:Y:S04]  /*35ac0*/  STS.128 [R2], R52 ;  /* 0x0000003402007388 */ /* 0x0009e80000000c00 */
[----:B----4-:R-:W4:Y:S01]  /*35ad0*/  LDL.LU R55, [R1+0xa08] ;  /* 0x000a080001377983 */ /* 0x010f220000300800 */
[----:B------:R-:W-:Y:S02]  /*35ae0*/  IMAD.MOV.U32 R61, RZ, RZ, R63 ;  /* 0x000000ffff3d7224 */ /* 0x000fe400078e003f */
[----:B------:R-:W-:-:S05]  /*35af0*/  IMAD.MOV.U32 R63, RZ, RZ, R67 ;  /* 0x000000ffff3f7224 */ /* 0x000fca00078e0043 */
[----:B------:R1:W-:Y:S01]  /*35b00*/  STS.128 [R2+0x400], R60 ;  /* 0x0004003c02007388 */ /* 0x0003e20000000c00 */
[----:B------:R-:W-:Y:S01]  /*35b10*/  BAR.SYNC.DEFER_BLOCKING 0x0 ;  /* 0x0000000000007b1d */ /* 0x000fe20000010000 */
[C---:B--2---:R-:W-:Y:S01]  /*35b20*/  ISETP.GE.AND P0, PT, R247.reuse, UR14, PT ;  /* 0x0000000ef7007c0c */ /* 0x044fe2000bf06270 */
[----:B------:R-:W-:-:S04]  /*35b30*/  IMAD R52, R247, UR4, RZ ;  /* 0x00000004f7347c24 */ /* 0x000fc8000f8e02ff */
[----:B------:R-:W3:Y:S01]  /*35b40*/  LDCU UR4, c[0x0][0x39c] ;  /* 0x00007380ff0477ac */ /* 0x000ee20008000800 */
[----:B------:R-:W2:Y:S04]  /*35b50*/  LDL.LU R247, [R1+0x10c] ;  /* 0x00010c0001f77983 */ /* 0x000ea80000300800 */
[----:B------:R-:W2:Y:S04]  /*35b60*/  LDL.LU R54, [R1+0xa0c] ;  /* 0x000a0c0001367983 */ /* 0x000ea80000300800 */
[----:B------:R-:W2:Y:S04]  /*35b70*/  LDL.LU R244, [R1+0x10] ;  /* 0x0000100001f47983 */ /* 0x000ea80000300800 */
[----:B-1----:R-:W2:Y:S01]  /*35b80*/  LDL.LU R61, [R1+0xa10] ;  /* 0x000a1000013d7983 */ /* 0x002ea20000300800 */
[----:B------:R-:W-:Y:S01]  /*35b90*/  IMAD R53, R0, R3, RZ ;  /* 0x0000000300357224 */ /* 0x000fe200078e02ff */
[----:B------:R-:W-:-:S02]  /*35ba0*/  LEA R2, P2, R52, UR12, 0x2 ;  /* 0x0000000c34027c11 */ /* 0x000fc4000f8410ff */
[----:B------:R-:W-:Y:S02]  /*35bb0*/  ISETP.LT.AND P1, PT, R0, UR15, !P0 ;  /* 0x0000000f00007c0c */ /* 0x000fe4000c721270 */
[----:B------:R-:W-:Y:S02]  /*35bc0*/  LEA.HI.X.SX32 R0, R52, UR13, 0x2, P2 ;  /* 0x0000000d34007c11 */ /* 0x000fe400090f16ff */
[----:B------:R-:W-:-:S04]  /*35bd0*/  LEA R52, P2, R53, R2, 0x2 ;  /* 0x0000000235347211 */ /* 0x000fc800078410ff */
[----:B------:R-:W-:Y:S02]  /*35be0*/  LEA.HI.X.SX32 R53, R53, R0, 0x2, P2 ;  /* 0x0000000035357211 */ /* 0x000fe400010f16ff */
[C---:B---3--:R-:W-:Y:S01]  /*35bf0*/  ISETP.LT.AND P2, PT, R245.reuse, UR4, !P0 ;  /* 0x00000004f5007c0c */ /* 0x048fe2000c741270 */
[----:B------:R-:W4:Y:S02]  /*35c00*/  LDCU UR4, c[0x0][0x39c] ;  /* 0x00007380ff0477ac */ /* 0x000f240008000800 */
[----:B------:R1:W-:Y:S02]  /*35c10*/  @P1 STG.E desc[UR22][R52.64], R65 ;  /* 0x0000004134001986 */ /* 0x0003e4000c101916 */
[----:B-1----:R-:W-:Y:S02]  /*35c20*/  IMAD R53, R245, R3, RZ ;  /* 0x00000003f5357224 */ /* 0x002fe400078e02ff */
[----:B------:R-:W3:Y:S03]  /*35c30*/  LDL.LU R245, [R1+0x14] ;  /* 0x0000140001f57983 */ /* 0x000ee60000300800 */
[C---:B------:R-:W-:Y:S01]  /*35c40*/  LEA R52, P1, R53.reuse, R2, 0x2 ;  /* 0x0000000235347211 */ /* 0x040fe200078210ff */
[----:B------:R-:W3:Y:S03]  /*35c50*/  LDL.LU R62, [R1+0xa14] ;  /* 0x000a1400013e7983 */ /* 0x000ee60000300800 */
[----:B------:R-:W-:-:S05]  /*35c60*/  LEA.HI.X.SX32 R53, R53, R0, 0x2, P1 ;  /* 0x0000000035357211 */ /* 0x000fca00008f16ff */
[----:B------:R1:W-:Y:S01]  /*35c70*/  @P2 STG.E desc[UR22][R52.64], R66 ;  /* 0x0000004234002986 */ /* 0x0003e2000c101916 */
[C---:B------:R-:W-:Y:S01]  /*35c80*/  ISETP.LT.AND P2, PT, R246.reuse, UR5, !P0 ;  /* 0x00000005f6007c0c */ /* 0x040fe2000c741270 */
[----:B------:R-:W2:Y:S01]  /*35c90*/  LDCU UR5, c[0x0][0x39c] ;  /* 0x00007380ff0577ac */ /* 0x000ea20008000800 */
[----:B-1----:R-:W-:Y:S02]  /*35ca0*/  IMAD R53, R246, R3, RZ ;  /* 0x00000003f6357224 */ /* 0x002fe400078e02ff */
[----:B------:R-:W3:Y:S03]  /*35cb0*/  LDL.LU R246, [R1+0x18] ;  /* 0x0000180001f67983 */ /* 0x000ee60000300800 */
[C---:B------:R-:W-:Y:S01]  /*35cc0*/  LEA R52, P1, R53.reuse, R2, 0x2 ;  /* 0x0000000235347211 */ /* 0x040fe200078210ff */
[----:B------:R-:W3:Y:S03]  /*35cd0*/  LDL.LU R60, [R1+0xa18] ;  /* 0x000a1800013c7983 */ /* 0x000ee60000300800 */
[----:B------:R-:W-:-:S05]  /*35ce0*/  LEA.HI.X.SX32 R53, R53, R0, 0x2, P1 ;  /* 0x0000000035357211 */ /* 0x000fca00008f16ff */
[----:B------:R1:W-:Y:S01]  /*35cf0*/  @P2 STG.E desc[UR22][R52.64], R64 ;  /* 0x0000004034002986 */ /* 0x0003e2000c101916 */
[C---:B----4-:R-:W-:Y:S01]  /*35d00*/  ISETP.LT.AND P2, PT, R55.reuse, UR4, !P0 ;  /* 0x0000000437007c0c */ /* 0x050fe2000c741270 */
[----:B------:R-:W4:Y:S01]  /*35d10*/  LDCU UR4, c[0x0][0x39c] ;  /* 0x00007380ff0477ac */ /* 0x000f220008000800 */
[----:B-1----:R-:W-:-:S05]  /*35d20*/  IMAD R53, R55, R3, RZ ;  /* 0x0000000337357224 */ /* 0x002fca00078e02ff */
[----:B------:R-:W-:-:S04]  /*35d30*/  LEA R52, P1, R53, R2, 0x2 ;  /* 0x0000000235347211 */ /* 0x000fc800078210ff */
[----:B------:R-:W-:-:S05]  /*35d40*/  LEA.HI.X.SX32 R53, R53, R0, 0x2, P1 ;  /* 0x0000000035357211 */ /* 0x000fca00008f16ff */
[----:B--2---:R1:W-:Y:S01]  /*35d50*/  @P2 STG.E desc[UR22][R52.64], R247 ;  /* 0x000000f734002986 */ /* 0x0043e2000c101916 */
[C---:B------:R-:W-:Y:S01]  /*35d60*/  ISETP.LT.AND P2, PT, R54.reuse, UR5, !P0 ;  /* 0x0000000536007c0c */ /* 0x040fe2000c741270 */
[----:B------:R-:W2:Y:S01]  /*35d70*/  LDCU UR5, c[0x0][0x39c] ;  /* 0x00007380ff0577ac */ /* 0x000ea20008000800 */
[-C--:B-1----:R-:W-:Y:S01]  /*35d80*/  IMAD R53, R54, R3.reuse, RZ ;  /* 0x0000000336357224 */ /* 0x082fe200078e02ff */
[----:B------:R-:W3:Y:S04]  /*35d90*/  LDL.LU R247, [R1+0x1c] ;  /* 0x00001c0001f77983 */ /* 0x000ee80000300800 */
[C---:B------:R-:W-:Y:S01]  /*35da0*/  LEA R52, P1, R53.reuse, R2, 0x2 ;  /* 0x0000000235347211 */ /* 0x040fe200078210ff */
[----:B------:R-:W3:Y:S03]  /*35db0*/  LDL.LU R55, [R1+0xa20] ;  /* 0x000a200001377983 */ /* 0x000ee60000300800 */
[----:B------:R-:W-:Y:S01]  /*35dc0*/  LEA.HI.X.SX32 R53, R53, R0, 0x2, P1 ;  /* 0x0000000035357211 */ /* 0x000fe200008f16ff */
[----:B------:R-:W3:Y:S04]  /*35dd0*/  LDL.LU R54, [R1+0xa1c] ;  /* 0x000a1c0001367983 */ /* 0x000ee80000300800 */
[----:B------:R1:W-:Y:S01]  /*35de0*/  @P2 STG.E desc[UR22][R52.64], R244 ;  /* 0x000000f434002986 */ /* 0x0003e2000c101916 */
[C---:B----4-:R-:W-:Y:S01]  /*35df0*/  ISETP.LT.AND P2, PT, R61.reuse, UR4, !P0 ;  /* 0x000000043d007c0c */ /* 0x050fe2000c741270 */
[----:B------:R-:W4:Y:S02]  /*35e00*/  LDCU UR4, c[0x0][0x39c] ;  /* 0x00007380ff0477ac */ /* 0x000f240008000800 */
[----:B------:R-:W3:Y:S01]  /*35e10*/  LDL.LU R66, [R1+0xadc] ;  /* 0x000adc0001427983 */ /* 0x000ee20000300800 */
[----:B-1----:R-:W-:-:S03]  /*35e20*/  IMAD R53, R61, R3, RZ ;  /* 0x000000033d357224 */ /* 0x002fc600078e02ff */
[----:B------:R-:W3:Y:S04]  /*35e30*/  LDL.LU R61, [R1+0xa24] ;  /* 0x000a2400013d7983 */ /* 0x000ee80000300800 */
[----:B------:R-:W3:Y:S04]  /*35e40*/  LDL.LU R65, [R1+0xa2c] ;  /* 0x000a2c0001417983 */ /* 0x000ee80000300800 */
[----:B------:R-:W3:Y:S04]  /*35e50*/  LDL.LU R64, [R1+0xa28] ;  /* 0x000a280001407983 */ /* 0x000ee80000300800 */
[----:B------:R-:W3:Y:S01]  /*35e60*/  LDL.LU R63, [R1+0xa34] ;  /* 0x000a3400013f7983 */ /* 0x000ee20000300800 */
[----:B------:R-:W-:-:S04]  /*35e70*/  LEA R52, P1, R53, R2, 0x2 ;  /* 0x0000000235347211 */ /* 0x000fc800078210ff */
[----:B------:R-:W-:-:S05]  /*35e80*/  LEA.HI.X.SX32 R53, R53, R0, 0x2, P1 ;  /* 0x0000000035357211 */ /* 0x000fca00008f16ff */
[----:B---3--:R1:W-:Y:S01]  /*35e90*/  @P2 STG.E desc[UR22][R52.64], R245 ;  /* 0x000000f534002986 */ /* 0x0083e2000c101916 */
[C---:B--2---:R-:W-:Y:S01]  /*35ea0*/  ISETP.LT.AND P2, PT, R62.reuse, UR5, !P0 ;  /* 0x000000053e007c0c */ /* 0x044fe2000c741270 */
[----:B------:R-:W2:Y:S01]  /*35eb0*/  LDCU UR5, c[0x0][0x39c] ;  /* 0x00007380ff0577ac */ /* 0x000ea20008000800 */
[----:B-1----:R-:W-:Y:S02]  /*35ec0*/  IMAD R53, R62, R3, RZ ;  /* 0x000000033e357224 */ /* 0x002fe400078e02ff */
[----:B------:R-:W3:Y:S03]  /*35ed0*/  LDL.LU R62, [R1+0xa30] ;  /* 0x000a3000013e7983 */ /* 0x000ee60000300800 */
[----:B------:R-:W-:-:S04]  /*35ee0*/  LEA R52, P1, R53, R2, 0x2 ;  /* 0x0000000235347211 */ /* 0x000fc800078210ff */
[----:B------:R-:W-:-:S05]  /*35ef0*/  LEA.HI.X.SX32 R53, R53, R0, 0x2, P1 ;  /* 0x0000000035357211 */ /* 0x000fca00008f16ff */
[----:B------:R1:W-:Y:S01]  /*35f00*/  @P2 STG.E desc[UR22][R52.64], R246 ;  /* 0x000000f634002986 */ /* 0x0003e2000c101916 */
[C---:B----4-:R-:W-:Y:S01]  /*35f10*/  ISETP.LT.AND P2, PT, R60.reuse, UR4, !P0 ;  /* 0x000000043c007c0c */ /* 0x050fe2000c741270 */
[----:B------:R-:W4:Y:S01]  /*35f20*/  LDCU UR4, c[0x0][0x39c] ;  /* 0x00007380ff0477ac */ /* 0x000f220008000800 */
[----:B-1----:R-:W-:-:S05]  /*35f30*/  IMAD R53, R60, R3, RZ ;  /* 0x000000033c357224 */ /* 0x002fca00078e02ff */
[----:B------:R-:W-:-:S04]  /*35f40*/  LEA R52, P1, R53, R2, 0x2 ;  /* 0x0000000235347211 */ /* 0x000fc800078210ff */
[----:B------:R-:W-:-:S05]  /*35f50*/  LEA.HI.X.SX32 R53, R53, R0, 0x2, P1 ;  /* 0x0000000035357211 */ /* 0x000fca00008f16ff */
[----:B------:R1:W-:Y:S01]  /*35f60*/  @P2 STG.E desc[UR22][R52.64], R247 ;  /* 0x000000f734002986 */ /* 0x0003e2000c101916 */
[C---:B--2---:R-:W-:Y:S01]  /*35f70*/  ISETP.LT.AND P6, PT, R55.reuse, UR5, !P0 ;  /* 0x0000000537007c0c */ /* 0x044fe2000c7c1270 */
[----:B------:R-:W2:Y:S01]  /*35f80*/  LDCU UR5, c[0x0][0x39c] ;  /* 0x00007380ff0577ac */ /* 0x000ea20008000800 */
[-C--:B-1----:R-:W-:Y:S01]  /*35f90*/  IMAD R53, R55, R3.reuse, RZ ;  /* 0x0000000337357224 */ /* 0x082fe200078e02ff */
[C---:B------:R-:W-:Y:S01]  /*35fa0*/  ISETP.LT.AND P2, PT, R54.reuse, UR6, !P0 ;  /* 0x0000000636007c0c */ /* 0x040fe2000c741270 */
[----:B------:R-:W-:Y:S01]  /*35fb0*/  IMAD R60, R54, R3, RZ ;  /* 0x00000003363c7224 */ /* 0x000fe200078e02ff */
[----:B------:R-:W1:Y:S02]  /*35fc0*/  LDCU UR6, c[0x0][0x39c] ;  /* 0x00007380ff0677ac */ /* 0x000e640008000800 */
[C---:B------:R-:W-:Y:S02]  /*35fd0*/  LEA R54, P3, R53.reuse, R2, 0x2 ;  /* 0x0000000235367211 */ /* 0x040fe400078610ff */
[----:B------:R-:W-:Y:S01]  /*35fe0*/  ISETP.LT.AND P1, PT, R66, UR9, !P0 ;  /* 0x0000000942007c0c */ /* 0x000fe2000c721270 */
[----:B------:R-:W1:Y:S01]  /*35ff0*/  LDCU UR9, c[0x0][0x39c] ;  /* 0x00007380ff0977ac */ /* 0x000e620008000800 */
[----:B------:R-:W-:Y:S01]  /*36000*/  LEA.HI.X.SX32 R55, R53, R0, 0x2, P3 ;  /* 0x0000000035377211 */ /* 0x000fe200018f16ff */
[----:B------:R-:W3:Y:S01]  /*36010*/  LDL.LU R66, [R1+0xa44] ;  /* 0x000a440001427983 */ /* 0x000ee20000300800 */
[----:B------:R-:W-:-:S02]  /*36020*/  LEA R52, P5, R60, R2, 0x2 ;  /* 0x000000023c347211 */ /* 0x000fc400078a10ff */
[C---:B----4-:R-:W-:Y:S01]  /*36030*/  ISETP.LT.AND P4, PT, R61.reuse, UR4, !P0 ;  /* 0x000000043d007c0c */ /* 0x050fe2000c781270 */
[----:B------:R-:W-:Y:S01]  /*36040*/  IMAD R61, R61, R3, RZ ;  /* 0x000000033d3d7224 */ /* 0x000fe200078e02ff */
[----:B------:R-:W-:Y:S01]  /*36050*/  LEA.HI.X.SX32 R53, R60, R0, 0x2, P5 ;  /* 0x000000003c357211 */ /* 0x000fe200028f16ff */
[----:B------:R4:W-:Y:S01]  /*36060*/  @P6 STG.E desc[UR22][R54.64], R248 ;  /* 0x000000f836006986 */ /* 0x0009e2000c101916 */
[----:B------:R-:W3:Y:S03]  /*36070*/  LDCU UR4, c[0x0][0x39c] ;  /* 0x00007380ff0477ac */ /* 0x000ee60008000800 */
[----:B------:R1:W-:Y:S01]  /*36080*/  @P2 STG.E desc[UR22][R52.64], R249 ;  /* 0x000000f934002986 */ /* 0x0003e2000c101916 */
[----:B----4-:R-:W-:-:S04]  /*36090*/  LEA R54, P3, R61, R2, 0x2 ;  /* 0x000000023d367211 */ /* 0x010fc800078610ff */
[----:B------:R-:W-:Y:S01]  /*360a0*/  LEA.HI.X.SX32 R55, R61, R0, 0x2, P3 ;  /* 0x000000003d377211 */ /* 0x000fe200018f16ff */
[CC--:B-1----:R-:W-:Y:S01]  /*360b0*/  IMAD R53, R65.reuse, R3.reuse, RZ ;  /* 0x0000000341357224 */ /* 0x0c2fe200078e02ff */
[----:B--2---:R-:W-:Y:S01]  /*360c0*/  ISETP.LT.AND P3, PT, R65, UR5, !P0 ;  /* 0x0000000541007c0c */ /* 0x004fe2000c761270 */
[CC--:B------:R-:W-:Y:S01]  /*360d0*/  IMAD R60, R64.reuse, R3.reuse, RZ ;  /* 0x00000003403c7224 */ /* 0x0c0fe200078e02ff */
[----:B------:R-:W2:Y:S01]  /*360e0*/  LDL.LU R65, [R1+0xa48] ;  /* 0x000a480001417983 */ /* 0x000ea20000300800 */
[----:B------:R-:W-:Y:S01]  /*360f0*/  ISETP.LT.AND P2, PT, R64, UR6, !P0 ;  /* 0x0000000640007c0c */ /* 0x000fe2000c741270 */
[C---:B------:R-:W-:Y:S01]  /*36100*/  IMAD R61, R63.reuse, R3, RZ ;  /* 0x000000033f3d7224 */ /* 0x040fe200078e02ff */
[----:B------:R-:W-:Y:S01]  /*36110*/  ISETP.LT.AND P5, PT, R63, UR9, !P0 ;  /* 0x000000093f007c0c */ /* 0x000fe2000c7a1270 */
[----:B------:R-:W4:Y:S01]  /*36120*/  LDL.LU R67, [R1+0xa40] ;  /* 0x000a400001437983 */ /* 0x000f220000300800 */
[----:B------:R-:W2:Y:S03]  /*36130*/  LDCU UR5, c[0x0][0x39c] ;  /* 0x00007380ff0577ac */ /* 0x000ea60008000800 */
[----:B------:R-:W4:Y:S01]  /*36140*/  LDL.LU R64, [R1+0xa50] ;  /* 0x000a500001407983 */ /* 0x000f220000300800 */
[----:B------:R-:W1:Y:S03]  /*36150*/  LDCU UR6, c[0x0][0x39c] ;  /* 0x00007380ff0677ac */ /* 0x000e660008000800 */
[----:B------:R-:W4:Y:S01]  /*36160*/  LDL.LU R63, [R1+0xa5c] ;  /* 0x000a5c00013f7983 */ /* 0x000f220000300800 */
[----:B------:R-:W1:Y:S03]  /*36170*/  LDCU UR9, c[0x0][0x39c] ;  /* 0x00007380ff0977ac */ /* 0x000e660008000800 */
[----:B------:R3:W-:Y:S01]  /*36180*/  @P4 STG.E desc[UR22][R54.64], R250 ;  /* 0x000000fa36004986 */ /* 0x0007e2000c101916 */
[----:B------:R-:W-:-:S04]  /*36190*/  LEA R52, P4, R53, R2, 0x2 ;  /* 0x0000000235347211 */ /* 0x000fc800078810ff */
[----:B------:R-:W-:Y:S02]  /*361a0*/  LEA.HI.X.SX32 R53, R53, R0, 0x2, P4 ;  /* 0x0000000035357211 */ /* 0x000fe400020f16ff */
[C---:B---3--:R-:W-:Y:S01]  /*361b0*/  ISETP.LT.AND P4, PT, R62.reuse, UR4, !P0 ;  /* 0x000000043e007c0c */ /* 0x048fe2000c781270 */
[----:B------:R-:W-:Y:S01]  /*361c0*/  IMAD R62, R62, R3, RZ ;  /* 0x000000033e3e7224 */ /* 0x000fe200078e02ff */
[----:B------:R-:W3:Y:S01]  /*361d0*/  LDCU UR4, c[0x0][0x39c] ;  /* 0x00007380ff0477ac */ /* 0x000ee20008000800 */
[C---:B------:R-:W-:Y:S01]  /*361e0*/  LEA R54, P6, R60.reuse, R2, 0x2 ;  /* 0x000000023c367211 */ /* 0x040fe200078c10ff */
[----:B------:R1:W-:Y:S03]  /*361f0*/  @P3 STG.E desc[UR22][R52.64], R251 ;  /* 0x000000fb34003986 */ /* 0x0003e6000c101916 */
[----:B------:R-:W-:Y:S02]  /*36200*/  LEA.HI.X.SX32 R55, R60, R0, 0x2, P6 ;  /* 0x000000003c377211 */ /* 0x000fe400030f16ff */
[----:B------:R-:W-:-:S03]  /*36210*/  LEA R60, P6, R62, R2, 0x2 ;  /* 0x000000023e3c7211 */ /* 0x000fc600078c10ff */
[----:B------:R3:W-:Y:S01]  /*36220*/  @P2 STG.E desc[UR22][R54.64], R204 ;  /* 0x000000cc36002986 */ /* 0x0007e2000c101916 */
[----:B-1----:R-:W-:-:S04]  /*36230*/  LEA R52, P3, R61, R2, 0x2 ;  /* 0x000000023d347211 */ /* 0x002fc800078610ff */
[-C--:B------:R-:W-:Y:S02]  /*36240*/  LEA.HI.X.SX32 R53, R61, R0.reuse, 0x2, P3 ;  /* 0x000000003d357211 */ /* 0x080fe400018f16ff */
[----:B------:R-:W-:-:S03]  /*36250*/  LEA.HI.X.SX32 R61, R62, R0, 0x2, P6 ;  /* 0x000000003e3d7211 */ /* 0x000fc600030f16ff */
[----:B------:R1:W-:Y:S04]  /*36260*/  @P5 STG.E desc[UR22][R52.64], R205 ;  /* 0x000000cd34005986 */ /* 0x0003e8000c101916 */
[----:B------:R4:W-:Y:S01]  /*36270*/  @P4 STG.E desc[UR22][R60.64], R206 ;  /* 0x000000ce3c004986 */ /* 0x0009e2000c101916 */
[C---:B------:R-:W-:Y:S01]  /*36280*/  ISETP.LT.AND P2, PT, R66.reuse, UR10, !P0 ;  /* 0x0000000a42007c0c */ /* 0x040fe2000c741270 */
[----:B---3--:R-:W-:Y:S01]  /*36290*/  IMAD R54, R66, R3, RZ ;  /* 0x0000000342367224 */ /* 0x008fe200078e02ff */
[----:B------:R-:W3:Y:S01]  /*362a0*/  LDCU UR10, c[0x0][0x39c] ;  /* 0x00007380ff0a77ac */ /* 0x000ee20008000800 */
[----:B------:R-:W3:Y:S03]  /*362b0*/  LDL.LU R66, [R1+0xa58] ;  /* 0x000a580001427983 */ /* 0x000ee60000300800 */
[----:B-1----:R-:W-:-:S04]  /*362c0*/  LEA R52, P4, R54, R2, 0x2 ;  /* 0x0000000236347211 */ /* 0x002fc800078810ff */
[----:B------:R-:W-:-:S05]  /*362d0*/  LEA.HI.X.SX32 R53, R54, R0, 0x2, P4 ;  /* 0x0000000036357211 */ /* 0x000fca00020f16ff */
[----:B------:R1:W-:Y:S01]  /*362e0*/  @P2 STG.E desc[UR22][R52.64], R207 ;  /* 0x000000cf34002986 */ /* 0x0003e2000c101916 */
[C---:B--2---:R-:W-:Y:S01]  /*362f0*/  ISETP.LT.AND P3, PT, R65.reuse, UR5, !P0 ;  /* 0x0000000541007c0c */ /* 0x044fe2000c761270 */
[-C--:B------:R-:W-:Y:S01]  /*36300*/  IMAD R55, R65, R3.reuse, RZ ;  /* 0x0000000341377224 */ /* 0x080fe200078e02ff */
[----:B------:R-:W2:Y:S01]  /*36310*/  LDCU UR5, c[0x0][0x39c] ;  /* 0x00007380ff0577ac */ /* 0x000ea20008000800 */
[----:B------:R-:W2:Y:S01]  /*36320*/  LDL.LU R65, [R1+0xa64] ;  /* 0x000a640001417983 */ /* 0x000ea20000300800 */
[CC--:B----4-:R-:W-:Y:S01]  /*36330*/  IMAD R60, R67.reuse, R3.reuse, RZ ;  /* 0x00000003433c7224 */ /* 0x0d0fe200078e02ff */
[----:B------:R-:W-:Y:S01]  /*36340*/  ISETP.LT.AND P4, PT, R67, UR4, !P0 ;  /* 0x0000000443007c0c */ /* 0x000fe2000c781270 */
[----:B------:R-:W3:Y:S01]  /*36350*/  LDCU UR4, c[0x0][0x39c] ;  /* 0x00007380ff0477ac */ /* 0x000ee20008000800 */
[----:B------:R-:W4:Y:S01]  /*36360*/  LDL.LU R62, [R1+0xa60] ;  /* 0x000a6000013e7983 */ /* 0x000f220000300800 */
[CC--:B------:R-:W-:Y:S02]  /*36370*/  LEA R54, P5, R55.reuse, R2.reuse, 0x2 ;  /* 0x0000000237367211 */ /* 0x0c0fe400078a10ff */
[----:B-1----:R-:W-:Y:S01]  /*36380*/  LEA R52, P2, R60, R2, 0x2 ;  /* 0x000000023c347211 */ /* 0x002fe200078410ff */
[----:B------:R-:W-:Y:S01]  /*36390*/  IMAD R61, R64, R3, RZ ;  /* 0x00000003403d7224 */ /* 0x000fe200078e02ff */
[----:B------:R-:W-:-:S02]  /*363a0*/  LEA.HI.X.SX32 R55, R55, R0, 0x2, P5 ;  /* 0x0000000037377211 */ /* 0x000fc400028f16ff */
[----:B------:R-:W-:Y:S01]  /*363b0*/  ISETP.LT.AND P5, PT, R64, UR6, !P0 ;  /* 0x0000000640007c0c */ /* 0x000fe2000c7a1270 */
[----:B------:R-:W4:Y:S01]  /*363c0*/  LDCU UR6, c[0x0][0x39c] ;  /* 0x00007380ff0677ac */ /* 0x000f220008000800 */
[----:B------:R-:W4:Y:S01]  /*363d0*/  LDL.LU R64, [R1+0xa74] ;  /* 0x000a740001407983 */ /* 0x000f220000300800 */
[----:B------:R-:W-:-:S03]  /*363e0*/  LEA.HI.X.SX32 R53, R60, R0, 0x2, P2 ;  /* 0x000000003c357211 */ /* 0x000fc600010f16ff */
[----:B------:R-:W-:Y:S01]  /*363f0*/  @P3 STG.E desc[UR22][R54.64], R212 ;  /* 0x000000d436003986 */ /* 0x000fe2000c101916 */
[C---:B------:R-:W-:Y:S01]  /*36400*/  ISETP.LT.AND P3, PT, R63.reuse, UR9, !P0 ;  /* 0x000000093f007c0c */ /* 0x040fe2000c761270 */
[----:B------:R-:W1:Y:S02]  /*36410*/  LDCU UR9, c[0x0][0x39c] ;  /* 0x00007380ff0977ac */ /* 0x000e640008000800 */
[----:B------:R1:W-:Y:S02]  /*36420*/  @P4 STG.E desc[UR22][R52.64], R213 ;  /* 0x000000d534004986 */ /* 0x0003e4000c101916 */
[----:B-1----:R-:W-:Y:S02]  /*36430*/  IMAD R53, R63, R3, RZ ;  /* 0x000000033f357224 */ /* 0x002fe400078e02ff */
[----:B------:R-:W4:Y:S01]  /*36440*/  LDL.LU R63, [R1+0xa78] ;  /* 0x000a7800013f7983 */ /* 0x000f220000300800 */
[----:B------:R-:W-:-:S04]  /*36450*/  LEA R54, P2, R61, R2, 0x2 ;  /* 0x000000023d367211 */ /* 0x000fc800078410ff */
[----:B------:R-:W-:Y:S02]  /*36460*/  LEA.HI.X.SX32 R55, R61, R0, 0x2, P2 ;  /* 0x000000003d377211 */ /* 0x000fe400010f16ff */
[----:B------:R-:W-:-:S03]  /*36470*/  LEA R52, P4, R53, R2, 0x2 ;  /* 0x0000000235347211 */ /* 0x000fc600078810ff */
[----:B------:R1:W-:Y:S01]  /*36480*/  @P5 STG.E desc[UR22][R54.64], R214 ;  /* 0x000000d636005986 */ /* 0x0003e2000c101916 */
[----:B------:R-:W-:-:S05]  /*36490*/  LEA.HI.X.SX32 R53, R53, R0, 0x2, P4 ;  /* 0x0000000035357211 */ /* 0x000fca00020f16ff */
[----:B------:R1:W-:Y:S01]  /*364a0*/  @P3 STG.E desc[UR22][R52.64], R215 ;  /* 0x000000d734003986 */ /* 0x0003e2000c101916 */
[C---:B---3--:R-:W-:Y:S01]  /*364b0*/  ISETP.LT.AND P2, PT, R66.reuse, UR4, !P0 ;  /* 0x0000000442007c0c */ /* 0x048fe2000c741270 */
[----:B------:R-:W-:Y:S01]  /*364c0*/  IMAD R60, R66, R3, RZ ;  /* 0x00000003423c7224 */ /* 0x000fe200078e02ff */
        /* <DEDUP_REMOVED lines=9> */
[C---:B----4-:R-:W-:Y:S01]  /*36560*/  ISETP.LT.AND P4, PT, R62.reuse, UR6, !P0 ;  /* 0x000000063e007c0c */ /* 0x050fe2000c781270 */
[----:B------:R-:W-:Y:S01]  /*36570*/  IMAD R62, R62, R3, RZ ;  /* 0x000000033e3e7224 */ /* 0x000fe200078e02ff */
[-C--:B------:R-:W-:Y:S01]  /*36580*/  LEA R52, P3, R61, R2.reuse, 0x2 ;  /* 0x000000023d347211 */ /* 0x080fe200078610ff */
[----:B------:R-:W4:Y:S01]  /*36590*/  LDL.LU R67, [R1+0xa6c] ;  /* 0x000a6c0001437983 */ /* 0x000f220000300800 */
[----:B------:R-:W2:Y:S02]  /*365a0*/  LDCU UR6, c[0x0][0x39c] ;  /* 0x00007380ff0677ac */ /* 0x000ea40008000800 */
[----:B------:R-:W-:-:S02]  /*365b0*/  LEA R60, P6, R62, R2, 0x2 ;  /* 0x000000023e3c7211 */ /* 0x000fc400078c10ff */
[-C--:B------:R-:W-:Y:S01]  /*365c0*/  LEA.HI.X.SX32 R53, R61, R0.reuse, 0x2, P3 ;  /* 0x000000003d357211 */ /* 0x080fe200018f16ff */
[CC--:B-1----:R-:W-:Y:S01]  /*365d0*/  IMAD R54, R64.reuse, R3.reuse, RZ ;  /* 0x0000000340367224 */ /* 0x0c2fe200078e02ff */
[----:B------:R-:W-:Y:S01]  /*365e0*/  ISETP.LT.AND P2, PT, R64, UR10, !P0 ;  /* 0x0000000a40007c0c */ /* 0x000fe2000c741270 */
[----:B------:R-:W1:Y:S01]  /*365f0*/  LDCU UR10, c[0x0][0x39c] ;  /* 0x00007380ff0a77ac */ /* 0x000e620008000800 */
[----:B------:R-:W-:Y:S01]  /*36600*/  LEA.HI.X.SX32 R61, R62, R0, 0x2, P6 ;  /* 0x000000003e3d7211 */ /* 0x000fe200030f16ff */
[----:B------:R-:W4:Y:S04]  /*36610*/  LDL.LU R64, [R1+0xa68] ;  /* 0x000a680001407983 */ /* 0x000f280000300800 */
[----:B------:R1:W-:Y:S04]  /*36620*/  @P5 STG.E desc[UR22][R52.64], R221 ;  /* 0x000000dd34005986 */ /* 0x0003e8000c101916 */
[----:B------:R1:W-:Y:S01]  /*36630*/  @P4 STG.E desc[UR22][R60.64], R222 ;  /* 0x000000de3c004986 */ /* 0x0003e2000c101916 */
[C---:B---3--:R-:W-:Y:S01]  /*36640*/  ISETP.LT.AND P4, PT, R63.reuse, UR4, !P0 ;  /* 0x000000043f007c0c */ /* 0x048fe2000c781270 */
[----:B------:R-:W-:Y:S01]  /*36650*/  IMAD R55, R63, R3, RZ ;  /* 0x000000033f377224 */ /* 0x000fe200078e02ff */
[C---:B-1----:R-:W-:Y:S01]  /*36660*/  LEA R52, P3, R54.reuse, R2, 0x2 ;  /* 0x0000000236347211 */ /* 0x042fe200078610ff */
[----:B------:R-:W3:Y:S01]  /*36670*/  LDL.LU R63, [R1+0xaf8] ;  /* 0x000af800013f7983 */ /* 0x000ee20000300800 */
[----:B------:R-:W4:Y:S03]  /*36680*/  LDCU UR4, c[0x0][0x39c] ;  /* 0x00007380ff0477ac */ /* 0x000f260008000800 */
[----:B------:R-:W3:Y:S01]  /*36690*/  LDL.LU R62, [R1+0xa54] ;  /* 0x000a5400013e7983 */ /* 0x000ee20000300800 */
[----:B------:R-:W-:-:S02]  /*366a0*/  LEA.HI.X.SX32 R53, R54, R0, 0x2, P3 ;  /* 0x0000000036357211 */ /* 0x000fc400018f16ff */
[----:B------:R-:W-:-:S03]  /*366b0*/  LEA R54, P3, R55, R2, 0x2 ;  /* 0x0000000237367211 */ /* 0x000fc600078610ff */
[----:B------:R1:W-:Y:S01]  /*366c0*/  @P2 STG.E desc[UR22][R52.64], R223 ;  /* 0x000000df34002986 */ /* 0x0003e2000c101916 */
[----:B------:R-:W-:-:S05]  /*366d0*/  LEA.HI.X.SX32 R55, R55, R0, 0x2, P3 ;  /* 0x0000000037377211 */ /* 0x000fca00018f16ff */
[----:B------:R-:W-:Y:S01]  /*366e0*/  @P4 STG.E desc[UR22][R54.64], R228 ;  /* 0x000000e436004986 */ /* 0x000fe2000c101916 */
[C---:B------:R-:W-:Y:S01]  /*366f0*/  IMAD R60, R66.reuse, R3, RZ ;  /* 0x00000003423c7224 */ /* 0x040fe200078e02ff */
[----:B--2---:R-:W-:Y:S01]  /*36700*/  ISETP.LT.AND P5, PT, R66, UR5, !P0 ;  /* 0x0000000542007c0c */ /* 0x004fe2000c7a1270 */
[----:B------:R-:W2:Y:S01]  /*36710*/  LDCU UR5, c[0x0][0x39c] ;  /* 0x00007380ff0577ac */ /* 0x000ea20008000800 */
[----:B------:R-:W2:Y:S02]  /*36720*/  LDL.LU R66, [R1+0xa4c] ;  /* 0x000a4c0001427983 */ /* 0x000ea40000300800 */
[----:B-1----:R-:W-:-:S04]  /*36730*/  LEA R52, P2, R60, R2, 0x2 ;  /* 0x000000023c347211 */ /* 0x002fc800078410ff */
[----:B------:R-:W-:-:S05]  /*36740*/  LEA.HI.X.SX32 R53, R60, R0, 0x2, P2 ;  /* 0x000000003c357211 */ /* 0x000fca00010f16ff */
[----:B------:R1:W-:Y:S01]  /*36750*/  @P5 STG.E desc[UR22][R52.64], R229 ;  /* 0x000000e534005986 */ /* 0x0003e2000c101916 */
[C---:B------:R-:W-:Y:S01]  /*36760*/  ISETP.LT.AND P3, PT, R65.reuse, UR6, !P0 ;  /* 0x0000000641007c0c */ /* 0x040fe2000c761270 */
[----:B------:R-:W-:Y:S01]  /*36770*/  IMAD R60, R65, R3, RZ ;  /* 0x00000003413c7224 */ /* 0x000fe200078e02ff */
[----:B------:R-:W2:Y:S01]  /*36780*/  LDCU UR6, c[0x0][0x39c] ;  /* 0x00007380ff0677ac */ /* 0x000ea20008000800 */
[----:B------:R-:W2:Y:S03]  /*36790*/  LDL.LU R65, [R1+0xa3c] ;  /* 0x000a3c0001417983 */ /* 0x000ea60000300800 */
[C---:B-1----:R-:W-:Y:S01]  /*367a0*/  LEA R52, P4, R60.reuse, R2, 0x2 ;  /* 0x000000023c347211 */ /* 0x042fe200078810ff */
[----:B------:R-:W2:Y:S03]  /*367b0*/  LDL.LU R61, [R1+0xa38] ;  /* 0x000a3800013d7983 */ /* 0x000ea60000300800 */
[----:B------:R-:W-:-:S02]  /*367c0*/  LEA.HI.X.SX32 R53, R60, R0, 0x2, P4 ;  /* 0x000000003c357211 */ /* 0x000fc400020f16ff */
[C---:B----4-:R-:W-:Y:S01]  /*367d0*/  ISETP.LT.AND P4, PT, R64.reuse, UR4, !P0 ;  /* 0x0000000440007c0c */ /* 0x050fe2000c781270 */
[-C--:B------:R-:W-:Y:S02]  /*367e0*/  IMAD R60, R64, R3.reuse, RZ ;  /* 0x00000003403c7224 */ /* 0x080fe400078e02ff */
[----:B------:R1:W-:Y:S01]  /*367f0*/  @P3 STG.E desc[UR22][R52.64], R230 ;  /* 0x000000e634003986 */ /* 0x0003e2000c101916 */
[C---:B------:R-:W-:Y:S01]  /*36800*/  IMAD R55, R67.reuse, R3, RZ ;  /* 0x0000000343377224 */ /* 0x040fe200078e02ff */
[----:B------:R-:W-:Y:S01]  /*36810*/  ISETP.LT.AND P2, PT, R67, UR9, !P0 ;  /* 0x0000000943007c0c */ /* 0x000fe2000c741270 */
[----:B------:R-:W4:Y:S01]  /*36820*/  LDCU UR4, c[0x0][0x39c] ;  /* 0x00007380ff0477ac */ /* 0x000f220008000800 */
[----:B------:R-:W2:Y:S01]  /*36830*/  LDL.LU R64, [R1+0xb04] ;  /* 0x000b040001407983 */ /* 0x000ea20000300800 */
[----:B---3--:R-:W-:Y:S01]  /*36840*/  ISETP.LT.AND P3, PT, R63, UR10, !P0 ;  /* 0x0000000a3f007c0c */ /* 0x008fe2000c761270 */
[----:B------:R-:W3:Y:S02]  /*36850*/  LDCU UR9, c[0x0][0x39c] ;  /* 0x00007380ff0977ac */ /* 0x000ee40008000800 */
[----:B------:R-:W3:Y:S01]  /*36860*/  LDL.LU R63, [R1+0xb0c] ;  /* 0x000b0c00013f7983 */ /* 0x000ee20000300800 */
[----:B-1----:R-:W-:-:S04]  /*36870*/  LEA R52, P6, R60, R2, 0x2 ;  /* 0x000000023c347211 */ /* 0x002fc800078c10ff */
[----:B------:R-:W-:Y:S01]  /*36880*/  LEA.HI.X.SX32 R53, R60, R0, 0x2, P6 ;  /* 0x000000003c357211 */ /* 0x000fe200030f16ff */
[C---:B------:R-:W-:Y:S01]  /*36890*/  IMAD R60, R62.reuse, R3, RZ ;  /* 0x000000033e3c7224 */ /* 0x040fe200078e02ff */
[----:B--2---:R-:W-:Y:S01]  /*368a0*/  ISETP.LT.AND P6, PT, R62, UR5, !P0 ;  /* 0x000000053e007c0c */ /* 0x004fe2000c7c1270 */
[----:B------:R-:W1:Y:S01]  /*368b0*/  LDCU UR5, c[0x0][0x39c] ;  /* 0x00007380ff0577ac */ /* 0x000e620008000800 */
[----:B------:R-:W2:Y:S01]  /*368c0*/  LDL.LU R62, [R1+0xb18] ;  /* 0x000b1800013e7983 */ /* 0x000ea20000300800 */
[----:B------:R-:W-:-:S04]  /*368d0*/  LEA R54, P5, R55, R2, 0x2 ;  /* 0x0000000237367211 */ /* 0x000fc800078a10ff */
[----:B------:R-:W-:-:S05]  /*368e0*/  LEA.HI.X.SX32 R55, R55, R0, 0x2, P5 ;  /* 0x0000000037377211 */ /* 0x000fca00028f16ff */
[----:B------:R-:W-:Y:S04]  /*368f0*/  @P2 STG.E desc[UR22][R54.64], R231 ;  /* 0x000000e736002986 */ /* 0x000fe8000c101916 */
[----:B------:R1:W-:Y:S02]  /*36900*/  @P4 STG.E desc[UR22][R52.64], R236 ;  /* 0x000000ec34004986 */ /* 0x0003e4000c101916 */
[----:B-1----:R-:W-:-:S04]  /*36910*/  LEA R52, P2, R60, R2, 0x2 ;  /* 0x000000023c347211 */ /* 0x002fc800078410ff */
[----:B------:R-:W-:-:S05]  /*36920*/  LEA.HI.X.SX32 R53, R60, R0, 0x2, P2 ;  /* 0x000000003c357211 */ /* 0x000fca00010f16ff */
[----:B------:R1:W-:Y:S01]  /*36930*/  @P6 STG.E desc[UR22][R52.64], R237 ;  /* 0x000000ed34006986 */ /* 0x0003e2000c101916 */
[C---:B------:R-:W-:Y:S01]  /*36940*/  IMAD R55, R66.reuse, R3, RZ ;  /* 0x0000000342377224 */ /* 0x040fe200078e02ff */
[----:B------:R-:W-:Y:S01]  /*36950*/  ISETP.LT.AND P5, PT, R66, UR6, !P0 ;  /* 0x0000000642007c0c */ /* 0x000fe2000c7a1270 */
[----:B------:R-:W2:Y:S01]  /*36960*/  LDCU UR6, c[0x0][0x39c] ;  /* 0x00007380ff0677ac */ /* 0x000ea20008000800 */
[----:B------:R-:W2:Y:S02]  /*36970*/  LDL.LU R66, [R1+0xb1c] ;  /* 0x000b1c0001427983 */ /* 0x000ea40000300800 */
[----:B------:R-:W-:-:S04]  /*36980*/  LEA R54, P2, R55, R2, 0x2 ;  /* 0x0000000237367211 */ /* 0x000fc800078410ff */
[----:B------:R-:W-:-:S05]  /*36990*/  LEA.HI.X.SX32 R55, R55, R0, 0x2, P2 ;  /* 0x0000000037377211 */ /* 0x000fca00010f16ff */
[----:B------:R1:W-:Y:S01]  /*369a0*/  @P5 STG.E desc[UR22][R54.64], R238 ;  /* 0x000000ee36005986 */ /* 0x0003e2000c101916 */
[C---:B----4-:R-:W-:Y:S01]  /*369b0*/  ISETP.LT.AND P4, PT, R65.reuse, UR4, !P0 ;  /* 0x0000000441007c0c */ /* 0x050fe2000c781270 */
[----:B------:R-:W4:Y:S01]  /*369c0*/  LDCU UR4, c[0x0][0x39c] ;  /* 0x00007380ff0477ac */ /* 0x000f220008000800 */
[----:B------:R-:W-:Y:S02]  /*369d0*/  IMAD R60, R65, R3, RZ ;  /* 0x00000003413c7224 */ /* 0x000fe400078e02ff */
[----:B------:R-:W2:Y:S03]  /*369e0*/  LDL.LU R65, [R1+0xb20] ;  /* 0x000b200001417983 */ /* 0x000ea60000300800 */
[----:B-1----:R-:W-:-:S04]  /*369f0*/  LEA R52, P6, R60, R2, 0x2 ;  /* 0x000000023c347211 */ /* 0x002fc800078c10ff */
[----:B------:R-:W-:Y:S02]  /*36a00*/  LEA.HI.X.SX32 R53, R60, R0, 0x2, P6 ;  /* 0x000000003c357211 */ /* 0x000fe400030f16ff */
[----:B------:R-:W-:-:S03]  /*36a10*/  ISETP.LT.AND P5, PT, R64, UR5, !P0 ;  /* 0x0000000540007c0c */ /* 0x000fc6000c7a1270 */
[----:B------:R1:W-:Y:S01]  /*36a20*/  @P4 STG.E desc[UR22][R52.64], R239 ;  /* 0x000000ef34004986 */ /* 0x0003e2000c101916 */
[----:B---3--:R-:W-:Y:S01]  /*36a30*/  ISETP.LT.AND P2, PT, R61, UR9, !P0 ;  /* 0x000000093d007c0c */ /* 0x008fe2000c741270 */
[----:B------:R-:W3:Y:S02]  /*36a40*/  LDCU UR5, c[0x0][0x39c] ;  /* 0x00007380ff0577ac */ /* 0x000ee40008000800 */
[----:B------:R-:W2:Y:S01]  /*36a50*/  LDL.LU R64, [R1+0xb24] ;  /* 0x000b240001407983 */ /* 0x000ea20000300800 */
[----:B----4-:R-:W-:Y:S01]  /*36a60*/  ISETP.LT.AND P4, PT, R63, UR4, !P0 ;  /* 0x000000043f007c0c */ /* 0x010fe2000c781270 */
[----:B------:R-:W-:Y:S02]  /*36a70*/  IMAD R61, R61, R3, RZ ;  /* 0x000000033d3d7224 */ /* 0x000fe400078e02ff */
[----:B------:R-:W4:Y:S01]  /*36a80*/  LDL.LU R63, [R1+0xb30] ;  /* 0x000b3000013f7983 */ /* 0x000f220000300800 */
[----:B------:R-:W2:Y:S02]  /*36a90*/  LDCU UR4, c[0x0][0x39c] ;  /* 0x00007380ff0477ac */ /* 0x000ea40008000800 */
[----:B------:R-:W-:-:S04]  /*36aa0*/  LEA R54, P6, R61, R2, 0x2 ;  /* 0x000000023d367211 */ /* 0x000fc800078c10ff */
[----:B------:R-:W-:Y:S01]  /*36ab0*/  LEA.HI.X.SX32 R55, R61, R0, 0x2, P6 ;  /* 0x000000003d377211 */ /* 0x000fe200030f16ff */
[----:B-1----:R-:W-:-:S04]  /*36ac0*/  IMAD R53, R3, 0x2, R61 ;  /* 0x0000000203357824 */ /* 0x002fc800078e023d */
[----:B------:R1:W-:Y:S01]  /*36ad0*/  @P2 STG.E desc[UR22][R54.64], R136 ;  /* 0x0000008836002986 */ /* 0x0003e2000c101916 */
[----:B--2---:R-:W-:Y:S01]  /*36ae0*/  ISETP.LT.AND P2, PT, R62, UR6, !P0 ;  /* 0x000000063e007c0c */ /* 0x004fe2000c741270 */
[----:B------:R-:W-:Y:S01]  /*36af0*/  IMAD R60, R3, 0x2, R53 ;  /* 0x00000002033c7824 */ /* 0x000fe200078e0235 */
[C---:B------:R-:W-:Y:S01]  /*36b00*/  LEA R52, P6, R53.reuse, R2, 0x2 ;  /* 0x0000000235347211 */ /* 0x040fe200078c10ff */
[----:B------:R-:W2:Y:S01]  /*36b10*/  LDL.LU R62, [R1+0xb38] ;  /* 0x000b3800013e7983 */ /* 0x000ea20000300800 */
[----:B------:R-:W3:Y:S02]  /*36b20*/  LDCU UR6, c[0x0][0x39c] ;  /* 0x00007380ff0677ac */ /* 0x000ee40008000800 */
[----:B------:R-:W-:Y:S01]  /*36b30*/  LEA.HI.X.SX32 R53, R53, R0, 0x2, P6 ;  /* 0x0000000035357211 */ /* 0x000fe200030f16ff */
[----:B------:R-:W-:Y:S01]  /*36b40*/  IMAD R61, R3, 0x2, R60 ;  /* 0x00000002033d7824 */ /* 0x000fe200078e023c */
[----:B-1----:R-:W-:-:S03]  /*36b50*/  LEA R54, P6, R60, R2, 0x2 ;  /* 0x000000023c367211 */ /* 0x002fc600078c10ff */
[----:B------:R1:W-:Y:S01]  /*36b60*/  @P3 STG.E desc[UR22][R52.64], R137 ;  /* 0x0000008934003986 */ /* 0x0003e2000c101916 */
[----:B------:R-:W-:-:S05]  /*36b70*/  LEA.HI.X.SX32 R55, R60, R0, 0x2, P6 ;  /* 0x000000003c377211 */ /* 0x000fca00030f16ff */
[----:B------:R3:W-:Y:S01]  /*36b80*/  @P5 STG.E desc[UR22][R54.64], R138 ;  /* 0x0000008a36005986 */ /* 0x0007e2000c101916 */
[----:B-1----:R-:W-:-:S04]  /*36b90*/  LEA R52, P6, R61, R2, 0x2 ;  /* 0x000000023d347211 */ /* 0x002fc800078c10ff */
[----:B------:R-:W-:Y:S01]  /*36ba0*/  LEA.HI.X.SX32 R53, R61, R0, 0x2, P6 ;  /* 0x000000003d357211 */ /* 0x000fe200030f16ff */
[----:B---3--:R-:W-:-:S04]  /*36bb0*/  IMAD R55, R3, 0x2, R61 ;  /* 0x0000000203377824 */ /* 0x008fc800078e023d */
[----:B------:R1:W-:Y:S01]  /*36bc0*/  @P4 STG.E desc[UR22][R52.64], R139 ;  /* 0x0000008b34004986 */ /* 0x0003e2000c101916 */
[----:B------:R-:W-:Y:S01]  /*36bd0*/  LEA R54, P6, R55, R2, 0x2 ;  /* 0x0000000237367211 */ /* 0x000fe200078c10ff */
[----:B------:R-:W-:-:S03]  /*36be0*/  IMAD R60, R3, 0x2, R55 ;  /* 0x00000002033c7824 */ /* 0x000fc600078e0237 */
[----:B------:R-:W-:-:S05]  /*36bf0*/  LEA.HI.X.SX32 R55, R55, R0, 0x2, P6 ;  /* 0x0000000037377211 */ /* 0x000fca00030f16ff */
[----:B------:R3:W-:Y:S01]  /*36c00*/  @P2 STG.E desc[UR22][R54.64], R144 ;  /* 0x0000009036002986 */ /* 0x0007e2000c101916 */
[----:B------:R-:W-:Y:S01]  /*36c10*/  ISETP.LT.AND P3, PT, R66, UR5, !P0 ;  /* 0x0000000542007c0c */ /* 0x000fe2000c761270 */
[----:B------:R-:W4:Y:S02]  /*36c20*/  LDCU UR5, c[0x0][0x39c] ;  /* 0x00007380ff0577ac */ /* 0x000f240008000800 */
[----:B------:R-:W3:Y:S01]  /*36c30*/  LDL.LU R66, [R1+0xb3c] ;  /* 0x000b3c0001427983 */ /* 0x000ee20000300800 */
[----:B------:R-:W-:Y:S01]  /*36c40*/  ISETP.LT.AND P5, PT, R65, UR4, !P0 ;  /* 0x0000000441007c0c */ /* 0x000fe2000c7a1270 */
[----:B------:R-:W2:Y:S02]  /*36c50*/  LDCU UR4, c[0x0][0x39c] ;  /* 0x00007380ff0477ac */ /* 0x000ea40008000800 */
[----:B------:R-:W3:Y:S01]  /*36c60*/  LDL.LU R65, [R1+0xb44] ;  /* 0x000b440001417983 */ /* 0x000ee20000300800 */
[----:B------:R-:W-:Y:S01]  /*36c70*/  ISETP.LT.AND P4, PT, R64, UR6, !P0 ;  /* 0x0000000640007c0c */ /* 0x000fe2000c781270 */
[----:B------:R-:W1:Y:S02]  /*36c80*/  LDCU UR6, c[0x0][0x39c] ;  /* 0x00007380ff0677ac */ /* 0x000e640008000800 */
[----:B------:R-:W3:Y:S01]  /*36c90*/  LDL.LU R64, [R1+0xb4c] ;  /* 0x000b4c0001407983 */ /* 0x000ee20000300800 */
[----:B----4-:R-:W-:Y:S01]  /*36ca0*/  ISETP.LT.AND P2, PT, R63, UR5, !P0 ;  /* 0x000000053f007c0c */ /* 0x010fe2000c741270 */
[----:B------:R-:W-:-:S02]  /*36cb0*/  IMAD R61, R3, 0x2, R60 ;  /* 0x00000002033d7824 */ /* 0x000fc400078e023c */
[----:B------:R-:W4:Y:S01]  /*36cc0*/  LDL.LU R63, [R1+0xb50] ;  /* 0x000b5000013f7983 */ /* 0x000f220000300800 */
[C---:B-1----:R-:W-:Y:S01]  /*36cd0*/  LEA R52, P6, R60.reuse, R2, 0x2 ;  /* 0x000000023c347211 */ /* 0x042fe200078c10ff */
[----:B------:R-:W1:Y:S03]  /*36ce0*/  LDCU UR5, c[0x0][0x39c] ;  /* 0x00007380ff0577ac */ /* 0x000e660008000800 */
[----:B------:R-:W-:-:S05]  /*36cf0*/  LEA.HI.X.SX32 R53, R60, R0, 0x2, P6 ;  /* 0x000000003c357211 */ /* 0x000fca00030f16ff */
[----:B------:R1:W-:Y:S01]  /*36d00*/  @P3 STG.E desc[UR22][R52.64], R145 ;  /* 0x0000009134003986 */ /* 0x0003e2000c101916 */
[----:B--2---:R-:W-:Y:S01]  /*36d10*/  ISETP.LT.AND P3, PT, R62, UR4, !P0 ;  /* 0x000000043e007c0c */ /* 0x004fe2000c761270 */
[----:B------:R-:W2:Y:S02]  /*36d20*/  LDCU UR4, c[0x0][0x39c] ;  /* 0x00007380ff0477ac */ /* 0x000ea40008000800 */
[----:B------:R-:W4:Y:S01]  /*36d30*/  LDL.LU R62, [R1+0xb5c] ;  /* 0x000b5c00013e7983 */ /* 0x000f220000300800 */
[----:B---3--:R-:W-:Y:S01]  /*36d40*/  LEA R54, P6, R61, R2, 0x2 ;  /* 0x000000023d367211 */ /* 0x008fe200078c10ff */
[----:B-1----:R-:W-:-:S03]  /*36d50*/  IMAD R53, R3, 0x2, R61 ;  /* 0x0000000203357824 */ /* 0x002fc600078e023d */
[----:B------:R-:W-:Y:S02]  /*36d60*/  LEA.HI.X.SX32 R55, R61, R0, 0x2, P6 ;  /* 0x000000003d377211 */ /* 0x000fe400030f16ff */
[----:B------:R-:W-:Y:S01]  /*36d70*/  LEA R52, P6, R53, R2, 0x2 ;  /* 0x0000000235347211 */ /* 0x000fe200078c10ff */
[----:B------:R-:W-:Y:S02]  /*36d80*/  IMAD R60, R3, 0x2, R53 ;  /* 0x00000002033c7824 */ /* 0x000fe400078e0235 */
[----:B------:R1:W-:Y:S01]  /*36d90*/  @P5 STG.E desc[UR22][R54.64], R146 ;  /* 0x0000009236005986 */ /* 0x0003e2000c101916 */
[----:B------:R-:W-:Y:S01]  /*36da0*/  LEA.HI.X.SX32 R53, R53, R0, 0x2, P6 ;  /* 0x0000000035357211 */ /* 0x000fe200030f16ff */
[----:B------:R-:W-:-:S04]  /*36db0*/  IMAD R61, R3, 0x2, R60 ;  /* 0x00000002033d7824 */ /* 0x000fc800078e023c */
[----:B------:R3:W-:Y:S01]  /*36dc0*/  @P4 STG.E desc[UR22][R52.64], R147 ;  /* 0x0000009334004986 */ /* 0x0007e2000c101916 */
[----:B-1----:R-:W-:-:S04]  /*36dd0*/  LEA R54, P6, R60, R2, 0x2 ;  /* 0x000000023c367211 */ /* 0x002fc800078c10ff */
[----:B------:R-:W-:Y:S02]  /*36de0*/  LEA.HI.X.SX32 R55, R60, R0, 0x2, P6 ;  /* 0x000000003c377211 */ /* 0x000fe400030f16ff */
[----:B---3--:R-:W-:-:S03]  /*36df0*/  LEA R52, P6, R61, R2, 0x2 ;  /* 0x000000023d347211 */ /* 0x008fc600078c10ff */
[----:B------:R1:W-:Y:S01]  /*36e00*/  @P2 STG.E desc[UR22][R54.64], R152 ;  /* 0x0000009836002986 */ /* 0x0003e2000c101916 */
[----:B------:R-:W-:-:S05]  /*36e10*/  LEA.HI.X.SX32 R53, R61, R0, 0x2, P6 ;  /* 0x000000003d357211 */ /* 0x000fca00030f16ff */
[----:B------:R3:W-:Y:S01]  /*36e20*/  @P3 STG.E desc[UR22][R52.64], R153 ;  /* 0x0000009934003986 */ /* 0x0007e2000c101916 */
[----:B------:R-:W-:Y:S01]  /*36e30*/  ISETP.LT.AND P5, PT, R66, UR6, !P0 ;  /* 0x0000000642007c0c */ /* 0x000fe2000c7a1270 */
[----:B------:R-:W4:Y:S02]  /*36e40*/  LDCU UR6, c[0x0][0x39c] ;  /* 0x00007380ff0677ac */ /* 0x000f240008000800 */
[----:B------:R-:W3:Y:S01]  /*36e50*/  LDL.LU R66, [R1+0xb60] ;  /* 0x000b600001427983 */ /* 0x000ee20000300800 */
[----:B------:R-:W-:Y:S01]  /*36e60*/  ISETP.LT.AND P4, PT, R65, UR5, !P0 ;  /* 0x0000000541007c0c */ /* 0x000fe2000c781270 */
[----:B------:R-:W1:Y:S02]  /*36e70*/  LDCU UR5, c[0x0][0x39c] ;  /* 0x00007380ff0577ac */ /* 0x000e640008000800 */
[----:B------:R-:W3:Y:S01]  /*36e80*/  LDL.LU R65, [R1+0xb68] ;  /* 0x000b680001417983 */ /* 0x000ee20000300800 */
[----:B--2---:R-:W-:Y:S01]  /*36e90*/  ISETP.LT.AND P2, PT, R64, UR4, !P0 ;  /* 0x0000000440007c0c */ /* 0x004fe2000c741270 */
[----:B-1----:R-:W-:-:S02]  /*36ea0*/  IMAD R55, R3, 0x2, R61 ;  /* 0x0000000203377824 */ /* 0x002fc400078e023d */
[----:B------:R-:W2:Y:S01]  /*36eb0*/  LDL.LU R64, [R1+0xb6c] ;  /* 0x000b6c0001407983 */ /* 0x000ea20000300800 */
[----:B------:R-:W1:Y:S01]  /*36ec0*/  LDCU UR4, c[0x0][0x39c] ;  /* 0x00007380ff0477ac */ /* 0x000e620008000800 */
[----:B----4-:R-:W-:Y:S01]  /*36ed0*/  ISETP.LT.AND P3, PT, R63, UR6, !P0 ;  /* 0x000000063f007c0c */ /* 0x010fe2000c761270 */
[----:B------:R-:W-:Y:S01]  /*36ee0*/  IMAD R60, R3, 0x2, R55 ;  /* 0x00000002033c7824 */ /* 0x000fe200078e0237 */
[----:B------:R-:W4:Y:S01]  /*36ef0*/  LDL.LU R63, [R1+0xb78] ;  /* 0x000b7800013f7983 */ /* 0x000f220000300800 */
[C---:B------:R-:W-:Y:S01]  /*36f00*/  LEA R54, P6, R55.reuse, R2, 0x2 ;  /* 0x0000000237367211 */ /* 0x040fe200078c10ff */
[----:B------:R-:W1:Y:S03]  /*36f10*/  LDCU UR6, c[0x0][0x39c] ;  /* 0x00007380ff0677ac */ /* 0x000e660008000800 */
[----:B------:R-:W-:-:S05]  /*36f20*/  LEA.HI.X.SX32 R55, R55, R0, 0x2, P6 ;  /* 0x0000000037377211 */ /* 0x000fca00030f16ff */
[----:B------:R1:W-:Y:S01]  /*36f30*/  @P5 STG.E desc[UR22][R54.64], R154 ;  /* 0x0000009a36005986 */ /* 0x0003e2000c101916 */
[----:B------:R-:W-:Y:S01]  /*36f40*/  ISETP.LT.AND P5, PT, R62, UR5, !P0 ;  /* 0x000000053e007c0c */ /* 0x000fe2000c7a1270 */
[----:B------:R-:W-:Y:S02]  /*36f50*/  IMAD R61, R3, 0x2, R60 ;  /* 0x00000002033d7824 */ /* 0x000fe400078e023c */
[----:B------:R-:W4:Y:S01]  /*36f60*/  LDL.LU R62, [R1+0xb80] ;  /* 0x000b8000013e7983 */ /* 0x000f220000300800 */
[C---:B---3--:R-:W-:Y:S01]  /*36f70*/  LEA R52, P6, R60.reuse, R2, 0x2 ;  /* 0x000000023c347211 */ /* 0x048fe200078c10ff */
[----:B------:R-:W2:Y:S03]  /*36f80*/  LDCU UR5, c[0x0][0x39c] ;  /* 0x00007380ff0577ac */ /* 0x000ea60008000800 */
[----:B------:R-:W-:Y:S02]  /*36f90*/  LEA.HI.X.SX32 R53, R60, R0, 0x2, P6 ;  /* 0x000000003c357211 */ /* 0x000fe400030f16ff */
[----:B-1----:R-:W-:-:S03]  /*36fa0*/  LEA R54, P6, R61, R2, 0x2 ;  /* 0x000000023d367211 */ /* 0x002fc600078c10ff */
[----:B------:R1:W-:Y:S01]  /*36fb0*/  @P4 STG.E desc[UR22][R52.64], R155 ;  /* 0x0000009b34004986 */ /* 0x0003e2000c101916 */
[----:B------:R-:W-:-:S05]  /*36fc0*/  LEA.HI.X.SX32 R55, R61, R0, 0x2, P6 ;  /* 0x000000003d377211 */ /* 0x000fca00030f16ff */
[----:B------:R3:W-:Y:S01]  /*36fd0*/  @P2 STG.E desc[UR22][R54.64], R160 ;  /* 0x000000a036002986 */ /* 0x0007e2000c101916 */
[----:B-1----:R-:W-:-:S05]  /*36fe0*/  IMAD R53, R3, 0x2, R61 ;  /* 0x0000000203357824 */ /* 0x002fca00078e023d */
[----:B------:R-:W-:Y:S01]  /*36ff0*/  LEA R52, P6, R53, R2, 0x2 ;  /* 0x0000000235347211 */ /* 0x000fe200078c10ff */
[----:B------:R-:W-:-:S03]  /*37000*/  IMAD R60, R3, 0x2, R53 ;  /* 0x00000002033c7824 */ /* 0x000fc600078e0235 */
[----:B------:R-:W-:Y:S02]  /*37010*/  LEA.HI.X.SX32 R53, R53, R0, 0x2, P6 ;  /* 0x0000000035357211 */ /* 0x000fe400030f16ff */
[----:B---3--:R-:W-:-:S03]  /*37020*/  LEA R54, P6, R60, R2, 0x2 ;  /* 0x000000023c367211 */ /* 0x008fc600078c10ff */
[----:B------:R-:W-:Y:S01]  /*37030*/  @P3 STG.E desc[UR22][R52.64], R161 ;  /* 0x000000a134003986 */ /* 0x000fe2000c101916 */
        /* <DEDUP_REMOVED lines=9> */
[----:B------:R-:W-:-:S02]  /*370d0*/  IMAD R61, R3, 0x2, R60 ;  /* 0x00000002033d7824 */ /* 0x000fc400078e023c */
[----:B------:R-:W2:Y:S01]  /*370e0*/  LDL.LU R64, [R1+0xb90] ;  /* 0x000b900001407983 */ /* 0x000ea20000300800 */
[----:B------:R-:W3:Y:S01]  /*370f0*/  LDCU UR5, c[0x0][0x39c] ;  /* 0x00007380ff0577ac */ /* 0x000ee20008000800 */
[----:B----4-:R-:W-:Y:S01]  /*37100*/  ISETP.LT.AND P5, PT, R63, UR4, !P0 ;  /* 0x000000043f007c0c */ /* 0x010fe2000c7a1270 */
[----:B-1----:R-:W-:Y:S01]  /*37110*/  IMAD R55, R3, 0x2, R61 ;  /* 0x0000000203377824 */ /* 0x002fe200078e023d */
        /* <DEDUP_REMOVED lines=8> */
[C---:B------:R-:W-:Y:S01]  /*371a0*/  LEA R54, P6, R55.reuse, R2, 0x2 ;  /* 0x0000000237367211 */ /* 0x040fe200078c10ff */
[----:B------:R-:W2:Y:S03]  /*371b0*/  LDCU UR6, c[0x0][0x39c] ;  /* 0x00007380ff0677ac */ /* 0x000ea60008000800 */
[----:B------:R-:W-:Y:S02]  /*371c0*/  LEA.HI.X.SX32 R55, R55, R0, 0x2, P6 ;  /* 0x0000000037377211 */ /* 0x000fe400030f16ff */
[----:B-1----:R-:W-:Y:S01]  /*371d0*/  LEA R52, P6, R60, R2, 0x2 ;  /* 0x000000023c347211 */ /* 0x002fe200078c10ff */
[----:B------:R-:W-:-:S02]  /*371e0*/  IMAD R61, R3, 0x2, R60 ;  /* 0x00000002033d7824 */ /* 0x000fc400078e023c */
[----:B------:R1:W-:Y:S01]  /*371f0*/  @P2 STG.E desc[UR22][R54.64], R168 ;  /* 0x000000a836002986 */ /* 0x0003e2000c101916 */
[----:B------:R-:W-:-:S05]  /*37200*/  LEA.HI.X.SX32 R53, R60, R0, 0x2, P6 ;  /* 0x000000003c357211 */ /* 0x000fca00030f16ff */
[----:B------:R1:W-:Y:S02]  /*37210*/  @P3 STG.E desc[UR22][R52.64], R169 ;  /* 0x000000a934003986 */ /* 0x0003e4000c101916 */
[----:B-1----:R-:W-:-:S04]  /*37220*/  LEA R54, P6, R61, R2, 0x2 ;  /* 0x000000023d367211 */ /* 0x002fc800078c10ff */
[----:B------:R-:W-:Y:S01]  /*37230*/  LEA.HI.X.SX32 R55, R61, R0, 0x2, P6 ;  /* 0x000000003d377211 */ /* 0x000fe200030f16ff */
[----:B------:R-:W-:-:S04]  /*37240*/  IMAD R53, R3, 0x2, R61 ;  /* 0x0000000203357824 */ /* 0x000fc800078e023d */
[----:B------:R1:W-:Y:S01]  /*37250*/  @P5 STG.E desc[UR22][R54.64], R170 ;  /* 0x000000aa36005986 */ /* 0x0003e2000c101916 */
[----:B------:R-:W-:Y:S01]  /*37260*/  LEA R52, P6, R53, R2, 0x2 ;  /* 0x0000000235347211 */ /* 0x000fe200078c10ff */
[----:B------:R-:W-:-:S03]  /*37270*/  IMAD R60, R3, 0x2, R53 ;  /* 0x00000002033c7824 */ /* 0x000fc600078e0235 */
[----:B------:R-:W-:-:S05]  /*37280*/  LEA.HI.X.SX32 R53, R53, R0, 0x2, P6 ;  /* 0x0000000035357211 */ /* 0x000fca00030f16ff */
[----:B------:R1:W-:Y:S01]  /*37290*/  @P4 STG.E desc[UR22][R52.64], R171 ;  /* 0x000000ab34004986 */ /* 0x0003e2000c101916 */
[----:B---3--:R-:W-:Y:S01]  /*372a0*/  ISETP.LT.AND P2, PT, R66, UR5, !P0 ;  /* 0x0000000542007c0c */ /* 0x008fe2000c741270 */
[----:B------:R-:W4:Y:S02]  /*372b0*/  LDCU UR5, c[0x0][0x39c] ;  /* 0x00007380ff0577ac */ /* 0x000f240008000800 */
[----:B------:R-:W3:Y:S01]  /*372c0*/  LDL.LU R66, [R1+0xba8] ;  /* 0x000ba80001427983 */ /* 0x000ee20000300800 */
[----:B------:R-:W-:Y:S01]  /*372d0*/  ISETP.LT.AND P3, PT, R65, UR4, !P0 ;  /* 0x0000000441007c0c */ /* 0x000fe2000c761270 */
[----:B------:R-:W1:Y:S02]  /*372e0*/  LDCU UR4, c[0x0][0x39c] ;  /* 0x00007380ff0477ac */ /* 0x000e640008000800 */
[----:B------:R-:W3:Y:S01]  /*372f0*/  LDL.LU R65, [R1+0xbac] ;  /* 0x000bac0001417983 */ /* 0x000ee20000300800 */
[----:B--2---:R-:W-:Y:S01]  /*37300*/  ISETP.LT.AND P5, PT, R64, UR6, !P0 ;  /* 0x0000000640007c0c */ /* 0x004fe2000c7a1270 */
[----:B------:R-:W3:Y:S02]  /*37310*/  LDCU UR6, c[0x0][0x39c] ;  /* 0x00007380ff0677ac */ /* 0x000ee40008000800 */
[----:B------:R-:W2:Y:S01]  /*37320*/  LDL.LU R64, [R1+0xbb4] ;  /* 0x000bb40001407983 */ /* 0x000ea20000300800 */
[----:B----4-:R-:W-:Y:S01]  /*37330*/  ISETP.LT.AND P4, PT, R63, UR5, !P0 ;  /* 0x000000053f007c0c */ /* 0x010fe2000c781270 */
[----:B------:R-:W-:-:S02]  /*37340*/  IMAD R61, R3, 0x2, R60 ;  /* 0x00000002033d7824 */ /* 0x000fc400078e023c */
[----:B------:R-:W4:Y:S01]  /*37350*/  LDL.LU R63, [R1+0xbbc] ;  /* 0x000bbc00013f7983 */ /* 0x000f220000300800 */
[C---:B-1----:R-:W-:Y:S01]  /*37360*/  LEA R54, P6, R60.reuse, R2, 0x2 ;  /* 0x000000023c367211 */ /* 0x042fe200078c10ff */
[----:B------:R-:W1:Y:S03]  /*37370*/  LDCU UR5, c[0x0][0x39c] ;  /* 0x00007380ff0577ac */ /* 0x000e660008000800 */
[----:B------:R-:W-:-:S05]  /*37380*/  LEA.HI.X.SX32 R55, R60, R0, 0x2, P6 ;  /* 0x000000003c377211 */ /* 0x000fca00030f16ff */
[----:B------:R1:W-:Y:S01]  /*37390*/  @P2 STG.E desc[UR22][R54.64], R176 ;  /* 0x000000b036002986 */ /* 0x0003e2000c101916 */
[----:B------:R-:W-:Y:S01]  /*373a0*/  ISETP.LT.AND P2, PT, R62, UR4, !P0 ;  /* 0x000000043e007c0c */ /* 0x000fe2000c741270 */
[----:B------:R-:W2:Y:S02]  /*373b0*/  LDCU UR4, c[0x0][0x39c] ;  /* 0x00007380ff0477ac */ /* 0x000ea40008000800 */
[----:B------:R-:W4:Y:S01]  /*373c0*/  LDL.LU R62, [R1+0xbc4] ;  /* 0x000bc400013e7983 */ /* 0x000f220000300800 */
[----:B------:R-:W-:Y:S01]  /*373d0*/  LEA R52, P6, R61, R2, 0x2 ;  /* 0x000000023d347211 */ /* 0x000fe200078c10ff */
[----:B-1----:R-:W-:-:S03]  /*373e0*/  IMAD R55, R3, 0x2, R61 ;  /* 0x0000000203377824 */ /* 0x002fc600078e023d */
[----:B------:R-:W-:Y:S02]  /*373f0*/  LEA.HI.X.SX32 R53, R61, R0, 0x2, P6 ;  /* 0x000000003d357211 */ /* 0x000fe400030f16ff */
[----:B------:R-:W-:Y:S01]  /*37400*/  LEA R54, P6, R55, R2, 0x2 ;  /* 0x0000000237367211 */ /* 0x000fe200078c10ff */
[----:B------:R-:W-:Y:S02]  /*37410*/  IMAD R60, R3, 0x2, R55 ;  /* 0x00000002033c7824 */ /* 0x000fe400078e0237 */
[----:B------:R1:W-:Y:S01]  /*37420*/  @P3 STG.E desc[UR22][R52.64], R177 ;  /* 0x000000b134003986 */ /* 0x0003e2000c101916 */
[----:B------:R-:W-:Y:S01]  /*37430*/  LEA.HI.X.SX32 R55, R55, R0, 0x2, P6 ;  /* 0x0000000037377211 */ /* 0x000fe200030f16ff */
[----:B------:R-:W-:-:S04]  /*37440*/  IMAD R61, R3, 0x2, R60 ;  /* 0x00000002033d7824 */ /* 0x000fc800078e023c */
[----:B------:R1:W-:Y:S02]  /*37450*/  @P5 STG.E desc[UR22][R54.64], R178 ;  /* 0x000000b236005986 */ /* 0x0003e4000c101916 */
[----:B-1----:R-:W-:-:S04]  /*37460*/  LEA R52, P6, R60, R2, 0x2 ;  /* 0x000000023c347211 */ /* 0x002fc800078c10ff */
[----:B------:R-:W-:Y:S02]  /*37470*/  LEA.HI.X.SX32 R53, R60, R0, 0x2, P6 ;  /* 0x000000003c357211 */ /* 0x000fe400030f16ff */
[----:B------:R-:W-:-:S03]  /*37480*/  LEA R54, P6, R61, R2, 0x2 ;  /* 0x000000023d367211 */ /* 0x000fc600078c10ff */
[----:B------:R1:W-:Y:S01]  /*37490*/  @P4 STG.E desc[UR22][R52.64], R179 ;  /* 0x000000b334004986 */ /* 0x0003e2000c101916 */
        /* <DEDUP_REMOVED lines=11> */
[----:B------:R-:W3:Y:S01]  /*37550*/  LDCU UR4, c[0x0][0x39c] ;  /* 0x00007380ff0477ac */ /* 0x000ee20008000800 */
        /* <DEDUP_REMOVED lines=13> */
[----:B-1----:R-:W-:-:S03]  /*37630*/  LEA R52, P6, R61, R2, 0x2 ;  /* 0x000000023d347211 */ /* 0x002fc600078c10ff */
[----:B------:R1:W-:Y:S01]  /*37640*/  @P5 STG.E desc[UR22][R54.64], R186 ;  /* 0x000000ba36005986 */ /* 0x0003e2000c101916 */
[----:B------:R-:W-:-:S05]  /*37650*/  LEA.HI.X.SX32 R53, R61, R0, 0x2, P6 ;  /* 0x000000003d357211 */ /* 0x000fca00030f16ff */
[----:B------:R1:W-:Y:S02]  /*37660*/  @P4 STG.E desc[UR22][R52.64], R187 ;  /* 0x000000bb34004986 */ /* 0x0003e4000c101916 */
[----:B-1----:R-:W-:-:S05]  /*37670*/  IMAD R55, R3, 0x2, R61 ;  /* 0x0000000203377824 */ /* 0x002fca00078e023d */
[----:B------:R-:W-:Y:S01]  /*37680*/  LEA R54, P6, R55, R2, 0x2 ;  /* 0x0000000237367211 */ /* 0x000fe200078c10ff */
[----:B------:R-:W-:-:S03]  /*37690*/  IMAD R60, R3, 0x2, R55 ;  /* 0x00000002033c7824 */ /* 0x000fc600078e0237 */
[----:B------:R-:W-:Y:S02]  /*376a0*/  LEA.HI.X.SX32 R55, R55, R0, 0x2, P6 ;  /* 0x0000000037377211 */ /* 0x000fe400030f16ff */
[----:B------:R-:W-:-:S03]  /*376b0*/  LEA R52, P6, R60, R2, 0x2 ;  /* 0x000000023c347211 */ /* 0x000fc600078c10ff */
[----:B------:R-:W-:Y:S01]  /*376c0*/  @P2 STG.E desc[UR22][R54.64], R192 ;  /* 0x000000c036002986 */ /* 0x000fe2000c101916 */
        /* <DEDUP_REMOVED lines=257> */
[C---:B-1----:R-:W-:Y:S01]  /*386e0*/  LEA R52, P6, R60.reuse, R2, 0x2 ;  /* 0x000000023c347211 */ /* 0x042fe200078c10ff */
[----:B------:R-:W3:Y:S01]  /*386f0*/  LDCU UR6, c[0x0][0x39c] ;  /* 0x00007380ff0677ac */ /* 0x000ee20008000800 */
[----:B----4-:R-:W-:Y:S01]  /*38700*/  ISETP.LT.AND P2, PT, R63, UR5, !P0 ;  /* 0x000000053f007c0c */ /* 0x010fe2000c741270 */
[----:B------:R-:W1:Y:S01]  /*38710*/  LDCU UR5, c[0x0][0x39c] ;  /* 0x00007380ff0577ac */ /* 0x000e620008000800 */
[----:B------:R-:W4:Y:S01]  /*38720*/  LDL.LU R63, [R1+0xd08] ;  /* 0x000d0800013f7983 */ /* 0x000f220000300800 */
[----:B------:R-:W-:Y:S02]  /*38730*/  LEA.HI.X.SX32 R53, R60, R0, 0x2, P6 ;  /* 0x000000003c357211 */ /* 0x000fe400030f16ff */
[----:B------:R-:W-:-:S03]  /*38740*/  LEA R8, P6, R61, R2, 0x2 ;  /* 0x000000023d087211 */ /* 0x000fc600078c10ff */
[----:B------:R1:W-:Y:S02]  /*38750*/  @P3 STG.E desc[UR22][R52.64], R9 ;  /* 0x0000000934003986 */ /* 0x0003e4000c101916 */
[----:B-1----:R-:W-:Y:S01]  /*38760*/  IMAD R53, R3, 0x2, R61 ;  /* 0x0000000203357824 */ /* 0x002fe200078e023d */
[----:B------:R-:W-:Y:S02]  /*38770*/  LEA.HI.X.SX32 R9, R61, R0, 0x2, P6 ;  /* 0x000000003d097211 */ /* 0x000fe400030f16ff */
[----:B------:R-:W-:Y:S01]  /*38780*/  ISETP.LT.AND P3, PT, R62, UR4, !P0 ;  /* 0x000000043e007c0c */ /* 0x000fe2000c761270 */
[----:B------:R-:W-:Y:S01]  /*38790*/  IMAD R54, R3, 0x2, R53 ;  /* 0x0000000203367824 */ /* 0x000fe200078e0235 */
[----:B------:R-:W4:Y:S01]  /*387a0*/  LDL.LU R62, [R1+0xd24] ;  /* 0x000d2400013e7983 */ /* 0x000f220000300800 */
[C---:B------:R-:W-:Y:S01]  /*387b0*/  LEA R52, P6, R53.reuse, R2, 0x2 ;  /* 0x0000000235347211 */ /* 0x040fe200078c10ff */
[----:B------:R-:W2:Y:S02]  /*387c0*/  LDCU UR4, c[0x0][0x39c] ;  /* 0x00007380ff0477ac */ /* 0x000ea40008000800 */
[----:B------:R1:W-:Y:S01]  /*387d0*/  @P5 STG.E desc[UR22][R8.64], R10 ;  /* 0x0000000a08005986 */ /* 0x0003e2000c101916 */
[----:B------:R-:W-:-:S03]  /*387e0*/  LEA.HI.X.SX32 R53, R53, R0, 0x2, P6 ;  /* 0x0000000035357211 */ /* 0x000fc600030f16ff */
[----:B------:R-:W4:Y:S01]  /*387f0*/  LDL.LU R61, [R1+0xd2c] ;  /* 0x000d2c00013d7983 */ /* 0x000f220000300800 */
[----:B------:R-:W-:-:S03]  /*38800*/  IMAD R55, R3, 0x2, R54 ;  /* 0x0000000203377824 */ /* 0x000fc600078e0236 */
[----:B------:R-:W4:Y:S01]  /*38810*/  LDL.LU R60, [R1+0xd3c] ;  /* 0x000d3c00013c7983 */ /* 0x000f220000300800 */
[----:B-1----:R-:W-:-:S04]  /*38820*/  LEA R8, P6, R54, R2, 0x2 ;  /* 0x0000000236087211 */ /* 0x002fc800078c10ff */
[----:B------:R-:W-:Y:S01]  /*38830*/  LEA.HI.X.SX32 R9, R54, R0, 0x2, P6 ;  /* 0x0000000036097211 */ /* 0x000fe200030f16ff */
[----:B------:R1:W-:Y:S01]  /*38840*/  @P4 STG.E desc[UR22][R52.64], R11 ;  /* 0x0000000b34004986 */ /* 0x0003e2000c101916 */
[----:B------:R-:W-:-:S03]  /*38850*/  LEA R10, P6, R55, R2, 0x2 ;  /* 0x00000002370a7211 */ /* 0x000fc600078c10ff */
[----:B------:R1:W-:Y:S04]  /*38860*/  @P2 STG.E desc[UR22][R8.64], R16 ;  /* 0x0000001008002986 */ /* 0x0003e8000c101916 */
[----:B------:R-:W4:Y:S01]  /*38870*/  LDL.LU R54, [R1+0xd44] ;  /* 0x000d440001367983 */ /* 0x000f220000300800 */
[----:B-1----:R-:W-:-:S03]  /*38880*/  LEA.HI.X.SX32 R11, R55, R0, 0x2, P6 ;  /* 0x00000000370b7211 */ /* 0x002fc600030f16ff */
[----:B------:R-:W4:Y:S01]  /*38890*/  LDL.LU R53, [R1+0xd58] ;  /* 0x000d580001357983 */ /* 0x000f220000300800 */
[----:B------:R-:W-:-:S03]  /*388a0*/  IMAD R9, R3, 0x2, R55 ;  /* 0x0000000203097824 */ /* 0x000fc600078e0237 */
[----:B------:R1:W-:Y:S01]  /*388b0*/  @P3 STG.E desc[UR22][R10.64], R17 ;  /* 0x000000110a003986 */ /* 0x0003e2000c101916 */
[----:B------:R-:W-:Y:S01]  /*388c0*/  IMAD R16, R3, 0x2, R9 ;  /* 0x0000000203107824 */ /* 0x000fe200078e0209 */
[C---:B------:R-:W-:Y:S02]  /*388d0*/  LEA R8, P6, R9.reuse, R2, 0x2 ;  /* 0x0000000209087211 */ /* 0x040fe400078c10ff */
[----:B------:R-:W4:Y:S02]  /*388e0*/  LDL.LU R52, [R1+0xd70] ;  /* 0x000d700001347983 */ /* 0x000f240000300800 */
[----:B------:R-:W-:Y:S02]  /*388f0*/  LEA.HI.X.SX32 R9, R9, R0, 0x2, P6 ;  /* 0x0000000009097211 */ /* 0x000fe400030f16ff */
[----:B-1----:R-:W-:Y:S01]  /*38900*/  LEA R10, P6, R16, R2, 0x2 ;  /* 0x00000002100a7211 */ /* 0x002fe200078c10ff */
[----:B------:R-:W-:-:S03]  /*38910*/  IMAD R17, R3, 0x2, R16 ;  /* 0x0000000203117824 */ /* 0x000fc600078e0210 */
[----:B------:R-:W-:Y:S02]  /*38920*/  LEA.HI.X.SX32 R11, R16, R0, 0x2, P6 ;  /* 0x00000000100b7211 */ /* 0x000fe400030f16ff */
[----:B---3--:R-:W-:Y:S01]  /*38930*/  ISETP.LT.AND P5, PT, R66, UR6, !P0 ;  /* 0x0000000642007c0c */ /* 0x008fe2000c7a1270 */
[----:B------:R-:W4:-:S12]  /*38940*/  LDCU UR6, c[0x0][0x39c] ;  /* 0x00007380ff0677ac */ /* 0x000f180008000800 */
[----:B------:R1:W-:Y:S01]  /*38950*/  @P5 STG.E desc[UR22][R8.64], R18 ;  /* 0x0000001208005986 */ /* 0x0003e2000c101916 */
[----:B------:R-:W-:-:S03]  /*38960*/  ISETP.LT.AND P4, PT, R65, UR5, !P0 ;  /* 0x0000000541007c0c */ /* 0x000fc6000c781270 */
[----:B-1----:R-:W3:Y:S01]  /*38970*/  LDL.LU R18, [R1+0xd74] ;  /* 0x000d740001127983 */ /* 0x002ee20000300800 */
[C---:B------:R-:W-:Y:S01]  /*38980*/  LEA R8, P6, R17.reuse, R2, 0x2 ;  /* 0x0000000211087211 */ /* 0x040fe200078c10ff */
[----:B------:R-:W1:Y:S03]  /*38990*/  LDCU UR5, c[0x0][0x39c] ;  /* 0x00007380ff0577ac */ /* 0x000e660008000800 */
[----:B------:R-:W-:-:S05]  /*389a0*/  LEA.HI.X.SX32 R9, R17, R0, 0x2, P6 ;  /* 0x0000000011097211 */ /* 0x000fca00030f16ff */
[----:B------:R1:W-:Y:S01]  /*389b0*/  @P4 STG.E desc[UR22][R10.64], R19 ;  /* 0x000000130a004986 */ /* 0x0003e2000c101916 */
[----:B--2---:R-:W-:Y:S01]  /*389c0*/  ISETP.LT.AND P2, PT, R64, UR4, !P0 ;  /* 0x0000000440007c0c */ /* 0x004fe2000c741270 */
[----:B------:R-:W2:Y:S01]  /*389d0*/  LDCU UR4, c[0x0][0x39c] ;  /* 0x00007380ff0477ac */ /* 0x000ea20008000800 */
[----:B-1----:R-:W-:Y:S01]  /*389e0*/  IMAD R11, R3, 0x2, R17 ;  /* 0x00000002030b7824 */ /* 0x002fe200078e0211 */
[----:B----4-:R-:W-:-:S10]  /*389f0*/  ISETP.LT.AND P3, PT, R63, UR6, !P0 ;  /* 0x000000063f007c0c */ /* 0x010fd4000c761270 */
[----:B------:R1:W-:Y:S01]  /*38a00*/  @P2 STG.E desc[UR22][R8.64], R24 ;  /* 0x0000001808002986 */ /* 0x0003e2000c101916 */
[----:B------:R-:W-:Y:S01]  /*38a10*/  LEA R10, P6, R11, R2, 0x2 ;  /* 0x000000020b0a7211 */ /* 0x000fe200078c10ff */
[----:B------:R-:W-:Y:S01]  /*38a20*/  IMAD R16, R3, 0x2, R11 ;  /* 0x0000000203107824 */ /* 0x000fe200078e020b */
[----:B------:R-:W4:Y:S02]  /*38a30*/  LDCU UR6, c[0x0][0x39c] ;  /* 0x00007380ff0677ac */ /* 0x000f240008000800 */
[----:B------:R-:W-:Y:S01]  /*38a40*/  LEA.HI.X.SX32 R11, R11, R0, 0x2, P6 ;  /* 0x000000000b0b7211 */ /* 0x000fe200030f16ff */
[----:B-1----:R-:W3:Y:S04]  /*38a50*/  LDL.LU R24, [R1+0xd7c] ;  /* 0x000d7c0001187983 */ /* 0x002ee80000300800 */
[----:B------:R1:W-:Y:S04]  /*38a60*/  @P3 STG.E desc[UR22][R10.64], R25 ;  /* 0x000000190a003986 */ /* 0x0003e8000c101916 */
[----:B-1----:R-:W3:Y:S01]  /*38a70*/  LDL.LU R25, [R1+0xd88] ;  /* 0x000d880001197983 */ /* 0x002ee20000300800 */
[----:B------:R-:W-:Y:S01]  /*38a80*/  ISETP.LT.AND P5, PT, R62, UR5, !P0 ;  /* 0x000000053e007c0c */ /* 0x000fe2000c7a1270 */
[----:B------:R-:W1:Y:S01]  /*38a90*/  LDCU UR5, c[0x0][0x39c] ;  /* 0x00007380ff0577ac */ /* 0x000e620008000800 */
[----:B--2---:R-:W-:Y:S01]  /*38aa0*/  ISETP.LT.AND P4, PT, R61, UR4, !P0 ;  /* 0x000000043d007c0c */ /* 0x004fe2000c781270 */
[----:B------:R-:W2:Y:S01]  /*38ab0*/  LDCU UR4, c[0x0][0x39c] ;  /* 0x00007380ff0477ac */ /* 0x000ea20008000800 */
[----:B----4-:R-:W-:-:S02]  /*38ac0*/  ISETP.LT.AND P2, PT, R60, UR6, !P0 ;  /* 0x000000063c007c0c */ /* 0x010fc4000c741270 */
[C---:B------:R-:W-:Y:S01]  /*38ad0*/  LEA R8, P6, R16.reuse, R2, 0x2 ;  /* 0x0000000210087211 */ /* 0x040fe200078c10ff */
[----:B------:R-:W4:Y:S01]  /*38ae0*/  LDCU UR6, c[0x0][0x39c] ;  /* 0x00007380ff0677ac */ /* 0x000f220008000800 */
[----:B------:R-:W-:Y:S02]  /*38af0*/  IMAD R17, R3, 0x2, R16 ;  /* 0x0000000203117824 */ /* 0x000fe400078e0210 */
[----:B------:R-:W-:-:S03]  /*38b00*/  LEA.HI.X.SX32 R9, R16, R0, 0x2, P6 ;  /* 0x0000000010097211 */ /* 0x000fc600030f16ff */
[C---:B------:R-:W-:Y:S02]  /*38b10*/  LEA R10, P6, R17.reuse, R2, 0x2 ;  /* 0x00000002110a7211 */ /* 0x040fe400078c10ff */
[----:B------:R2:W-:Y:S01]  /*38b20*/  @P5 STG.E desc[UR22][R8.64], R26 ;  /* 0x0000001a08005986 */ /* 0x0005e2000c101916 */
[----:B-1----:R-:W-:Y:S01]  /*38b30*/  ISETP.LT.AND P3, PT, R54, UR5, !P0 ;  /* 0x0000000536007c0c */ /* 0x002fe2000c761270 */
[----:B------:R-:W3:Y:S01]  /*38b40*/  LDCU UR5, c[0x0][0x39c] ;  /* 0x00007380ff0577ac */ /* 0x000ee20008000800 */
[----:B------:R-:W-:Y:S02]  /*38b50*/  LEA.HI.X.SX32 R11, R17, R0, 0x2, P6 ;  /* 0x00000000110b7211 */ /* 0x000fe400030f16ff */
[----:B--2---:R-:W-:Y:S01]  /*38b60*/  ISETP.LT.AND P5, PT, R53, UR4, !P0 ;  /* 0x0000000435007c0c */ /* 0x004fe2000c7a1270 */
[----:B------:R-:W1:Y:S01]  /*38b70*/  LDCU UR4, c[0x0][0x39c] ;  /* 0x00007380ff0477ac */ /* 0x000e620008000800 */
[C---:B------:R-:W-:Y:S01]  /*38b80*/  IMAD R9, R3.reuse, 0x2, R17 ;  /* 0x0000000203097824 */ /* 0x040fe200078e0211 */
[----:B------:R-:W2:Y:S03]  /*38b90*/  LDL.LU R26, [R1+0xd94] ;  /* 0x000d9400011a7983 */ /* 0x000ea60000300800 */
[----:B------:R-:W-:Y:S01]  /*38ba0*/  IMAD R16, R3, 0x2, R9 ;  /* 0x0000000203107824 */ /* 0x000fe200078e0209 */
[C---:B------:R-:W-:Y:S01]  /*38bb0*/  LEA R8, P6, R9.reuse, R2, 0x2 ;  /* 0x0000000209087211 */ /* 0x040fe200078c10ff */
[----:B------:R1:W-:Y:S01]  /*38bc0*/  @P4 STG.E desc[UR22][R10.64], R27 ;  /* 0x0000001b0a004986 */ /* 0x0003e2000c101916 */
[----:B----4-:R-:W-:Y:S01]  /*38bd0*/  ISETP.LT.AND P4, PT, R52, UR6, !P0 ;  /* 0x0000000634007c0c */ /* 0x010fe2000c781270 */
[----:B------:R-:W4:Y:S01]  /*38be0*/  LDCU UR6, c[0x0][0x39c] ;  /* 0x00007380ff0677ac */ /* 0x000f220008000800 */
[----:B------:R-:W-:Y:S01]  /*38bf0*/  LEA.HI.X.SX32 R9, R9, R0, 0x2, P6 ;  /* 0x0000000009097211 */ /* 0x000fe200030f16ff */
[----:B------:R-:W2:Y:S01]  /*38c00*/  LDL.LU R19, [R1+0xdac] ;  /* 0x000dac0001137983 */ /* 0x000ea20000300800 */
[----:B------:R-:W-:-:S03]  /*38c10*/  IMAD R17, R3, 0x2, R16 ;  /* 0x0000000203117824 */ /* 0x000fc600078e0210 */
[----:B------:R4:W-:Y:S01]  /*38c20*/  @P2 STG.E desc[UR22][R8.64], R32 ;  /* 0x0000002008002986 */ /* 0x0009e2000c101916 */
[----:B-1----:R-:W-:-:S04]  /*38c30*/  LEA R10, P6, R16, R2, 0x2 ;  /* 0x00000002100a7211 */ /* 0x002fc800078c10ff */
[----:B------:R-:W-:Y:S02]  /*38c40*/  LEA.HI.X.SX32 R11, R16, R0, 0x2, P6 ;  /* 0x00000000100b7211 */ /* 0x000fe400030f16ff */
[----:B----4-:R-:W-:-:S03]  /*38c50*/  LEA R8, P6, R17, R2, 0x2 ;  /* 0x0000000211087211 */ /* 0x010fc600078c10ff */
[----:B------:R1:W-:Y:S01]  /*38c60*/  @P3 STG.E desc[UR22][R10.64], R33 ;  /* 0x000000210a003986 */ /* 0x0003e2000c101916 */
[----:B------:R-:W-:-:S05]  /*38c70*/  LEA.HI.X.SX32 R9, R17, R0, 0x2, P6 ;  /* 0x0000000011097211 */ /* 0x000fca00030f16ff */
[----:B------:R4:W-:Y:S01]  /*38c80*/  @P5 STG.E desc[UR22][R8.64], R34 ;  /* 0x0000002208005986 */ /* 0x0009e2000c101916 */
[----:B---3--:R-:W-:Y:S01]  /*38c90*/  ISETP.LT.AND P2, PT, R18, UR5, !P0 ;  /* 0x0000000512007c0c */ /* 0x008fe2000c741270 */
[----:B------:R-:W2:Y:S02]  /*38ca0*/  LDCU UR5, c[0x0][0x39c] ;  /* 0x00007380ff0577ac */ /* 0x000ea40008000800 */
[----:B------:R-:W3:Y:S01]  /*38cb0*/  LDL.LU R18, [R1+0xdb0] ;  /* 0x000db00001127983 */ /* 0x000ee20000300800 */
[----:B------:R-:W-:Y:S01]  /*38cc0*/  ISETP.LT.AND P3, PT, R24, UR4, !P0 ;  /* 0x0000000418007c0c */ /* 0x000fe2000c761270 */
[----:B-1----:R-:W-:Y:S02]  /*38cd0*/  IMAD R11, R3, 0x2, R17 ;  /* 0x00000002030b7824 */ /* 0x002fe400078e0211 */
[----:B------:R-:W3:Y:S01]  /*38ce0*/  LDL.LU R24, [R1+0xdbc] ;  /* 0x000dbc0001187983 */ /* 0x000ee20000300800 */
[----:B------:R-:W1:Y:S01]  /*38cf0*/  LDCU UR4, c[0x0][0x39c] ;  /* 0x00007380ff0477ac */ /* 0x000e620008000800 */
[----:B------:R-:W-:Y:S01]  /*38d00*/  ISETP.LT.AND P5, PT, R25, UR6, !P0 ;  /* 0x0000000619007c0c */ /* 0x000fe2000c7a1270 */
[----:B------:R-:W-:Y:S01]  /*38d10*/  IMAD R16, R3, 0x2, R11 ;  /* 0x0000000203107824 */ /* 0x000fe200078e020b */
[----:B------:R-:W3:Y:S01]  /*38d20*/  LDL.LU R25, [R1+0xdc8] ;  /* 0x000dc80001197983 */ /* 0x000ee20000300800 */
[C---:B------:R-:W-:Y:S01]  /*38d30*/  LEA R10, P6, R11.reuse, R2, 0x2 ;  /* 0x000000020b0a7211 */ /* 0x040fe200078c10ff */
[----:B------:R-:W3:Y:S03]  /*38d40*/  LDCU UR6, c[0x0][0x39c] ;  /* 0x00007380ff0677ac */ /* 0x000ee60008000800 */
[----:B------:R-:W-:-:S02]  /*38d50*/  LEA.HI.X.SX32 R11, R11, R0, 0x2, P6 ;  /* 0x000000000b0b7211 */ /* 0x000fc400030f16ff */
[C---:B----4-:R-:W-:Y:S01]  /*38d60*/  LEA R8, P6, R16.reuse, R2, 0x2 ;  /* 0x0000000210087211 */ /* 0x050fe200078c10ff */
[----:B------:R-:W-:Y:S02]  /*38d70*/  IMAD R17, R3, 0x2, R16 ;  /* 0x0000000203117824 */ /* 0x000fe400078e0210 */
[----:B------:R4:W-:Y:S01]  /*38d80*/  @P4 STG.E desc[UR22][R10.64], R35 ;  /* 0x000000230a004986 */ /* 0x0009e2000c101916 */
[----:B------:R-:W-:-:S05]  /*38d90*/  LEA.HI.X.SX32 R9, R16, R0, 0x2, P6 ;  /* 0x0000000010097211 */ /* 0x000fca00030f16ff */
[----:B------:R1:W-:Y:S01]  /*38da0*/  @P2 STG.E desc[UR22][R8.64], R40 ;  /* 0x0000002808002986 */ /* 0x0003e2000c101916 */
[----:B----4-:R-:W-:Y:S02]  /*38db0*/  LEA R10, P6, R17, R2, 0x2 ;  /* 0x00000002110a7211 */ /* 0x010fe400078c10ff */
[----:B--2---:R-:W-:Y:S01]  /*38dc0*/  ISETP.LT.AND P4, PT, R26, UR5, !P0 ;  /* 0x000000051a007c0c */ /* 0x004fe2000c781270 */
[----:B------:R-:W2:Y:S01]  /*38dd0*/  LDCU UR5, c[0x0][0x39c] ;  /* 0x00007380ff0577ac */ /* 0x000ea20008000800 */
[----:B------:R-:W4:Y:S01]  /*38de0*/  LDL.LU R26, [R1+0xe00] ;  /* 0x000e0000011a7983 */ /* 0x000f220000300800 */
[----:B-1----:R-:W-:Y:S01]  /*38df0*/  IMAD R9, R3, 0x2, R17 ;  /* 0x0000000203097824 */ /* 0x002fe200078e0211 */
[----:B------:R-:W-:Y:S02]  /*38e00*/  LEA.HI.X.SX32 R11, R17, R0, 0x2, P6 ;  /* 0x00000000110b7211 */ /* 0x000fe400030f16ff */
[----:B------:R-:W-:Y:S01]  /*38e10*/  ISETP.LT.AND P2, PT, R19, UR4, !P0 ;  /* 0x0000000413007c0c */ /* 0x000fe2000c741270 */
[----:B------:R-:W1:Y:S01]  /*38e20*/  LDCU UR4, c[0x0][0x39c] ;  /* 0x00007380ff0477ac */ /* 0x000e620008000800 */
[----:B------:R-:W4:Y:S01]  /*38e30*/  LDL.LU R19, [R1+0xdfc] ;  /* 0x000dfc0001137983 */ /* 0x000f220000300800 */
[----:B------:R-:W-:Y:S01]  /*38e40*/  LEA R8, P6, R9, R2, 0x2 ;  /* 0x0000000209087211 */ /* 0x000fe200078c10ff */
[----:B------:R-:W-:-:S02]  /*38e50*/  IMAD R16, R3, 0x2, R9 ;  /* 0x0000000203107824 */ /* 0x000fc400078e0209 */
[----:B------:R2:W-:Y:S01]  /*38e60*/  @P3 STG.E desc[UR22][R10.64], R41 ;  /* 0x000000290a003986 */ /* 0x0005e2000c101916 */
[----:B------:R-:W-:-:S05]  /*38e70*/  LEA.HI.X.SX32 R9, R9, R0, 0x2, P6 ;  /* 0x0000000009097211 */ /* 0x000fca00030f16ff */
[----:B------:R-:W-:Y:S01]  /*38e80*/  @P5 STG.E desc[UR22][R8.64], R42 ;  /* 0x0000002a08005986 */ /* 0x000fe2000c101916 */
[----:B--2---:R-:W-:-:S04]  /*38e90*/  LEA R10, P6, R16, R2, 0x2 ;  /* 0x00000002100a7211 */ /* 0x004fc800078c10ff */
[----:B------:R-:W-:-:S05]  /*38ea0*/  LEA.HI.X.SX32 R11, R16, R0, 0x2, P6 ;  /* 0x00000000100b7211 */ /* 0x000fca00030f16ff */
[----:B------:R2:W-:Y:S01]  /*38eb0*/  @P4 STG.E desc[UR22][R10.64], R43 ;  /* 0x0000002b0a004986 */ /* 0x0005e2000c101916 */
[----:B---3--:R-:W-:Y:S01]  /*38ec0*/  ISETP.LT.AND P3, PT, R18, UR6, !P0 ;  /* 0x0000000612007c0c */ /* 0x008fe2000c761270 */
[----:B------:R-:W4:Y:S02]  /*38ed0*/  LDCU UR6, c[0x0][0x39c] ;  /* 0x00007380ff0677ac */ /* 0x000f240008000800 */
[----:B------:R-:W3:Y:S01]  /*38ee0*/  LDL.LU R18, [R1+0xdec] ;  /* 0x000dec0001127983 */ /* 0x000ee20000300800 */
[----:B------:R-:W-:Y:S01]  /*38ef0*/  ISETP.LT.AND P5, PT, R24, UR5, !P0 ;  /* 0x0000000518007c0c */ /* 0x000fe2000c7a1270 */
[----:B------:R-:W-:Y:S02]  /*38f00*/  IMAD R17, R3, 0x2, R16 ;  /* 0x0000000203117824 */ /* 0x000fe400078e0210 */
[----:B------:R-:W3:Y:S01]  /*38f10*/  LDL.LU R24, [R1+0xe04] ;  /* 0x000e040001187983 */ /* 0x000ee20000300800 */
[----:B------:R-:W4:Y:S01]  /*38f20*/  LDCU UR5, c[0x0][0x39c] ;  /* 0x00007380ff0577ac */ /* 0x000f220008000800 */
[----:B-1----:R-:W-:Y:S01]  /*38f30*/  ISETP.LT.AND P4, PT, R25, UR4, !P0 ;  /* 0x0000000419007c0c */ /* 0x002fe2000c781270 */
[----:B--2---:R-:W-:Y:S01]  /*38f40*/  IMAD R11, R3, 0x2, R17 ;  /* 0x00000002030b7824 */ /* 0x004fe200078e0211 */
[----:B------:R-:W2:Y:S01]  /*38f50*/  LDL.LU R25, [R1+0xde8] ;  /* 0x000de80001197983 */ /* 0x000ea20000300800 */
[C---:B------:R-:W-:Y:S01]  /*38f60*/  LEA R8, P6, R17.reuse, R2, 0x2 ;  /* 0x0000000211087211 */ /* 0x040fe200078c10ff */
[----:B------:R-:W3:Y:S02]  /*38f70*/  LDCU UR4, c[0x0][0x39c] ;  /* 0x00007380ff0477ac */ /* 0x000ee40008000800 */
[----:B------:R-:W2:Y:S04]  /*38f80*/  LDL.LU R32, [R1+0xdf8] ;  /* 0x000df80001207983 */ /* 0x000ea80000300800 */
[----:B------:R-:W2:Y:S04]  /*38f90*/  LDL.LU R34, [R1+0xdf4] ;  /* 0x000df40001227983 */ /* 0x000ea80000300800 */
[----:B------:R-:W2:Y:S01]  /*38fa0*/  LDL.LU R27, [R1+0xde4] ;  /* 0x000de400011b7983 */ /* 0x000ea20000300800 */
[----:B------:R-:W-:Y:S01]  /*38fb0*/  LEA.HI.X.SX32 R9, R17, R0, 0x2, P6 ;  /* 0x0000000011097211 */ /* 0x000fe200030f16ff */
[----:B------:R-:W-:Y:S01]  /*38fc0*/  IMAD R16, R3, 0x2, R11 ;  /* 0x0000000203107824 */ /* 0x000fe200078e020b */
[----:B------:R-:W-:Y:S01]  /*38fd0*/  LEA R10, P6, R11, R2, 0x2 ;  /* 0x000000020b0a7211 */ /* 0x000fe200078c10ff */
[----:B------:R-:W2:Y:S02]  /*38fe0*/  LDL.LU R33, [R1+0xdf0] ;  /* 0x000df00001217983 */ /* 0x000ea40000300800 */
[----:B------:R-:W-:Y:S01]  /*38ff0*/  IMAD R17, R3, 0x2, R16 ;  /* 0x0000000203117824 */ /* 0x000fe200078e0210 */
[----:B------:R-:W-:Y:S01]  /*39000*/  LEA.HI.X.SX32 R11, R11, R0, 0x2, P6 ;  /* 0x000000000b0b7211 */ /* 0x000fe200030f16ff */
[----:B------:R1:W-:Y:S01]  /*39010*/  @P2 STG.E desc[UR22][R8.64], R48 ;  /* 0x0000003008002986 */ /* 0x0003e2000c101916 */
[----:B----4-:R-:W-:Y:S01]  /*39020*/  ISETP.LT.AND P2, PT, R26, UR6, !P0 ;  /* 0x000000061a007c0c */ /* 0x010fe2000c741270 */
[----:B------:R-:W4:Y:S01]  /*39030*/  LDCU UR6, c[0x0][0x39c] ;  /* 0x00007380ff0677ac */ /* 0x000f220008000800 */
[C---:B-1----:R-:W-:Y:S01]  /*39040*/  LEA R8, P6, R16.reuse, R2, 0x2 ;  /* 0x0000000210087211 */ /* 0x042fe200078c10ff */
[----:B------:R-:W-:Y:S03]  /*39050*/  @P3 STG.E desc[UR22][R10.64], R49 ;  /* 0x000000310a003986 */ /* 0x000fe6000c101916 */
[----:B------:R-:W-:Y:S01]  /*39060*/  LEA.HI.X.SX32 R9, R16, R0, 0x2, P6 ;  /* 0x0000000010097211 */ /* 0x000fe200030f16ff */
[----:B------:R-:W2:Y:S01]  /*39070*/  LDL.LU R26, [R1+0xdd4] ;  /* 0x000dd400011a7983 */ /* 0x000ea20000300800 */
[----:B------:R-:W-:-:S02]  /*39080*/  LEA R16, P6, R17, R2, 0x2 ;  /* 0x0000000211107211 */ /* 0x000fc400078c10ff */
[----:B------:R-:W-:Y:S01]  /*39090*/  ISETP.LT.AND P3, PT, R19, UR5, !P0 ;  /* 0x0000000513007c0c */ /* 0x000fe2000c761270 */
[----:B------:R-:W2:Y:S01]  /*390a0*/  LDCU UR5, c[0x0][0x39c] ;  /* 0x00007380ff0577ac */ /* 0x000ea20008000800 */
[----:B------:R-:W-:Y:S01]  /*390b0*/  IMAD R19, R3, 0x2, R17 ;  /* 0x0000000203137824 */ /* 0x000fe200078e0211 */
[----:B------:R-:W-:Y:S01]  /*390c0*/  LEA.HI.X.SX32 R17, R17, R0, 0x2, P6 ;  /* 0x0000000011117211 */ /* 0x000fe200030f16ff */
[----:B------:R-:W-:Y:S04]  /*390d0*/  @P5 STG.E desc[UR22][R8.64], R50 ;  /* 0x0000003208005986 */ /* 0x000fe8000c101916 */
[----:B------:R1:W-:Y:S04]  /*390e0*/  @P4 STG.E desc[UR22][R16.64], R51 ;  /* 0x0000003310004986 */ /* 0x0003e8000c101916 */
[----:B------:R-:W2:Y:S01]  /*390f0*/  LDS.128 R8, [R252+UR7] ;  /* 0x00000007fc087984 */ /* 0x000ea20008000c00 */
[----:B-1----:R-:W-:Y:S01]  /*39100*/  IMAD R17, R3, 0x2, R19 ;  /* 0x0000000203117824 */ /* 0x002fe200078e0213 */
[----:B---3--:R-:W-:Y:S01]  /*39110*/  ISETP.LT.AND P5, PT, R18, UR4, !P0 ;  /* 0x0000000412007c0c */ /* 0x008fe2000c7a1270 */
[----:B------:R-:W1:Y:S01]  /*39120*/  LDCU UR4, c[0x0][0x39c] ;  /* 0x00007380ff0477ac */ /* 0x000e620008000800 */
[----:B------:R-:W-:-:S04]  /*39130*/  LEA R18, P6, R19, R2, 0x2 ;  /* 0x0000000213127211 */ /* 0x000fc800078c10ff */
[----:B------:R-:W-:Y:S02]  /*39140*/  LEA.HI.X.SX32 R19, R19, R0, 0x2, P6 ;  /* 0x0000000013137211 */ /* 0x000fe400030f16ff */
[----:B------:R-:W-:-:S03]  /*39150*/  LEA R16, P6, R17, R2, 0x2 ;  /* 0x0000000211107211 */ /* 0x000fc600078c10ff */
[----:B------:R3:W-:Y:S01]  /*39160*/  @P2 STG.E desc[UR22][R18.64], R56 ;  /* 0x0000003812002986 */ /* 0x0007e2000c101916 */
[----:B----4-:R-:W-:Y:S01]  /*39170*/  ISETP.LT.AND P4, PT, R24, UR6, !P0 ;  /* 0x0000000618007c0c */ /* 0x010fe2000c781270 */
[----:B------:R-:W-:Y:S01]  /*39180*/  IMAD R24, R3, 0x2, R17 ;  /* 0x0000000203187824 */ /* 0x000fe200078e0211 */
[----:B------:R-:W-:Y:S01]  /*39190*/  LEA.HI.X.SX32 R17, R17, R0, 0x2, P6 ;  /* 0x0000000011117211 */ /* 0x000fe200030f16ff */
[----:B------:R-:W4:Y:S03]  /*391a0*/  LDCU UR6, c[0x0][0x39c] ;  /* 0x00007380ff0677ac */ /* 0x000f260008000800 */
[----:B---3--:R-:W-:-:S04]  /*391b0*/  LEA R18, P6, R24, R2, 0x2 ;  /* 0x0000000218127211 */ /* 0x008fc800078c10ff */
[----:B------:R-:W-:Y:S02]  /*391c0*/  LEA.HI.X.SX32 R19, R24, R0, 0x2, P6 ;  /* 0x0000000018137211 */ /* 0x000fe400030f16ff */
[----:B--2---:R-:W-:Y:S01]  /*391d0*/  ISETP.LT.AND P2, PT, R25, UR5, !P0 ;  /* 0x0000000519007c0c */ /* 0x004fe2000c741270 */
[----:B------:R-:W2:Y:S01]  /*391e0*/  LDCU UR5, c[0x0][0x39c] ;  /* 0x00007380ff0577ac */ /* 0x000ea20008000800 */
[----:B------:R-:W-:Y:S01]  /*391f0*/  IMAD R25, R3, 0x2, R24 ;  /* 0x0000000203197824 */ /* 0x000fe200078e0218 */
[----:B------:R3:W-:Y:S04]  /*39200*/  @P3 STG.E desc[UR22][R16.64], R57 ;  /* 0x0000003910003986 */ /* 0x0007e8000c101916 */
[----:B------:R1:W-:Y:S01]  /*39210*/  @P5 STG.E desc[UR22][R18.64], R58 ;  /* 0x0000003a12005986 */ /* 0x0003e2000c101916 */
[----:B---3--:R-:W-:Y:S01]  /*39220*/  LEA R16, P6, R25, R2, 0x2 ;  /* 0x0000000219107211 */ /* 0x008fe200078c10ff */
[----:B-1----:R-:W-:-:S03]  /*39230*/  IMAD R19, R3, 0x2, R25 ;  /* 0x0000000203137824 */ /* 0x002fc600078e0219 */
[----:B------:R-:W-:Y:S01]  /*39240*/  LEA.HI.X.SX32 R17, R25, R0, 0x2, P6 ;  /* 0x0000000019117211 */ /* 0x000fe200030f16ff */
[----:B------:R-:W-:Y:S01]  /*39250*/  IMAD R24, R3, 0x2, R19 ;  /* 0x0000000203187824 */ /* 0x000fe200078e0213 */
[----:B------:R-:W-:-:S03]  /*39260*/  LEA R18, P6, R19, R2, 0x2 ;  /* 0x0000000213127211 */ /* 0x000fc600078c10ff */
[----:B------:R1:W-:Y:S01]  /*39270*/  @P4 STG.E desc[UR22][R16.64], R59 ;  /* 0x0000003b10004986 */ /* 0x0003e2000c101916 */
[----:B------:R-:W-:Y:S01]  /*39280*/  ISETP.LT.AND P3, PT, R32, UR4, !P0 ;  /* 0x0000000420007c0c */ /* 0x000fe2000c761270 */
[----:B------:R-:W-:Y:S01]  /*39290*/  IMAD R25, R3, 0x2, R24 ;  /* 0x0000000203197824 */ /* 0x000fe200078e0218 */
[----:B------:R-:W-:Y:S01]  /*392a0*/  LEA.HI.X.SX32 R19, R19, R0, 0x2, P6 ;  /* 0x0000000013137211 */ /* 0x000fe200030f16ff */
[----:B------:R-:W3:Y:S01]  /*392b0*/  LDL.LU R32, [R1+0xde0] ;  /* 0x000de00001207983 */ /* 0x000ee20000300800 */
[----:B--2---:R-:W-:Y:S01]  /*392c0*/  ISETP.LT.AND P4, PT, R27, UR5, !P0 ;  /* 0x000000051b007c0c */ /* 0x004fe2000c781270 */
[----:B------:R-:W2:Y:S02]  /*392d0*/  LDCU UR4, c[0x0][0x39c] ;  /* 0x00007380ff0477ac */ /* 0x000ea40008000800 */
[----:B------:R-:W3:Y:S01]  /*392e0*/  LDL.LU R27, [R1+0xddc] ;  /* 0x000ddc00011b7983 */ /* 0x000ee20000300800 */
[----:B----4-:R-:W-:Y:S01]  /*392f0*/  ISETP.LT.AND P5, PT, R34, UR6, !P0 ;  /* 0x0000000622007c0c */ /* 0x010fe2000c7a1270 */
[----:B------:R-:W4:Y:S01]  /*39300*/  LDCU UR6, c[0x0][0x39c] ;  /* 0x00007380ff0677ac */ /* 0x000f220008000800 */
[C---:B-1----:R-:W-:Y:S01]  /*39310*/  LEA R16, P6, R24.reuse, R2, 0x2 ;  /* 0x0000000218107211 */ /* 0x042fe200078c10ff */
[----:B------:R-:W3:Y:S01]  /*39320*/  LDL.LU R245, [R1+0x110] ;  /* 0x0001100001f57983 */ /* 0x000ee20000300800 */
[----:B------:R-:W1:Y:S02]  /*39330*/  LDCU UR5, c[0x0][0x39c] ;  /* 0x00007380ff0577ac */ /* 0x000e640008000800 */
[----:B------:R-:W-:-:S02]  /*39340*/  LEA.HI.X.SX32 R17, R24, R0, 0x2, P6 ;  /* 0x0000000018117211 */ /* 0x000fc400030f16ff */
[----:B------:R-:W3:Y:S04]  /*39350*/  LDL.LU R24, [R1+0xdd0] ;  /* 0x000dd00001187983 */ /* 0x000ee80000300800 */
[----:B------:R1:W-:Y:S01]  /*39360*/  @P2 STG.E desc[UR22][R18.64], R8 ;  /* 0x0000000812002986 */ /* 0x0003e2000c101916 */
[----:B--2---:R-:W-:Y:S01]  /*39370*/  ISETP.LT.AND P2, PT, R33, UR4, !P0 ;  /* 0x0000000421007c0c */ /* 0x004fe2000c741270 */
[----:B------:R-:W3:Y:S02]  /*39380*/  LDCU UR4, c[0x0][0x39c] ;  /* 0x00007380ff0477ac */ /* 0x000ee40008000800 */
[----:B------:R2:W-:Y:S01]  /*39390*/  @P3 STG.E desc[UR22][R16.64], R9 ;  /* 0x0000000910003986 */ /* 0x0005e2000c101916 */
[----:B----4-:R-:W-:Y:S01]  /*393a0*/  ISETP.LT.AND P3, PT, R26, UR6, !P0 ;  /* 0x000000061a007c0c */ /* 0x010fe2000c761270 */
[----:B------:R-:W4:Y:S02]  /*393b0*/  LDCU UR6, c[0x0][0x39c] ;  /* 0x00007380ff0677ac */ /* 0x000f240008000800 */
[----:B------:R-:W4:Y:S01]  /*393c0*/  LDL.LU R246, [R1+0x114] ;  /* 0x0001140001f67983 */ /* 0x000f220000300800 */
[----:B-1----:R-:W-:-:S03]  /*393d0*/  LEA R8, P6, R25, R2, 0x2 ;  /* 0x0000000219087211 */ /* 0x002fc600078c10ff */
[----:B------:R-:W4:Y:S01]  /*393e0*/  LDL.LU R26, [R1+0xdd8] ;  /* 0x000dd800011a7983 */ /* 0x000f220000300800 */
[----:B--2---:R-:W-:Y:S01]  /*393f0*/  IMAD R17, R3, 0x2, R25 ;  /* 0x0000000203117824 */ /* 0x004fe200078e0219 */
[----:B------:R-:W-:Y:S02]  /*39400*/  LEA.HI.X.SX32 R9, R25, R0, 0x2, P6 ;  /* 0x0000000019097211 */ /* 0x000fe400030f16ff */
[----:B------:R-:W2:Y:S04]  /*39410*/  LDL.LU R247, [R1+0x118] ;  /* 0x0001180001f77983 */ /* 0x000ea80000300800 */
[----:B------:R-:W2:Y:S01]  /*39420*/  LDL.LU R25, [R1+0xdc4] ;  /* 0x000dc40001197983 */ /* 0x000ea20000300800 */
[----:B------:R-:W-:Y:S01]  /*39430*/  LEA R16, P6, R17, R2, 0x2 ;  /* 0x0000000211107211 */ /* 0x000fe200078c10ff */
[----:B------:R-:W-:-:S02]  /*39440*/  IMAD R18, R3, 0x2, R17 ;  /* 0x0000000203127824 */ /* 0x000fc400078e0211 */
[----:B------:R1:W-:Y:S01]  /*39450*/  @P5 STG.E desc[UR22][R8.64], R10 ;  /* 0x0000000a08005986 */ /* 0x0003e2000c101916 */
[----:B------:R-:W-:-:S03]  /*39460*/  LEA.HI.X.SX32 R17, R17, R0, 0x2, P6 ;  /* 0x0000000011117211 */ /* 0x000fc600030f16ff */
[----:B------:R-:W2:Y:S01]  /*39470*/  LDL.LU R64, [R1+0x11c] ;  /* 0x00011c0001407983 */ /* 0x000ea20000300800 */
[----:B-1----:R-:W-:-:S03]  /*39480*/  LEA R8, P6, R18, R2, 0x2 ;  /* 0x0000000212087211 */ /* 0x002fc600078c10ff */
[----:B------:R-:W-:Y:S01]  /*39490*/  @P4 STG.E desc[UR22][R16.64], R11 ;  /* 0x0000000b10004986 */ /* 0x000fe2000c101916 */
[----:B------:R-:W-:Y:S01]  /*394a0*/  LEA.HI.X.SX32 R9, R18, R0, 0x2, P6 ;  /* 0x0000000012097211 */ /* 0x000fe200030f16ff */
[----:B------:R-:W-:Y:S01]  /*394b0*/  IMAD R19, R3, 0x2, R18 ;  /* 0x0000000203137824 */ /* 0x000fe200078e0212 */
[----:B---3--:R-:W-:Y:S01]  /*394c0*/  ISETP.LT.AND P4, PT, R27, UR4, !P0 ;  /* 0x000000041b007c0c */ /* 0x008fe2000c781270 */
[----:B------:R-:W1:Y:S01]  /*394d0*/  LDCU UR4, c[0x0][0x39c] ;  /* 0x00007380ff0477ac */ /* 0x000e620008000800 */
[----:B------:R-:W3:Y:S04]  /*394e0*/  LDL.LU R27, [R1+0xdcc] ;  /* 0x000dcc00011b7983 */ /* 0x000ee80000300800 */
[----:B------:R-:W3:Y:S04]  /*394f0*/  LDL.LU R244, [R1] ;  /* 0x0000000001f47983 */ /* 0x000ee80000300800 */
[----:B------:R1:W-:Y:S01]  /*39500*/  @P2 STG.E desc[UR22][R8.64], R245 ;  /* 0x000000f508002986 */ /* 0x0003e2000c101916 */
[----:B----4-:R-:W-:Y:S01]  /*39510*/  ISETP.LT.AND P2, PT, R24, UR6, !P0 ;  /* 0x0000000618007c0c */ /* 0x010fe2000c741270 */
[----:B------:R-:W4:Y:S02]  /*39520*/  LDCU UR6, c[0x0][0x39c] ;  /* 0x00007380ff0677ac */ /* 0x000f240008000800 */
[----:B------:R-:W4:Y:S04]  /*39530*/  LDL.LU R18, [R1+0xdc0] ;  /* 0x000dc00001127983 */ /* 0x000f280000300800 */
[----:B-1----:R-:W4:Y:S04]  /*39540*/  LDL.LU R245, [R1+0x4] ;  /* 0x0000040001f57983 */ /* 0x002f280000300800 */
[----:B------:R-:W4:Y:S01]  /*39550*/  LDL.LU R24, [R1+0xdb4] ;  /* 0x000db40001187983 */ /* 0x000f220000300800 */
[----:B------:R-:W-:Y:S01]  /*39560*/  ISETP.LT.AND P5, PT, R32, UR5, !P0 ;  /* 0x0000000520007c0c */ /* 0x000fe2000c7a1270 */
[----:B------:R-:W1:Y:S01]  /*39570*/  LDCU UR5, c[0x0][0x39c] ;  /* 0x00007380ff0577ac */ /* 0x000e620008000800 */
[----:B------:R-:W-:Y:S01]  /*39580*/  LEA R10, P6, R19, R2, 0x2 ;  /* 0x00000002130a7211 */ /* 0x000fe200078c10ff */
[----:B------:R-:W-:-:S03]  /*39590*/  IMAD R9, R3, 0x2, R19 ;  /* 0x0000000203097824 */ /* 0x000fc600078e0213 */
[----:B------:R-:W-:Y:S02]  /*395a0*/  LEA.HI.X.SX32 R11, R19, R0, 0x2, P6 ;  /* 0x00000000130b7211 */ /* 0x000fe400030f16ff */
[----:B------:R-:W-:Y:S01]  /*395b0*/  LEA R8, P6, R9, R2, 0x2 ;  /* 0x0000000209087211 */ /* 0x000fe200078c10ff */
[----:B------:R-:W-:-:S03]  /*395c0*/  IMAD R16, R3, 0x2, R9 ;  /* 0x0000000203107824 */ /* 0x000fc600078e0209 */
[----:B------:R-:W-:Y:S01]  /*395d0*/  LEA.HI.X.SX32 R9, R9, R0, 0x2, P6 ;  /* 0x0000000009097211 */ /* 0x000fe200030f16ff */
[----:B------:R1:W-:Y:S01]  /*395e0*/  @P3 STG.E desc[UR22][R10.64], R246 ;  /* 0x000000f60a003986 */ /* 0x0003e2000c101916 */
[----:B------:R-:W-:-:S03]  /*395f0*/  IMAD R17, R3, 0x2, R16 ;  /* 0x0000000203117824 */ /* 0x000fc600078e0210 */
[----:B--2---:R2:W-:Y:S01]  /*39600*/  @P5 STG.E desc[UR22][R8.64], R247 ;  /* 0x000000f708005986 */ /* 0x0045e2000c101916 */
[----:B-1----:R-:W-:Y:S01]  /*39610*/  ISETP.LT.AND P3, PT, R26, UR5, !P0 ;  /* 0x000000051a007c0c */ /* 0x002fe2000c761270 */
[----:B------:R-:W4:Y:S01]  /*39620*/  LDCU UR5, c[0x0][0x39c] ;  /* 0x00007380ff0577ac */ /* 0x000f220008000800 */
[----:B------:R-:W-:Y:S01]  /*39630*/  ISETP.LT.AND P5, PT, R25, UR4, !P0 ;  /* 0x0000000419007c0c */ /* 0x000fe2000c7a1270 */
[----:B------:R-:W1:Y:S01]  /*39640*/  LDCU UR4, c[0x0][0x39c] ;  /* 0x00007380ff0477ac */ /* 0x000e620008000800 */
[----:B------:R-:W4:Y:S01]  /*39650*/  LDL.LU R246, [R1+0x8] ;  /* 0x0000080001f67983 */ /* 0x000f220000300800 */
[----:B------:R-:W-:-:S03]  /*39660*/  LEA R10, P6, R16, R2, 0x2 ;  /* 0x00000002100a7211 */ /* 0x000fc600078c10ff */
[----:B------:R-:W4:Y:S01]  /*39670*/  LDL.LU R26, [R1+0xdb8] ;  /* 0x000db800011a7983 */ /* 0x000f220000300800 */
[----:B------:R-:W-:-:S03]  /*39680*/  LEA.HI.X.SX32 R11, R16, R0, 0x2, P6 ;  /* 0x00000000100b7211 */ /* 0x000fc600030f16ff */
[----:B--2---:R-:W2:Y:S01]  /*39690*/  LDL.LU R247, [R1+0xc] ;  /* 0x00000c0001f77983 */ /* 0x004ea20000300800 */
[----:B------:R-:W-:-:S03]  /*396a0*/  LEA R8, P6, R17, R2, 0x2 ;  /* 0x0000000211087211 */ /* 0x000fc600078c10ff */
[----:B------:R-:W2:Y:S01]  /*396b0*/  LDL.LU R25, [R1+0xda4] ;  /* 0x000da40001197983 */ /* 0x000ea20000300800 */
[----:B------:R-:W-:Y:S01]  /*396c0*/  IMAD R19, R3, 0x2, R17 ;  /* 0x0000000203137824 */ /* 0x000fe200078e0211 */
[----:B------:R-:W-:Y:S02]  /*396d0*/  LEA.HI.X.SX32 R9, R17, R0, 0x2, P6 ;  /* 0x0000000011097211 */ /* 0x000fe400030f16ff */
[----:B------:R1:W-:Y:S04]  /*396e0*/  @P4 STG.E desc[UR22][R10.64], R64 ;  /* 0x000000400a004986 */ /* 0x0003e8000c101916 */
[----:B------:R-:W2:Y:S01]  /*396f0*/  LDL.LU R16, [R1+0xda8] ;  /* 0x000da80001107983 */ /* 0x000ea20000300800 */
[----:B-1----:R-:W-:-:S04]  /*39700*/  LEA R10, P6, R19, R2, 0x2 ;  /* 0x00000002130a7211 */ /* 0x002fc800078c10ff */
[----:B------:R-:W-:Y:S01]  /*39710*/  LEA.HI.X.SX32 R11, R19, R0, 0x2, P6 ;  /* 0x00000000130b7211 */ /* 0x000fe200030f16ff */
[----:B---3--:R1:W-:Y:S01]  /*39720*/  @P2 STG.E desc[UR22][R8.64], R244 ;  /* 0x000000f408002986 */ /* 0x0083e2000c101916 */
[----:B----4-:R-:W-:Y:S01]  /*39730*/  ISETP.LT.AND P2, PT, R18, UR5, !P0 ;  /* 0x0000000512007c0c */ /* 0x010fe2000c741270 */
[----:B------:R-:W-:Y:S02]  /*39740*/  IMAD R17, R3, 0x2, R19 ;  /* 0x0000000203117824 */ /* 0x000fe400078e0213 */
[----:B------:R-:W3:Y:S01]  /*39750*/  LDL.LU R18, [R1+0xda0] ;  /* 0x000da00001127983 */ /* 0x000ee20000300800 */
[----:B------:R-:W-:Y:S01]  /*39760*/  ISETP.LT.AND P4, PT, R27, UR6, !P0 ;  /* 0x000000061b007c0c */ /* 0x000fe2000c781270 */
[----:B------:R-:W4:Y:S02]  /*39770*/  LDCU UR6, c[0x0][0x39c] ;  /* 0x00007380ff0677ac */ /* 0x000f240008000800 */
[----:B------:R1:W-:Y:S01]  /*39780*/  @P3 STG.E desc[UR22][R10.64], R245 ;  /* 0x000000f50a003986 */ /* 0x0003e2000c101916 */
[----:B------:R-:W2:Y:S01]  /*39790*/  LDCU UR5, c[0x0][0x39c] ;  /* 0x00007380ff0577ac */ /* 0x000ea20008000800 */
[----:B------:R-:W-:Y:S01]  /*397a0*/  ISETP.LT.AND P3, PT, R24, UR4, !P0 ;  /* 0x0000000418007c0c */ /* 0x000fe2000c761270 */
[----:B------:R-:W-:Y:S01]  /*397b0*/  IMAD R19, R3, 0x2, R17 ;  /* 0x0000000203137824 */ /* 0x000fe200078e0211 */
[----:B------:R-:W3:Y:S01]  /*397c0*/  LDL.LU R24, [R1+0xd98] ;  /* 0x000d980001187983 */ /* 0x000ee20000300800 */
[C---:B-1----:R-:W-:Y:S01]  /*397d0*/  LEA R8, P6, R17.reuse, R2, 0x2 ;  /* 0x0000000211087211 */ /* 0x042fe200078c10ff */
[----:B------:R-:W1:Y:S03]  /*397e0*/  LDCU UR4, c[0x0][0x39c] ;  /* 0x00007380ff0477ac */ /* 0x000e660008000800 */
[----:B------:R-:W-:-:S02]  /*397f0*/  LEA.HI.X.SX32 R9, R17, R0, 0x2, P6 ;  /* 0x0000000011097211 */ /* 0x000fc400030f16ff */
[----:B------:R-:W-:Y:S01]  /*39800*/  LEA R10, P6, R19, R2, 0x2 ;  /* 0x00000002130a7211 */ /* 0x000fe200078c10ff */
[----:B------:R-:W-:-:S03]  /*39810*/  IMAD R17, R3, 0x2, R19 ;  /* 0x0000000203117824 */ /* 0x000fc600078e0213 */
[----:B------:R-:W-:Y:S01]  /*39820*/  LEA.HI.X.SX32 R11, R19, R0, 0x2, P6 ;  /* 0x00000000130b7211 */ /* 0x000fe200030f16ff */
[----:B------:R-:W-:Y:S01]  /*39830*/  IMAD R19, R3, 0x2, R17 ;  /* 0x0000000203137824 */ /* 0x000fe200078e0211 */
[----:B------:R1:W-:Y:S01]  /*39840*/  @P5 STG.E desc[UR22][R8.64], R246 ;  /* 0x000000f608005986 */ /* 0x0003e2000c101916 */
[----:B----4-:R-:W-:Y:S01]  /*39850*/  ISETP.LT.AND P5, PT, R26, UR6, !P0 ;  /* 0x000000061a007c0c */ /* 0x010fe2000c7a1270 */
[----:B------:R-:W3:Y:S02]  /*39860*/  LDCU UR6, c[0x0][0x39c] ;  /* 0x00007380ff0677ac */ /* 0x000ee40008000800 */
[----:B------:R-:W4:Y:S04]  /*39870*/  LDL.LU R26, [R1+0xd9c] ;  /* 0x000d9c00011a7983 */ /* 0x000f280000300800 */
[----:B--2---:R2:W-:Y:S01]  /*39880*/  @P4 STG.E desc[UR22][R10.64], R247 ;  /* 0x000000f70a004986 */ /* 0x0045e2000c101916 */
[----:B-1----:R-:W-:-:S02]  /*39890*/  LEA R8, P6, R17, R2, 0x2 ;  /* 0x0000000211087211 */ /* 0x002fc400078c10ff */
[----:B------:R-:W-:Y:S01]  /*398a0*/  ISETP.LT.AND P4, PT, R25, UR5, !P0 ;  /* 0x0000000519007c0c */ /* 0x000fe2000c781270 */
[----:B------:R-:W1:Y:S01]  /*398b0*/  LDCU UR5, c[0x0][0x39c] ;  /* 0x00007380ff0577ac */ /* 0x000e620008000800 */
[----:B------:R-:W4:Y:S01]  /*398c0*/  LDL.LU R25, [R1+0xd8c] ;  /* 0x000d8c0001197983 */ /* 0x000f220000300800 */
[----:B------:R-:W-:Y:S01]  /*398d0*/  LEA.HI.X.SX32 R9, R17, R0, 0x2, P6 ;  /* 0x0000000011097211 */ /* 0x000fe200030f16ff */
[----:B------:R-:W-:Y:S01]  /*398e0*/  IMAD R17, R3, 0x2, R19 ;  /* 0x0000000203117824 */ /* 0x000fe200078e0213 */
[----:B--2---:R-:W-:-:S03]  /*398f0*/  LEA R10, P6, R19, R2, 0x2 ;  /* 0x00000002130a7211 */ /* 0x004fc600078c10ff */
[----:B------:R2:W-:Y:S01]  /*39900*/  @P2 STG.E desc[UR22][R8.64], R196 ;  /* 0x000000c408002986 */ /* 0x0005e2000c101916 */
[----:B------:R-:W-:Y:S01]  /*39910*/  ISETP.LT.AND P2, PT, R16, UR4, !P0 ;  /* 0x0000000410007c0c */ /* 0x000fe2000c741270 */
[----:B------:R-:W4:Y:S01]  /*39920*/  LDCU UR4, c[0x0][0x39c] ;  /* 0x00007380ff0477ac */ /* 0x000f220008000800 */
[----:B------:R-:W-:Y:S01]  /*39930*/  LEA.HI.X.SX32 R11, R19, R0, 0x2, P6 ;  /* 0x00000000130b7211 */ /* 0x000fe200030f16ff */
[----:B------:R-:W4:Y:S01]  /*39940*/  LDL.LU R16, [R1+0xd90] ;  /* 0x000d900001107983 */ /* 0x000f220000300800 */
[----:B--2---:R-:W-:-:S04]  /*39950*/  LEA R8, P6, R17, R2, 0x2 ;  /* 0x0000000211087211 */ /* 0x004fc800078c10ff */
[----:B------:R-:W-:Y:S01]  /*39960*/  LEA.HI.X.SX32 R9, R17, R0, 0x2, P6 ;  /* 0x0000000011097211 */ /* 0x000fe200030f16ff */
[----:B------:R2:W-:Y:S04]  /*39970*/  @P3 STG.E desc[UR22][R10.64], R197 ;  /* 0x000000c50a003986 */ /* 0x0005e8000c101916 */
[----:B------:R1:W-:Y:S01]  /*39980*/  @P5 STG.E desc[UR22][R8.64], R198 ;  /* 0x000000c608005986 */ /* 0x0003e2000c101916 */
[----:B---3--:R-:W-:Y:S01]  /*39990*/  ISETP.LT.AND P3, PT, R18, UR6, !P0 ;  /* 0x0000000612007c0c */ /* 0x008fe2000c761270 */
[C---:B------:R-:W-:Y:S02]  /*399a0*/  IMAD R19, R3.reuse, 0x2, R17 ;  /* 0x0000000203137824 */ /* 0x040fe400078e0211 */
[----:B------:R-:W3:Y:S01]  /*399b0*/  LDL.LU R18, [R1+0xd84] ;  /* 0x000d840001127983 */ /* 0x000ee20000300800 */
[----:B------:R-:W4:Y:S01]  /*399c0*/  LDCU UR6, c[0x0][0x39c] ;  /* 0x00007380ff0677ac */ /* 0x000f220008000800 */
[----:B-1----:R-:W-:Y:S01]  /*399d0*/  ISETP.LT.AND P5, PT, R24, UR5, !P0 ;  /* 0x0000000518007c0c */ /* 0x002fe2000c7a1270 */
[----:B------:R-:W-:Y:S01]  /*399e0*/  IMAD R17, R3, 0x2, R19 ;  /* 0x0000000203117824 */ /* 0x000fe200078e0213 */
[----:B------:R-:W3:Y:S01]  /*399f0*/  LDL.LU R24, [R1+0xd78] ;  /* 0x000d780001187983 */ /* 0x000ee20000300800 */
[C---:B--2---:R-:W-:Y:S01]  /*39a00*/  LEA R10, P6, R19.reuse, R2, 0x2 ;  /* 0x00000002130a7211 */ /* 0x044fe200078c10ff */
[----:B------:R-:W1:Y:S03]  /*39a10*/  LDCU UR5, c[0x0][0x39c] ;  /* 0x00007380ff0577ac */ /* 0x000e660008000800 */
[----:B------:R-:W-:-:S02]  /*39a20*/  LEA.HI.X.SX32 R11, R19, R0, 0x2, P6 ;  /* 0x00000000130b7211 */ /* 0x000fc400030f16ff */
[----:B------:R-:W-:Y:S01]  /*39a30*/  LEA R8, P6, R17, R2, 0x2 ;  /* 0x0000000211087211 */ /* 0x000fe200078c10ff */
[----:B------:R-:W-:-:S03]  /*39a40*/  IMAD R19, R3, 0x2, R17 ;  /* 0x0000000203137824 */ /* 0x000fc600078e0211 */
[----:B------:R-:W-:Y:S01]  /*39a50*/  LEA.HI.X.SX32 R9, R17, R0, 0x2, P6 ;  /* 0x0000000011097211 */ /* 0x000fe200030f16ff */
[----:B------:R2:W-:Y:S01]  /*39a60*/  @P4 STG.E desc[UR22][R10.64], R199 ;  /* 0x000000c70a004986 */ /* 0x0005e2000c101916 */
[----:B------:R-:W-:-:S03]  /*39a70*/  IMAD R17, R3, 0x2, R19 ;  /* 0x0000000203117824 */ /* 0x000fc600078e0213 */
[----:B------:R1:W-:Y:S01]  /*39a80*/  @P2 STG.E desc[UR22][R8.64], R200 ;  /* 0x000000c808002986 */ /* 0x0003e2000c101916 */
[C---:B--2---:R-:W-:Y:S02]  /*39a90*/  LEA R10, P6, R19.reuse, R2, 0x2 ;  /* 0x00000002130a7211 */ /* 0x044fe400078c10ff */
[----:B----4-:R-:W-:Y:S01]  /*39aa0*/  ISETP.LT.AND P4, PT, R26, UR4, !P0 ;  /* 0x000000041a007c0c */ /* 0x010fe2000c781270 */
[----:B------:R-:W3:Y:S01]  /*39ab0*/  LDCU UR4, c[0x0][0x39c] ;  /* 0x00007380ff0477ac */ /* 0x000ee20008000800 */
[----:B------:R-:W2:Y:S01]  /*39ac0*/  LDL.LU R26, [R1+0xd80] ;  /* 0x000d8000011a7983 */ /* 0x000ea20000300800 */
[----:B------:R-:W-:Y:S01]  /*39ad0*/  LEA.HI.X.SX32 R11, R19, R0, 0x2, P6 ;  /* 0x00000000130b7211 */ /* 0x000fe200030f16ff */
[----:B------:R-:W-:Y:S01]  /*39ae0*/  IMAD R19, R3, 0x2, R17 ;  /* 0x0000000203137824 */ /* 0x000fe200078e0211 */
[----:B-1----:R-:W-:Y:S02]  /*39af0*/  LEA R8, P6, R17, R2, 0x2 ;  /* 0x0000000211087211 */ /* 0x002fe400078c10ff */
[----:B------:R-:W-:Y:S01]  /*39b00*/  ISETP.LT.AND P2, PT, R25, UR6, !P0 ;  /* 0x0000000619007c0c */ /* 0x000fe2000c741270 */
[----:B------:R-:W1:Y:S01]  /*39b10*/  LDCU UR6, c[0x0][0x39c] ;  /* 0x00007380ff0677ac */ /* 0x000e620008000800 */
[----:B------:R-:W4:Y:S01]  /*39b20*/  LDL.LU R25, [R1+0xd68] ;  /* 0x000d680001197983 */ /* 0x000f220000300800 */
[----:B------:R-:W-:-:S03]  /*39b30*/  LEA.HI.X.SX32 R9, R17, R0, 0x2, P6 ;  /* 0x0000000011097211 */ /* 0x000fc600030f16ff */
[----:B------:R1:W-:Y:S01]  /*39b40*/  @P3 STG.E desc[UR22][R10.64], R201 ;  /* 0x000000c90a003986 */ /* 0x0003e2000c101916 */
[----:B------:R-:W-:Y:S02]  /*39b50*/  ISETP.LT.AND P3, PT, R16, UR5, !P0 ;  /* 0x0000000510007c0c */ /* 0x000fe4000c761270 */
[----:B-1----:R-:W-:Y:S01]  /*39b60*/  LEA R10, P6, R19, R2, 0x2 ;  /* 0x00000002130a7211 */ /* 0x002fe200078c10ff */
[----:B------:R-:W4:Y:S01]  /*39b70*/  LDL.LU R16, [R1+0xd6c] ;  /* 0x000d6c0001107983 */ /* 0x000f220000300800 */
[----:B------:R-:W-:Y:S01]  /*39b80*/  IMAD R17, R3, 0x2, R19 ;  /* 0x0000000203117824 */ /* 0x000fe200078e0213 */
[----:B------:R-:W2:Y:S01]  /*39b90*/  LDCU UR5, c[0x0][0x39c] ;  /* 0x00007380ff0577ac */ /* 0x000ea20008000800 */
[----:B------:R-:W-:Y:S01]  /*39ba0*/  LEA.HI.X.SX32 R11, R19, R0, 0x2, P6 ;  /* 0x00000000130b7211 */ /* 0x000fe200030f16ff */
[----:B------:R1:W-:Y:S04]  /*39bb0*/  @P5 STG.E desc[UR22][R8.64], R202 ;  /* 0x000000ca08005986 */ /* 0x0003e8000c101916 */
[----:B------:R1:W-:Y:S01]  /*39bc0*/  @P4 STG.E desc[UR22][R10.64], R203 ;  /* 0x000000cb0a004986 */ /* 0x0003e2000c101916 */
[----:B---3--:R-:W-:Y:S01]  /*39bd0*/  ISETP.LT.AND P5, PT, R18, UR4, !P0 ;  /* 0x0000000412007c0c */ /* 0x008fe2000c7a1270 */
[----:B------:R-:W4:Y:S02]  /*39be0*/  LDCU UR4, c[0x0][0x39c] ;  /* 0x00007380ff0477ac */ /* 0x000f240008000800 */
[----:B------:R-:W3:Y:S01]  /*39bf0*/  LDL.LU R18, [R1+0xd64] ;  /* 0x000d640001127983 */ /* 0x000ee20000300800 */
[----:B------:R-:W-:Y:S01]  /*39c00*/  ISETP.LT.AND P4, PT, R24, UR6, !P0 ;  /* 0x0000000618007c0c */ /* 0x000fe2000c781270 */
[----:B------:R-:W-:-:S02]  /*39c10*/  IMAD R19, R3, 0x2, R17 ;  /* 0x0000000203137824 */ /* 0x000fc400078e0211 */
[----:B------:R-:W3:Y:S01]  /*39c20*/  LDL.LU R24, [R1+0xd5c] ;  /* 0x000d5c0001187983 */ /* 0x000ee20000300800 */
[C---:B-1----:R-:W-:Y:S01]  /*39c30*/  LEA R8, P6, R17.reuse, R2, 0x2 ;  /* 0x0000000211087211 */ /* 0x042fe200078c10ff */
[----:B------:R-:W1:Y:S03]  /*39c40*/  LDCU UR6, c[0x0][0x39c] ;  /* 0x00007380ff0677ac */ /* 0x000e660008000800 */
[----:B------:R-:W-:Y:S02]  /*39c50*/  LEA.HI.X.SX32 R9, R17, R0, 0x2, P6 ;  /* 0x0000000011097211 */ /* 0x000fe400030f16ff */
[----:B------:R-:W-:Y:S01]  /*39c60*/  LEA R10, P6, R19, R2, 0x2 ;  /* 0x00000002130a7211 */ /* 0x000fe200078c10ff */
[----:B------:R-:W-:-:S03]  /*39c70*/  IMAD R17, R3, 0x2, R19 ;  /* 0x0000000203117824 */ /* 0x000fc600078e0213 */
[----:B------:R-:W-:Y:S01]  /*39c80*/  LEA.HI.X.SX32 R11, R19, R0, 0x2, P6 ;  /* 0x00000000130b7211 */ /* 0x000fe200030f16ff */
[----:B------:R1:W-:Y:S01]  /*39c90*/  @P2 STG.E desc[UR22][R8.64], R208 ;  /* 0x000000d008002986 */ /* 0x0003e2000c101916 */
[----:B------:R-:W-:-:S03]  /*39ca0*/  IMAD R19, R3, 0x2, R17 ;  /* 0x0000000203137824 */ /* 0x000fc600078e0211 */
[----:B------:R2:W-:Y:S01]  /*39cb0*/  @P3 STG.E desc[UR22][R10.64], R209 ;  /* 0x000000d10a003986 */ /* 0x0005e2000c101916 */
[C---:B-1----:R-:W-:Y:S02]  /*39cc0*/  LEA R8, P6, R17.reuse, R2, 0x2 ;  /* 0x0000000211087211 */ /* 0x042fe400078c10ff */
[----:B--2---:R-:W-:Y:S01]  /*39cd0*/  ISETP.LT.AND P2, PT, R26, UR5, !P0 ;  /* 0x000000051a007c0c */ /* 0x004fe2000c741270 */
[----:B------:R-:W3:Y:S01]  /*39ce0*/  LDCU UR5, c[0x0][0x39c] ;  /* 0x00007380ff0577ac */ /* 0x000ee20008000800 */
[----:B------:R-:W2:Y:S01]  /*39cf0*/  LDL.LU R26, [R1+0xd60] ;  /* 0x000d6000011a7983 */ /* 0x000ea20000300800 */
[----:B------:R-:W-:Y:S01]  /*39d00*/  LEA.HI.X.SX32 R9, R17, R0, 0x2, P6 ;  /* 0x0000000011097211 */ /* 0x000fe200030f16ff */
[----:B------:R-:W-:Y:S01]  /*39d10*/  IMAD R17, R3, 0x2, R19 ;  /* 0x0000000203117824 */ /* 0x000fe200078e0213 */
[----:B------:R-:W-:Y:S02]  /*39d20*/  LEA R10, P6, R19, R2, 0x2 ;  /* 0x00000002130a7211 */ /* 0x000fe400078c10ff */
[----:B----4-:R-:W-:Y:S01]  /*39d30*/  ISETP.LT.AND P3, PT, R25, UR4, !P0 ;  /* 0x0000000419007c0c */ /* 0x010fe2000c761270 */
        /* <DEDUP_REMOVED lines=73> */
[----:B------:R1:W-:Y:S04]  /*3a1d0*/  @P2 STG.E desc[UR22][R8.64], R232 ;  /* 0x000000e808002986 */ /* 0x0003e8000c101916 */
[----:B------:R3:W-:Y:S01]  /*3a1e0*/  @P3 STG.E desc[UR22][R10.64], R233 ;  /* 0x000000e90a003986 */ /* 0x0007e2000c101916 */
[----:B-1----:R-:W-:Y:S02]  /*3a1f0*/  LEA R8, P6, R17, R2, 0x2 ;  /* 0x0000000211087211 */ /* 0x002fe400078c10ff */
[----:B------:R-:W-:Y:S01]  /*3a200*/  ISETP.LT.AND P2, PT, R16, UR5, !P0 ;  /* 0x0000000510007c0c */ /* 0x000fe2000c741270 */
[----:B------:R-:W-:Y:S01]  /*3a210*/  IMAD R19, R3, 0x2, R17 ;  /* 0x0000000203137824 */ /* 0x000fe200078e0211 */
[----:B------:R-:W4:Y:S01]  /*3a220*/  LDL.LU R16, [R1+0xd1c] ;  /* 0x000d1c0001107983 */ /* 0x000f220000300800 */
[----:B------:R-:W-:Y:S01]  /*3a230*/  LEA.HI.X.SX32 R9, R17, R0, 0x2, P6 ;  /* 0x0000000011097211 */ /* 0x000fe200030f16ff */
[----:B------:R-:W2:Y:S04]  /*3a240*/  LDCU UR5, c[0x0][0x39c] ;  /* 0x00007380ff0577ac */ /* 0x000ea80008000800 */
[----:B------:R1:W-:Y:S01]  /*3a250*/  @P5 STG.E desc[UR22][R8.64], R234 ;  /* 0x000000ea08005986 */ /* 0x0003e2000c101916 */
[----:B---3--:R-:W-:Y:S01]  /*3a260*/  ISETP.LT.AND P3, PT, R18, UR4, !P0 ;  /* 0x0000000412007c0c */ /* 0x008fe2000c761270 */
[----:B------:R-:W4:Y:S02]  /*3a270*/  LDCU UR4, c[0x0][0x39c] ;  /* 0x00007380ff0477ac */ /* 0x000f240008000800 */
[----:B------:R-:W3:Y:S01]  /*3a280*/  LDL.LU R18, [R1+0xd14] ;  /* 0x000d140001127983 */ /* 0x000ee20000300800 */
[----:B------:R-:W-:Y:S01]  /*3a290*/  ISETP.LT.AND P5, PT, R24, UR6, !P0 ;  /* 0x0000000618007c0c */ /* 0x000fe2000c7a1270 */
[----:B------:R-:W-:-:S02]  /*3a2a0*/  IMAD R17, R3, 0x2, R19 ;  /* 0x0000000203117824 */ /* 0x000fc400078e0213 */
[----:B------:R-:W3:Y:S01]  /*3a2b0*/  LDL.LU R24, [R1+0xd0c] ;  /* 0x000d0c0001187983 */ /* 0x000ee20000300800 */
[C---:B------:R-:W-:Y:S01]  /*3a2c0*/  LEA R10, P6, R19.reuse, R2, 0x2 ;  /* 0x00000002130a7211 */ /* 0x040fe200078c10ff */
[----:B------:R-:W2:Y:S03]  /*3a2d0*/  LDCU UR6, c[0x0][0x39c] ;  /* 0x00007380ff0677ac */ /* 0x000ea60008000800 */
[----:B------:R-:W-:Y:S02]  /*3a2e0*/  LEA.HI.X.SX32 R11, R19, R0, 0x2, P6 ;  /* 0x00000000130b7211 */ /* 0x000fe400030f16ff */
[----:B-1----:R-:W-:Y:S01]  /*3a2f0*/  LEA R8, P6, R17, R2, 0x2 ;  /* 0x0000000211087211 */ /* 0x002fe200078c10ff */
        /* <DEDUP_REMOVED lines=67> */
[----:B------:R-:W2:Y:S02]  /*3a730*/  LDCU UR5, c[0x0][0x39c] ;  /* 0x00007380ff0577ac */ /* 0x000ea40008000800 */
[----:B------:R-:W3:Y:S01]  /*3a740*/  LDL.LU R27, [R1+0xccc] ;  /* 0x000ccc00011b7983 */ /* 0x000ee20000300800 */
        /* <DEDUP_REMOVED lines=9> */
[----:B------:R-:W1:Y:S01]  /*3a7e0*/  LDCU UR4, c[0x0][0x39c] ;  /* 0x00007380ff0477ac */ /* 0x000e620008000800 */
[----:B------:R-:W2:Y:S01]  /*3a7f0*/  LDL.LU R26, [R1+0xcc0] ;  /* 0x000cc000011a7983 */ /* 0x000ea20000300800 */
[----:B------:R-:W-:Y:S01]  /*3a800*/  LEA.HI.X.SX32 R11, R19, R0, 0x2, P6 ;  /* 0x00000000130b7211 */ /* 0x000fe200030f16ff */
[----:B------:R-:W-:Y:S01]  /*3a810*/  IMAD R19, R3, 0x2, R17 ;  /* 0x0000000203137824 */ /* 0x000fe200078e0211 */
[----:B------:R-:W-:Y:S01]  /*3a820*/  LEA R8, P6, R17, R2, 0x2 ;  /* 0x0000000211087211 */ /* 0x000fe200078c10ff */
[----:B------:R-:W2:Y:S01]  /*3a830*/  LDL.LU R33, [R1+0xcb4] ;  /* 0x000cb40001217983 */ /* 0x000ea20000300800 */
[----:B----4-:R-:W-:Y:S01]  /*3a840*/  ISETP.LT.AND P5, PT, R25, UR6, !P0 ;  /* 0x0000000619007c0c */ /* 0x010fe2000c7a1270 */
[----:B------:R-:W3:Y:S02]  /*3a850*/  LDCU UR6, c[0x0][0x39c] ;  /* 0x00007380ff0677ac */ /* 0x000ee40008000800 */
[----:B------:R4:W-:Y:S01]  /*3a860*/  @P4 STG.E desc[UR22][R10.64], R151 ;  /* 0x000000970a004986 */ /* 0x0009e2000c101916 */
[----:B------:R-:W-:-:S03]  /*3a870*/  LEA.HI.X.SX32 R9, R17, R0, 0x2, P6 ;  /* 0x0000000011097211 */ /* 0x000fc600030f16ff */
[----:B------:R-:W2:Y:S04]  /*3a880*/  LDL.LU R32, [R1+0xcb0] ;  /* 0x000cb00001207983 */ /* 0x000ea80000300800 */
[----:B------:R-:W-:Y:S01]  /*3a890*/  @P2 STG.E desc[UR22][R8.64], R156 ;  /* 0x0000009c08002986 */ /* 0x000fe2000c101916 */
[----:B------:R-:W-:Y:S01]  /*3a8a0*/  ISETP.LT.AND P4, PT, R16, UR5, !P0 ;  /* 0x0000000510007c0c */ /* 0x000fe2000c781270 */
[----:B------:R-:W1:Y:S01]  /*3a8b0*/  LDCU UR5, c[0x0][0x39c] ;  /* 0x00007380ff0577ac */ /* 0x000e620008000800 */
[----:B------:R-:W-:-:S04]  /*3a8c0*/  LEA R16, P6, R19, R2, 0x2 ;  /* 0x0000000213107211 */ /* 0x000fc800078c10ff */
[----:B------:R-:W-:-:S05]  /*3a8d0*/  LEA.HI.X.SX32 R17, R19, R0, 0x2, P6 ;  /* 0x0000000013117211 */ /* 0x000fca00030f16ff */
[----:B------:R1:W-:Y:S01]  /*3a8e0*/  @P3 STG.E desc[UR22][R16.64], R157 ;  /* 0x0000009d10003986 */ /* 0x0003e2000c101916 */
[----:B---3--:R-:W-:Y:S01]  /*3a8f0*/  ISETP.LT.AND P3, PT, R24, UR6, !P0 ;  /* 0x0000000618007c0c */ /* 0x008fe2000c761270 */
[----:B------:R-:W-:Y:S02]  /*3a900*/  IMAD R25, R3, 0x2, R19 ;  /* 0x0000000203197824 */ /* 0x000fe400078e0213 */
[----:B------:R-:W3:Y:S01]  /*3a910*/  LDL.LU R24, [R1+0xca8] ;  /* 0x000ca80001187983 */ /* 0x000ee20000300800 */
[----:B-1----:R-:W-:Y:S01]  /*3a920*/  ISETP.LT.AND P2, PT, R18, UR4, !P0 ;  /* 0x0000000412007c0c */ /* 0x002fe2000c741270 */
[----:B------:R-:W2:Y:S01]  /*3a930*/  LDCU UR4, c[0x0][0x39c] ;  /* 0x00007380ff0477ac */ /* 0x000ea20008000800 */
[----:B------:R-:W-:Y:S01]  /*3a940*/  LEA R18, P6, R25, R2, 0x2 ;  /* 0x0000000219127211 */ /* 0x000fe200078c10ff */
[----:B----4-:R-:W-:Y:S01]  /*3a950*/  IMAD R11, R3, 0x2, R25 ;  /* 0x00000002030b7824 */ /* 0x010fe200078e0219 */
[----:B------:R-:W1:Y:S02]  /*3a960*/  LDCU UR6, c[0x0][0x39c] ;  /* 0x00007380ff0677ac */ /* 0x000e640008000800 */
[----:B------:R-:W-:-:S02]  /*3a970*/  LEA.HI.X.SX32 R19, R25, R0, 0x2, P6 ;  /* 0x0000000019137211 */ /* 0x000fc400030f16ff */
[----:B------:R-:W-:-:S03]  /*3a980*/  LEA R10, P6, R11, R2, 0x2 ;  /* 0x000000020b0a7211 */ /* 0x000fc600078c10ff */
[----:B------:R4:W-:Y:S01]  /*3a990*/  @P5 STG.E desc[UR22][R18.64], R158 ;  /* 0x0000009e12005986 */ /* 0x0009e2000c101916 */
[----:B------:R-:W-:Y:S01]  /*3a9a0*/  ISETP.LT.AND P5, PT, R27, UR5, !P0 ;  /* 0x000000051b007c0c */ /* 0x000fe2000c7a1270 */
[----:B------:R-:W-:Y:S02]  /*3a9b0*/  IMAD R25, R3, 0x2, R11 ;  /* 0x0000000203197824 */ /* 0x000fe400078e020b */
[----:B------:R-:W3:Y:S01]  /*3a9c0*/  LDL.LU R27, [R1+0xca0] ;  /* 0x000ca000011b7983 */ /* 0x000ee20000300800 */
[----:B------:R-:W-:Y:S01]  /*3a9d0*/  LEA.HI.X.SX32 R11, R11, R0, 0x2, P6 ;  /* 0x000000000b0b7211 */ /* 0x000fe200030f16ff */
[----:B------:R-:W-:Y:S01]  /*3a9e0*/  IMAD R17, R3, 0x2, R25 ;  /* 0x0000000203117824 */ /* 0x000fe200078e0219 */
[C---:B------:R-:W-:Y:S01]  /*3a9f0*/  LEA R8, P6, R25.reuse, R2, 0x2 ;  /* 0x0000000219087211 */ /* 0x040fe200078c10ff */
[----:B------:R-:W1:Y:S02]  /*3aa00*/  LDCU UR5, c[0x0][0x39c] ;  /* 0x00007380ff0577ac */ /* 0x000e640008000800 */
[----:B------:R1:W-:Y:S01]  /*3aa10*/  @P4 STG.E desc[UR22][R10.64], R159 ;  /* 0x0000009f0a004986 */ /* 0x0003e2000c101916 */
[----:B------:R-:W-:-:S02]  /*3aa20*/  LEA.HI.X.SX32 R9, R25, R0, 0x2, P6 ;  /* 0x0000000019097211 */ /* 0x000fc400030f16ff */
[----:B--2---:R-:W-:Y:S01]  /*3aa30*/  ISETP.LT.AND P4, PT, R26, UR4, !P0 ;  /* 0x000000041a007c0c */ /* 0x004fe2000c781270 */
[----:B------:R-:W3:Y:S01]  /*3aa40*/  LDCU UR4, c[0x0][0x39c] ;  /* 0x00007380ff0477ac */ /* 0x000ee20008000800 */
[----:B------:R-:W2:Y:S01]  /*3aa50*/  LDL.LU R26, [R1+0xc90] ;  /* 0x000c9000011a7983 */ /* 0x000ea20000300800 */
[----:B------:R-:W-:Y:S01]  /*3aa60*/  LEA R16, P6, R17, R2, 0x2 ;  /* 0x0000000211107211 */ /* 0x000fe200078c10ff */
[----:B----4-:R-:W-:-:S03]  /*3aa70*/  IMAD R19, R3, 0x2, R17 ;  /* 0x0000000203137824 */ /* 0x010fc600078e0211 */
[----:B------:R-:W-:Y:S02]  /*3aa80*/  LEA.HI.X.SX32 R17, R17, R0, 0x2, P6 ;  /* 0x0000000011117211 */ /* 0x000fe400030f16ff */
[----:B------:R-:W-:Y:S01]  /*3aa90*/  LEA R18, P6, R19, R2, 0x2 ;  /* 0x0000000213127211 */ /* 0x000fe200078c10ff */
[----:B------:R-:W-:-:S03]  /*3aaa0*/  IMAD R25, R3, 0x2, R19 ;  /* 0x0000000203197824 */ /* 0x000fc600078e0213 */
[----:B------:R-:W-:Y:S01]  /*3aab0*/  LEA.HI.X.SX32 R19, R19, R0, 0x2, P6 ;  /* 0x0000000013137211 */ /* 0x000fe200030f16ff */
[----:B------:R4:W-:Y:S01]  /*3aac0*/  @P2 STG.E desc[UR22][R8.64], R164 ;  /* 0x000000a408002986 */ /* 0x0009e2000c101916 */
[----:B-1----:R-:W-:Y:S01]  /*3aad0*/  ISETP.LT.AND P2, PT, R33, UR6, !P0 ;  /* 0x0000000621007c0c */ /* 0x002fe2000c741270 */
[----:B------:R-:W1:Y:S02]  /*3aae0*/  LDCU UR6, c[0x0][0x39c] ;  /* 0x00007380ff0677ac */ /* 0x000e640008000800 */
[----:B------:R1:W-:Y:S01]  /*3aaf0*/  @P3 STG.E desc[UR22][R16.64], R165 ;  /* 0x000000a510003986 */ /* 0x0003e2000c101916 */
[----:B------:R-:W-:Y:S01]  /*3ab00*/  ISETP.LT.AND P3, PT, R32, UR5, !P0 ;  /* 0x0000000520007c0c */ /* 0x000fe2000c761270 */
[----:B------:R-:W2:Y:S02]  /*3ab10*/  LDCU UR5, c[0x0][0x39c] ;  /* 0x00007380ff0577ac */ /* 0x000ea40008000800 */
[----:B------:R-:W2:Y:S04]  /*3ab20*/  LDL.LU R33, [R1+0xc8c] ;  /* 0x000c8c0001217983 */ /* 0x000ea80000300800 */
[----:B------:R-:W-:Y:S04]  /*3ab30*/  @P5 STG.E desc[UR22][R18.64], R166 ;  /* 0x000000a612005986 */ /* 0x000fe8000c101916 */
[----:B------:R-:W2:Y:S01]  /*3ab40*/  LDL.LU R32, [R1+0xc84] ;  /* 0x000c840001207983 */ /* 0x000ea20000300800 */
[----:B---3--:R-:W-:-:S02]  /*3ab50*/  ISETP.LT.AND P5, PT, R24, UR4, !P0 ;  /* 0x0000000418007c0c */ /* 0x008fc4000c7a1270 */
[----:B------:R-:W-:Y:S01]  /*3ab60*/  LEA R10, P6, R25, R2, 0x2 ;  /* 0x00000002190a7211 */ /* 0x000fe200078c10ff */
[----:B------:R-:W3:Y:S01]  /*3ab70*/  LDL.LU R24, [R1+0xc74] ;  /* 0x000c740001187983 */ /* 0x000ee20000300800 */
[----:B----4-:R-:W-:Y:S01]  /*3ab80*/  IMAD R9, R3, 0x2, R25 ;  /* 0x0000000203097824 */ /* 0x010fe200078e0219 */
[----:B------:R-:W4:Y:S01]  /*3ab90*/  LDCU UR4, c[0x0][0x39c] ;  /* 0x00007380ff0477ac */ /* 0x000f220008000800 */
[----:B------:R-:W-:-:S03]  /*3aba0*/  LEA.HI.X.SX32 R11, R25, R0, 0x2, P6 ;  /* 0x00000000190b7211 */ /* 0x000fc600030f16ff */
[----:B------:R-:W-:Y:S02]  /*3abb0*/  LEA R8, P6, R9, R2, 0x2 ;  /* 0x0000000209087211 */ /* 0x000fe400078c10ff */
[----:B------:R4:W-:Y:S01]  /*3abc0*/  @P4 STG.E desc[UR22][R10.64], R167 ;  /* 0x000000a70a004986 */ /* 0x0009e2000c101916 */
[----:B-1----:R-:W-:Y:S01]  /*3abd0*/  IMAD R17, R3, 0x2, R9 ;  /* 0x0000000203117824 */ /* 0x002fe200078e0209 */
[----:B------:R-:W-:Y:S02]  /*3abe0*/  LEA.HI.X.SX32 R9, R9, R0, 0x2, P6 ;  /* 0x0000000009097211 */ /* 0x000fe400030f16ff */
[----:B------:R-:W-:Y:S01]  /*3abf0*/  ISETP.LT.AND P4, PT, R27, UR6, !P0 ;  /* 0x000000061b007c0c */ /* 0x000fe2000c781270 */
[----:B------:R-:W-:Y:S01]  /*3ac00*/  IMAD R25, R3, 0x2, R17 ;  /* 0x0000000203197824 */ /* 0x000fe200078e0211 */
[----:B------:R-:W3:Y:S01]  /*3ac10*/  LDL.LU R27, [R1+0xc6c] ;  /* 0x000c6c00011b7983 */ /* 0x000ee20000300800 */
[C---:B------:R-:W-:Y:S01]  /*3ac20*/  LEA R16, P6, R17.reuse, R2, 0x2 ;  /* 0x0000000211107211 */ /* 0x040fe200078c10ff */
[----:B------:R-:W1:Y:S02]  /*3ac30*/  LDCU UR6, c[0x0][0x39c] ;  /* 0x00007380ff0677ac */ /* 0x000e640008000800 */
[----:B------:R2:W-:Y:S01]  /*3ac40*/  @P2 STG.E desc[UR22][R8.64], R172 ;  /* 0x000000ac08002986 */ /* 0x0005e2000c101916 */
[----:B------:R-:W-:Y:S01]  /*3ac50*/  LEA.HI.X.SX32 R17, R17, R0, 0x2, P6 ;  /* 0x0000000011117211 */ /* 0x000fe200030f16ff */
[----:B----4-:R-:W-:Y:S01]  /*3ac60*/  IMAD R11, R3, 0x2, R25 ;  /* 0x00000002030b7824 */ /* 0x010fe200078e0219 */
[----:B------:R-:W-:-:S02]  /*3ac70*/  LEA R18, P6, R25, R2, 0x2 ;  /* 0x0000000219127211 */ /* 0x000fc400078c10ff */
[----:B--2---:R-:W-:Y:S01]  /*3ac80*/  ISETP.LT.AND P2, PT, R26, UR5, !P0 ;  /* 0x000000051a007c0c */ /* 0x004fe2000c741270 */
[----:B------:R-:W3:Y:S01]  /*3ac90*/  LDCU UR5, c[0x0][0x39c] ;  /* 0x00007380ff0577ac */ /* 0x000ee20008000800 */
[----:B------:R-:W2:Y:S01]  /*3aca0*/  LDL.LU R26, [R1+0xc64] ;  /* 0x000c6400011a7983 */ /* 0x000ea20000300800 */
[----:B------:R-:W-:Y:S02]  /*3acb0*/  LEA.HI.X.SX32 R19, R25, R0, 0x2, P6 ;  /* 0x0000000019137211 */ /* 0x000fe400030f16ff */
[----:B------:R-:W-:Y:S01]  /*3acc0*/  LEA R10, P6, R11, R2, 0x2 ;  /* 0x000000020b0a7211 */ /* 0x000fe200078c10ff */
[----:B------:R-:W-:-:S03]  /*3acd0*/  IMAD R9, R3, 0x2, R11 ;  /* 0x0000000203097824 */ /* 0x000fc600078e020b */
[----:B------:R-:W-:Y:S01]  /*3ace0*/  LEA.HI.X.SX32 R11, R11, R0, 0x2, P6 ;  /* 0x000000000b0b7211 */ /* 0x000fe200030f16ff */
[----:B------:R4:W-:Y:S04]  /*3acf0*/  @P3 STG.E desc[UR22][R16.64], R173 ;  /* 0x000000ad10003986 */ /* 0x0009e8000c101916 */
[----:B------:R1:W-:Y:S04]  /*3ad00*/  @P5 STG.E desc[UR22][R18.64], R174 ;  /* 0x000000ae12005986 */ /* 0x0003e8000c101916 */
[----:B------:R3:W-:Y:S01]  /*3ad10*/  @P4 STG.E desc[UR22][R10.64], R175 ;  /* 0x000000af0a004986 */ /* 0x0007e2000c101916 */
[----:B------:R-:W-:Y:S01]  /*3ad20*/  ISETP.LT.AND P3, PT, R33, UR4, !P0 ;  /* 0x0000000421007c0c */ /* 0x000fe2000c761270 */
[----:B------:R-:W3:Y:S02]  /*3ad30*/  LDCU UR4, c[0x0][0x39c] ;  /* 0x00007380ff0477ac */ /* 0x000ee40008000800 */
[----:B------:R-:W2:Y:S01]  /*3ad40*/  LDL.LU R33, [R1+0xc5c] ;  /* 0x000c5c0001217983 */ /* 0x000ea20000300800 */
[----:B-1----:R-:W-:Y:S01]  /*3ad50*/  ISETP.LT.AND P5, PT, R32, UR6, !P0 ;  /* 0x0000000620007c0c */ /* 0x002fe2000c7a1270 */
[----:B------:R-:W2:Y:S02]  /*3ad60*/  LDCU UR6, c[0x0][0x39c] ;  /* 0x00007380ff0677ac */ /* 0x000ea40008000800 */
[----:B------:R-:W2:Y:S01]  /*3ad70*/  LDL.LU R32, [R1+0xc50] ;  /* 0x000c500001207983 */ /* 0x000ea20000300800 */
[----:B---3--:R-:W-:Y:S01]  /*3ad80*/  ISETP.LT.AND P4, PT, R24, UR5, !P0 ;  /* 0x0000000518007c0c */ /* 0x008fe2000c781270 */
[----:B------:R-:W-:-:S02]  /*3ad90*/  IMAD R25, R3, 0x2, R9 ;  /* 0x0000000203197824 */ /* 0x000fc400078e0209 */
[----:B------:R-:W3:Y:S01]  /*3ada0*/  LDL.LU R24, [R1+0xc48] ;  /* 0x000c480001187983 */ /* 0x000ee20000300800 */
[C---:B------:R-:W-:Y:S01]  /*3adb0*/  LEA R8, P6, R9.reuse, R2, 0x2 ;  /* 0x0000000209087211 */ /* 0x040fe200078c10ff */
[----:B------:R-:W1:Y:S03]  /*3adc0*/  LDCU UR5, c[0x0][0x39c] ;  /* 0x00007380ff0577ac */ /* 0x000e660008000800 */
[----:B------:R-:W-:Y:S02]  /*3add0*/  LEA.HI.X.SX32 R9, R9, R0, 0x2, P6 ;  /* 0x0000000009097211 */ /* 0x000fe400030f16ff */
[----:B----4-:R-:W-:-:S03]  /*3ade0*/  LEA R16, P6, R25, R2, 0x2 ;  /* 0x0000000219107211 */ /* 0x010fc600078c10ff */
[----:B------:R4:W-:Y:S01]  /*3adf0*/  @P2 STG.E desc[UR22][R8.64], R180 ;  /* 0x000000b408002986 */ /* 0x0009e2000c101916 */
[----:B------:R-:W-:Y:S01]  /*3ae00*/  IMAD R19, R3, 0x2, R25 ;  /* 0x0000000203137824 */ /* 0x000fe200078e0219 */
[----:B------:R-:W-:Y:S02]  /*3ae10*/  ISETP.LT.AND P2, PT, R27, UR4, !P0 ;  /* 0x000000041b007c0c */ /* 0x000fe4000c741270 */
[----:B------:R-:W-:Y:S01]  /*3ae20*/  LEA.HI.X.SX32 R17, R25, R0, 0x2, P6 ;  /* 0x0000000019117211 */ /* 0x000fe200030f16ff */
[----:B------:R-:W3:Y:S01]  /*3ae30*/  LDL.LU R27, [R1+0xc40] ;  /* 0x000c4000011b7983 */ /* 0x000ee20000300800 */
[----:B------:R-:W-:Y:S01]  /*3ae40*/  LEA R18, P6, R19, R2, 0x2 ;  /* 0x0000000213127211 */ /* 0x000fe200078c10ff */
[----:B------:R-:W-:Y:S01]  /*3ae50*/  IMAD R11, R3, 0x2, R19 ;  /* 0x00000002030b7824 */ /* 0x000fe200078e0213 */
[----:B------:R-:W1:Y:S01]  /*3ae60*/  LDCU UR4, c[0x0][0x39c] ;  /* 0x00007380ff0477ac */ /* 0x000e620008000800 */
[----:B------:R1:W-:Y:S01]  /*3ae70*/  @P3 STG.E desc[UR22][R16.64], R181 ;  /* 0x000000b510003986 */ /* 0x0003e2000c101916 */
[----:B------:R-:W-:Y:S01]  /*3ae80*/  LEA.HI.X.SX32 R19, R19, R0, 0x2, P6 ;  /* 0x0000000013137211 */ /* 0x000fe200030f16ff */
[----:B------:R-:W-:Y:S01]  /*3ae90*/  IMAD R25, R3, 0x2, R11 ;  /* 0x0000000203197824 */ /* 0x000fe200078e020b */
[----:B--2---:R-:W-:Y:S01]  /*3aea0*/  ISETP.LT.AND P3, PT, R26, UR6, !P0 ;  /* 0x000000061a007c0c */ /* 0x004fe2000c761270 */
[----:B------:R-:W3:Y:S01]  /*3aeb0*/  LDCU UR6, c[0x0][0x39c] ;  /* 0x00007380ff0677ac */ /* 0x000ee20008000800 */
[----:B------:R-:W2:Y:S01]  /*3aec0*/  LDL.LU R26, [R1+0xc34] ;  /* 0x000c3400011a7983 */ /* 0x000ea20000300800 */
[----:B------:R-:W-:-:S04]  /*3aed0*/  LEA R10, P6, R11, R2, 0x2 ;  /* 0x000000020b0a7211 */ /* 0x000fc800078c10ff */
[----:B------:R-:W-:Y:S02]  /*3aee0*/  LEA.HI.X.SX32 R11, R11, R0, 0x2, P6 ;  /* 0x000000000b0b7211 */ /* 0x000fe400030f16ff */
[C---:B----4-:R-:W-:Y:S01]  /*3aef0*/  LEA R8, P6, R25.reuse, R2, 0x2 ;  /* 0x0000000219087211 */ /* 0x050fe200078c10ff */
[----:B------:R4:W-:Y:S03]  /*3af00*/  @P5 STG.E desc[UR22][R18.64], R182 ;  /* 0x000000b612005986 */ /* 0x0009e6000c101916 */
[----:B------:R-:W-:Y:S01]  /*3af10*/  LEA.HI.X.SX32 R9, R25, R0, 0x2, P6 ;  /* 0x0000000019097211 */ /* 0x000fe200030f16ff */
[----:B------:R-:W-:Y:S04]  /*3af20*/  @P4 STG.E desc[UR22][R10.64], R183 ;  /* 0x000000b70a004986 */ /* 0x000fe8000c101916 */
[----:B------:R3:W-:Y:S01]  /*3af30*/  @P2 STG.E desc[UR22][R8.64], R188 ;  /* 0x000000bc08002986 */ /* 0x0007e2000c101916 */
[----:B-1----:R-:W-:Y:S01]  /*3af40*/  ISETP.LT.AND P5, PT, R33, UR5, !P0 ;  /* 0x0000000521007c0c */ /* 0x002fe2000c7a1270 */
[----:B------:R-:W1:Y:S02]  /*3af50*/  LDCU UR5, c[0x0][0x39c] ;  /* 0x00007380ff0577ac */ /* 0x000e640008000800 */
[----:B------:R-:W2:Y:S01]  /*3af60*/  LDL.LU R33, [R1+0xc28] ;  /* 0x000c280001217983 */ /* 0x000ea20000300800 */
[----:B------:R-:W-:Y:S01]  /*3af70*/  ISETP.LT.AND P4, PT, R32, UR4, !P0 ;  /* 0x0000000420007c0c */ /* 0x000fe2000c781270 */
[----:B------:R-:W-:-:S02]  /*3af80*/  IMAD R17, R3, 0x2, R25 ;  /* 0x0000000203117824 */ /* 0x000fc400078e0219 */
[----:B------:R-:W2:Y:S01]  /*3af90*/  LDL.LU R32, [R1+0xc24] ;  /* 0x000c240001207983 */ /* 0x000ea20000300800 */
[----:B------:R-:W2:Y:S01]  /*3afa0*/  LDCU UR4, c[0x0][0x39c] ;  /* 0x00007380ff0477ac */ /* 0x000ea20008000800 */
[----:B---3--:R-:W-:Y:S01]  /*3afb0*/  ISETP.LT.AND P2, PT, R24, UR6, !P0 ;  /* 0x0000000618007c0c */ /* 0x008fe2000c741270 */
[----:B----4-:R-:W-:Y:S01]  /*3afc0*/  IMAD R19, R3, 0x2, R17 ;  /* 0x0000000203137824 */ /* 0x010fe200078e0211 */
[----:B------:R-:W3:Y:S01]  /*3afd0*/  LDL.LU R24, [R1+0xc1c] ;  /* 0x000c1c0001187983 */ /* 0x000ee20000300800 */
[C---:B------:R-:W-:Y:S01]  /*3afe0*/  LEA R16, P6, R17.reuse, R2, 0x2 ;  /* 0x0000000211107211 */ /* 0x040fe200078c10ff */
[----:B------:R-:W4:Y:S03]  /*3aff0*/  LDCU UR6, c[0x0][0x39c] ;  /* 0x00007380ff0677ac */ /* 0x000f260008000800 */
[----:B------:R-:W-:Y:S02]  /*3b000*/  LEA.HI.X.SX32 R17, R17, R0, 0x2, P6 ;  /* 0x0000000011117211 */ /* 0x000fe400030f16ff */
[----:B------:R-:W-:-:S03]  /*3b010*/  LEA R18, P6, R19, R2, 0x2 ;  /* 0x0000000213127211 */ /* 0x000fc600078c10ff */
[----:B------:R4:W-:Y:S01]  /*3b020*/  @P3 STG.E desc[UR22][R16.64], R189 ;  /* 0x000000bd10003986 */ /* 0x0009e2000c101916 */
[----:B------:R-:W-:Y:S01]  /*3b030*/  IMAD R25, R3, 0x2, R19 ;  /* 0x0000000203197824 */ /* 0x000fe200078e0213 */
[----:B------:R-:W-:Y:S02]  /*3b040*/  LEA.HI.X.SX32 R19, R19, R0, 0x2, P6 ;  /* 0x0000000013137211 */ /* 0x000fe400030f16ff */
[----:B-1----:R-:W-:Y:S01]  /*3b050*/  ISETP.LT.AND P3, PT, R27, UR5, !P0 ;  /* 0x000000051b007c0c */ /* 0x002fe2000c761270 */
[----:B------:R-:W-:Y:S01]  /*3b060*/  IMAD R9, R3, 0x2, R25 ;  /* 0x0000000203097824 */ /* 0x000fe200078e0219 */
[----:B------:R-:W3:Y:S01]  /*3b070*/  LDL.LU R27, [R1+0xc14] ;  /* 0x000c1400011b7983 */ /* 0x000ee20000300800 */
[C---:B------:R-:W-:Y:S01]  /*3b080*/  LEA R10, P6, R25.reuse, R2, 0x2 ;  /* 0x00000002190a7211 */ /* 0x040fe200078c10ff */
[----:B------:R-:W1:Y:S02]  /*3b090*/  LDCU UR5, c[0x0][0x39c] ;  /* 0x00007380ff0577ac */ /* 0x000e640008000800 */
[----:B------:R1:W-:Y:S01]  /*3b0a0*/  @P5 STG.E desc[UR22][R18.64], R190 ;  /* 0x000000be12005986 */ /* 0x0003e2000c101916 */
[----:B------:R-:W-:Y:S01]  /*3b0b0*/  LEA.HI.X.SX32 R11, R25, R0, 0x2, P6 ;  /* 0x00000000190b7211 */ /* 0x000fe200030f16ff */
[----:B----4-:R-:W-:Y:S01]  /*3b0c0*/  IMAD R17, R3, 0x2, R9 ;  /* 0x0000000203117824 */ /* 0x010fe200078e0209 */
[----:B--2---:R-:W-:Y:S01]  /*3b0d0*/  ISETP.LT.AND P5, PT, R26, UR4, !P0 ;  /* 0x000000041a007c0c */ /* 0x004fe2000c7a1270 */
[----:B------:R-:W3:Y:S01]  /*3b0e0*/  LDCU UR4, c[0x0][0x39c] ;  /* 0x00007380ff0477ac */ /* 0x000ee20008000800 */
[----:B------:R-:W2:Y:S01]  /*3b0f0*/  LDL.LU R26, [R1+0xc04] ;  /* 0x000c0400011a7983 */ /* 0x000ea20000300800 */
[----:B------:R-:W-:-:S04]  /*3b100*/  LEA R8, P6, R9, R2, 0x2 ;  /* 0x0000000209087211 */ /* 0x000fc800078c10ff */
[----:B------:R-:W-:Y:S02]  /*3b110*/  LEA.HI.X.SX32 R9, R9, R0, 0x2, P6 ;  /* 0x0000000009097211 */ /* 0x000fe400030f16ff */
[----:B------:R-:W-:Y:S01]  /*3b120*/  LEA R16, P6, R17, R2, 0x2 ;  /* 0x0000000211107211 */ /* 0x000fe200078c10ff */
[----:B------:R-:W-:-:S03]  /*3b130*/  IMAD R25, R3, 0x2, R17 ;  /* 0x0000000203197824 */ /* 0x000fc600078e0211 */
[----:B------:R-:W-:Y:S01]  /*3b140*/  LEA.HI.X.SX32 R17, R17, R0, 0x2, P6 ;  /* 0x0000000011117211 */ /* 0x000fe200030f16ff */
[----:B------:R4:W-:Y:S04]  /*3b150*/  @P4 STG.E desc[UR22][R10.64], R191 ;  /* 0x000000bf0a004986 */ /* 0x0009e8000c101916 */
[----:B------:R1:W-:Y:S01]  /*3b160*/  @P2 STG.E desc[UR22][R8.64], R68 ;  /* 0x0000004408002986 */ /* 0x0003e2000c101916 */
[----:B------:R-:W-:Y:S01]  /*3b170*/  ISETP.LT.AND P4, PT, R33, UR6, !P0 ;  /* 0x0000000621007c0c */ /* 0x000fe2000c781270 */
[----:B------:R-:W3:Y:S02]  /*3b180*/  LDCU UR6, c[0x0][0x39c] ;  /* 0x00007380ff0677ac */ /* 0x000ee40008000800 */
[----:B------:R-:W2:Y:S04]  /*3b190*/  LDL.LU R33, [R1+0xc00] ;  /* 0x000c000001217983 */ /* 0x000ea80000300800 */
[----:B------:R-:W-:Y:S01]  /*3b1a0*/  @P3 STG.E desc[UR22][R16.64], R69 ;  /* 0x0000004510003986 */ /* 0x000fe2000c101916 */
[----:B-1----:R-:W-:Y:S01]  /*3b1b0*/  ISETP.LT.AND P2, PT, R32, UR5, !P0 ;  /* 0x0000000520007c0c */ /* 0x002fe2000c741270 */
[----:B------:R-:W2:Y:S02]  /*3b1c0*/  LDCU UR5, c[0x0][0x39c] ;  /* 0x00007380ff0577ac */ /* 0x000ea40008000800 */
[----:B------:R-:W2:Y:S01]  /*3b1d0*/  LDL.LU R32, [R1+0xbf8] ;  /* 0x000bf80001207983 */ /* 0x000ea20000300800 */
[----:B---3--:R-:W-:-:S02]  /*3b1e0*/  ISETP.LT.AND P3, PT, R24, UR4, !P0 ;  /* 0x0000000418007c0c */ /* 0x008fc4000c761270 */
[----:B------:R-:W-:Y:S01]  /*3b1f0*/  LEA R18, P6, R25, R2, 0x2 ;  /* 0x0000000219127211 */ /* 0x000fe200078c10ff */
[----:B------:R-:W3:Y:S01]  /*3b200*/  LDL.LU R24, [R1+0xbe8] ;  /* 0x000be80001187983 */ /* 0x000ee20000300800 */
[----:B----4-:R-:W-:Y:S01]  /*3b210*/  IMAD R11, R3, 0x2, R25 ;  /* 0x00000002030b7824 */ /* 0x010fe200078e0219 */
[----:B------:R-:W1:Y:S01]  /*3b220*/  LDCU UR4, c[0x0][0x39c] ;  /* 0x00007380ff0477ac */ /* 0x000e620008000800 */
[----:B------:R-:W-:-:S03]  /*3b230*/  LEA.HI.X.SX32 R19, R25, R0, 0x2, P6 ;  /* 0x0000000019137211 */ /* 0x000fc600030f16ff */
[----:B------:R-:W-:Y:S02]  /*3b240*/  LEA R10, P6, R11, R2, 0x2 ;  /* 0x000000020b0a7211 */ /* 0x000fe400078c10ff */
[----:B------:R4:W-:Y:S01]  /*3b250*/  @P5 STG.E desc[UR22][R18.64], R70 ;  /* 0x0000004612005986 */ /* 0x0009e2000c101916 */
[----:B------:R-:W-:Y:S01]  /*3b260*/  IMAD R9, R3, 0x2, R11 ;  /* 0x0000000203097824 */ /* 0x000fe200078e020b */
        /* <DEDUP_REMOVED lines=19> */
[----:B-1----:R-:W-:Y:S01]  /*3b3a0*/  ISETP.LT.AND P2, PT, R33, UR4, !P0 ;  /* 0x0000000421007c0c */ /* 0x002fe2000c741270 */
[----:B------:R-:W1:Y:S02]  /*3b3b0*/  LDCU UR4, c[0x0][0x39c] ;  /* 0x00007380ff0477ac */ /* 0x000e640008000800 */
[----:B------:R-:W2:Y:S04]  /*3b3c0*/  LDL.LU R33, [R1+0xbc8] ;  /* 0x000bc80001217983 */ /* 0x000ea80000300800 */
[----:B------:R1:W-:Y:S01]  /*3b3d0*/  @P5 STG.E desc[UR22][R18.64], R78 ;  /* 0x0000004e12005986 */ /* 0x0003e2000c101916 */
[----:B------:R-:W-:Y:S01]  /*3b3e0*/  ISETP.LT.AND P3, PT, R32, UR6, !P0 ;  /* 0x0000000620007c0c */ /* 0x000fe2000c761270 */
[----:B------:R-:W2:Y:S02]  /*3b3f0*/  LDCU UR6, c[0x0][0x39c] ;  /* 0x00007380ff0677ac */ /* 0x000ea40008000800 */
[----:B------:R-:W2:Y:S01]  /*3b400*/  LDL.LU R32, [R1+0xbc0] ;  /* 0x000bc00001207983 */ /* 0x000ea20000300800 */
[----:B---3--:R-:W-:Y:S01]  /*3b410*/  ISETP.LT.AND P5, PT, R24, UR5, !P0 ;  /* 0x0000000518007c0c */ /* 0x008fe2000c7a1270 */
[----:B------:R-:W-:-:S02]  /*3b420*/  IMAD R25, R3, 0x2, R11 ;  /* 0x0000000203197824 */ /* 0x000fc400078e020b */
[----:B------:R-:W3:Y:S01]  /*3b430*/  LDL.LU R24, [R1+0xbb8] ;  /* 0x000bb80001187983 */ /* 0x000ee20000300800 */
[C---:B------:R-:W-:Y:S01]  /*3b440*/  LEA R10, P6, R11.reuse, R2, 0x2 ;  /* 0x000000020b0a7211 */ /* 0x040fe200078c10ff */
[----:B------:R-:W2:Y:S03]  /*3b450*/  LDCU UR5, c[0x0][0x39c] ;  /* 0x00007380ff0577ac */ /* 0x000ea60008000800 */
[----:B------:R-:W-:Y:S02]  /*3b460*/  LEA.HI.X.SX32 R11, R11, R0, 0x2, P6 ;  /* 0x000000000b0b7211 */ /* 0x000fe400030f16ff */
[----:B----4-:R-:W-:-:S03]  /*3b470*/  LEA R8, P6, R25, R2, 0x2 ;  /* 0x0000000219087211 */ /* 0x010fc600078c10ff */
[----:B------:R4:W-:Y:S01]  /*3b480*/  @P4 STG.E desc[UR22][R10.64], R79 ;  /* 0x0000004f0a004986 */ /* 0x0009e2000c101916 */
[----:B------:R-:W-:Y:S01]  /*3b490*/  IMAD R17, R3, 0x2, R25 ;  /* 0x0000000203117824 */ /* 0x000fe200078e0219 */
[----:B-1----:R-:W-:Y:S02]  /*3b4a0*/  ISETP.LT.AND P4, PT, R27, UR4, !P0 ;  /* 0x000000041b007c0c */ /* 0x002fe4000c781270 */
[----:B------:R-:W-:Y:S01]  /*3b4b0*/  LEA.HI.X.SX32 R9, R25, R0, 0x2, P6 ;  /* 0x0000000019097211 */ /* 0x000fe200030f16ff */
[----:B------:R-:W3:Y:S01]  /*3b4c0*/  LDL.LU R27, [R1+0xbb0] ;  /* 0x000bb000011b7983 */ /* 0x000ee20000300800 */
[----:B------:R-:W-:Y:S01]  /*3b4d0*/  LEA R16, P6, R17, R2, 0x2 ;  /* 0x0000000211107211 */ /* 0x000fe200078c10ff */
[----:B------:R-:W-:Y:S01]  /*3b4e0*/  IMAD R19, R3, 0x2, R17 ;  /* 0x0000000203137824 */ /* 0x000fe200078e0211 */
[----:B------:R-:W1:Y:S01]  /*3b4f0*/  LDCU UR4, c[0x0][0x39c] ;  /* 0x00007380ff0477ac */ /* 0x000e620008000800 */
[----:B------:R1:W-:Y:S01]  /*3b500*/  @P2 STG.E desc[UR22][R8.64], R84 ;  /* 0x0000005408002986 */ /* 0x0003e2000c101916 */
[----:B------:R-:W-:-:S02]  /*3b510*/  LEA.HI.X.SX32 R17, R17, R0, 0x2, P6 ;  /* 0x0000000011117211 */ /* 0x000fc400030f16ff */
[----:B--2---:R-:W-:Y:S01]  /*3b520*/  ISETP.LT.AND P2, PT, R26, UR6, !P0 ;  /* 0x000000061a007c0c */ /* 0x004fe2000c741270 */
[----:B------:R-:W3:Y:S01]  /*3b530*/  LDCU UR6, c[0x0][0x39c] ;  /* 0x00007380ff0677ac */ /* 0x000ee20008000800 */
[----:B------:R-:W2:Y:S01]  /*3b540*/  LDL.LU R26, [R1+0xba0] ;  /* 0x000ba000011a7983 */ /* 0x000ea20000300800 */
[----:B------:R-:W-:Y:S01]  /*3b550*/  LEA R18, P6, R19, R2, 0x2 ;  /* 0x0000000213127211 */ /* 0x000fe200078c10ff */
[----:B------:R-:W-:-:S03]  /*3b560*/  IMAD R25, R3, 0x2, R19 ;  /* 0x0000000203197824 */ /* 0x000fc600078e0213 */
[----:B------:R-:W-:Y:S02]  /*3b570*/  LEA.HI.X.SX32 R19, R19, R0, 0x2, P6 ;  /* 0x0000000013137211 */ /* 0x000fe400030f16ff */
[C---:B----4-:R-:W-:Y:S01]  /*3b580*/  LEA R10, P6, R25.reuse, R2, 0x2 ;  /* 0x00000002190a7211 */ /* 0x050fe200078c10ff */
[----:B------:R4:W-:Y:S03]  /*3b590*/  @P3 STG.E desc[UR22][R16.64], R85 ;  /* 0x0000005510003986 */ /* 0x0009e6000c101916 */
[----:B------:R-:W-:Y:S01]  /*3b5a0*/  LEA.HI.X.SX32 R11, R25, R0, 0x2, P6 ;  /* 0x00000000190b7211 */ /* 0x000fe200030f16ff */
[----:B------:R-:W-:Y:S04]  /*3b5b0*/  @P5 STG.E desc[UR22][R18.64], R86 ;  /* 0x0000005612005986 */ /* 0x000fe8000c101916 */
[----:B------:R1:W-:Y:S01]  /*3b5c0*/  @P4 STG.E desc[UR22][R10.64], R87 ;  /* 0x000000570a004986 */ /* 0x0003e2000c101916 */
[----:B------:R-:W-:Y:S01]  /*3b5d0*/  ISETP.LT.AND P3, PT, R33, UR5, !P0 ;  /* 0x0000000521007c0c */ /* 0x000fe2000c761270 */
[----:B------:R-:W3:Y:S02]  /*3b5e0*/  LDCU UR5, c[0x0][0x39c] ;  /* 0x00007380ff0577ac */ /* 0x000ee40008000800 */
[----:B------:R-:W2:Y:S01]  /*3b5f0*/  LDL.LU R33, [R1+0xb9c] ;  /* 0x000b9c0001217983 */ /* 0x000ea20000300800 */
[----:B-1----:R-:W-:Y:S01]  /*3b600*/  ISETP.LT.AND P5, PT, R32, UR4, !P0 ;  /* 0x0000000420007c0c */ /* 0x002fe2000c7a1270 */
[----:B------:R-:W-:-:S02]  /*3b610*/  IMAD R9, R3, 0x2, R25 ;  /* 0x0000000203097824 */ /* 0x000fc400078e0219 */
[----:B------:R-:W2:Y:S01]  /*3b620*/  LDL.LU R32, [R1+0xb94] ;  /* 0x000b940001207983 */ /* 0x000ea20000300800 */
[----:B------:R-:W2:Y:S01]  /*3b630*/  LDCU UR4, c[0x0][0x39c] ;  /* 0x00007380ff0477ac */ /* 0x000ea20008000800 */
[----:B---3--:R-:W-:Y:S01]  /*3b640*/  ISETP.LT.AND P4, PT, R24, UR6, !P0 ;  /* 0x0000000618007c0c */ /* 0x008fe2000c781270 */
[----:B----4-:R-:W-:Y:S01]  /*3b650*/  IMAD R17, R3, 0x2, R9 ;  /* 0x0000000203117824 */ /* 0x010fe200078e0209 */
[----:B------:R-:W3:Y:S01]  /*3b660*/  LDL.LU R24, [R1+0xb88] ;  /* 0x000b880001187983 */ /* 0x000ee20000300800 */
[C---:B------:R-:W-:Y:S01]  /*3b670*/  LEA R8, P6, R9.reuse, R2, 0x2 ;  /* 0x0000000209087211 */ /* 0x040fe200078c10ff */
[----:B------:R-:W1:Y:S03]  /*3b680*/  LDCU UR6, c[0x0][0x39c] ;  /* 0x00007380ff0677ac */ /* 0x000e660008000800 */
[----:B------:R-:W-:Y:S02]  /*3b690*/  LEA.HI.X.SX32 R9, R9, R0, 0x2, P6 ;  /* 0x0000000009097211 */ /* 0x000fe400030f16ff */
[----:B------:R-:W-:-:S03]  /*3b6a0*/  LEA R16, P6, R17, R2, 0x2 ;  /* 0x0000000211107211 */ /* 0x000fc600078c10ff */
        /* <DEDUP_REMOVED lines=51> */
[----:B------:R-:W-:Y:S01]  /*3b9e0*/  LEA R16, P6, R17, R2, 0x2 ;  /* 0x0000000211107211 */ /* 0x000fe200078c10ff */
[----:B------:R-:W-:-:S03]  /*3b9f0*/  IMAD R19, R3, 0x2, R17 ;  /* 0x0000000203137824 */ /* 0x000fc600078e0211 */
[----:B------:R-:W-:Y:S01]  /*3ba00*/  LEA.HI.X.SX32 R17, R17, R0, 0x2, P6 ;  /* 0x0000000011117211 */ /* 0x000fe200030f16ff */
[----:B------:R1:W-:Y:S04]  /*3ba10*/  @P4 STG.E desc[UR22][R10.64], R103 ;  /* 0x000000670a004986 */ /* 0x0003e8000c101916 */
[----:B------:R1:W-:Y:S01]  /*3ba20*/  @P2 STG.E desc[UR22][R8.64], R108 ;  /* 0x0000006c08002986 */ /* 0x0003e2000c101916 */
[----:B----4-:R-:W-:Y:S01]  /*3ba30*/  ISETP.LT.AND P4, PT, R33, UR4, !P0 ;  /* 0x0000000421007c0c */ /* 0x010fe2000c781270 */
[----:B------:R-:W4:Y:S02]  /*3ba40*/  LDCU UR4, c[0x0][0x39c] ;  /* 0x00007380ff0477ac */ /* 0x000f240008000800 */
[----:B------:R-:W2:Y:S04]  /*3ba50*/  LDL.LU R33, [R1+0xb40] ;  /* 0x000b400001217983 */ /* 0x000ea80000300800 */
[----:B------:R3:W-:Y:S01]  /*3ba60*/  @P3 STG.E desc[UR22][R16.64], R109 ;  /* 0x0000006d10003986 */ /* 0x0007e2000c101916 */
        /* <DEDUP_REMOVED lines=9> */
[----:B------:R-:W-:-:S03]  /*3bb00*/  LEA R10, P6, R25, R2, 0x2 ;  /* 0x00000002190a7211 */ /* 0x000fc600078c10ff */
[----:B------:R1:W-:Y:S01]  /*3bb10*/  @P5 STG.E desc[UR22][R18.64], R110 ;  /* 0x0000006e12005986 */ /* 0x0003e2000c101916 */
[----:B------:R-:W-:Y:S01]  /*3bb20*/  IMAD R9, R3, 0x2, R25 ;  /* 0x0000000203097824 */ /* 0x000fe200078e0219 */
[----:B----4-:R-:W-:Y:S02]  /*3bb30*/  ISETP.LT.AND P5, PT, R27, UR4, !P0 ;  /* 0x000000041b007c0c */ /* 0x010fe4000c7a1270 */
[----:B------:R-:W-:Y:S01]  /*3bb40*/  LEA.HI.X.SX32 R11, R25, R0, 0x2, P6 ;  /* 0x00000000190b7211 */ /* 0x000fe200030f16ff */
[----:B------:R-:W4:Y:S01]  /*3bb50*/  LDL.LU R27, [R1+0xb28] ;  /* 0x000b2800011b7983 */ /* 0x000f220000300800 */
[----:B------:R-:W-:Y:S01]  /*3bb60*/  LEA R8, P6, R9, R2, 0x2 ;  /* 0x0000000209087211 */ /* 0x000fe200078c10ff */
[----:B------:R-:W-:Y:S01]  /*3bb70*/  IMAD R17, R3, 0x2, R9 ;  /* 0x0000000203117824 */ /* 0x000fe200078e0209 */
[----:B------:R-:W2:Y:S01]  /*3bb80*/  LDCU UR4, c[0x0][0x39c] ;  /* 0x00007380ff0477ac */ /* 0x000ea20008000800 */
        /* <DEDUP_REMOVED lines=8> */
[C---:B-1----:R-:W-:Y:S01]  /*3bc10*/  LEA R18, P6, R25.reuse, R2, 0x2 ;  /* 0x0000000219127211 */ /* 0x042fe200078c10ff */
[----:B------:R1:W-:Y:S03]  /*3bc20*/  @P2 STG.E desc[UR22][R8.64], R116 ;  /* 0x0000007408002986 */ /* 0x0003e6000c101916 */
[----:B------:R-:W-:Y:S01]  /*3bc30*/  LEA.HI.X.SX32 R19, R25, R0, 0x2, P6 ;  /* 0x0000000019137211 */ /* 0x000fe200030f16ff */
[----:B------:R-:W-:Y:S04]  /*3bc40*/  @P3 STG.E desc[UR22][R16.64], R117 ;  /* 0x0000007510003986 */ /* 0x000fe8000c101916 */
[----:B------:R1:W-:Y:S01]  /*3bc50*/  @P5 STG.E desc[UR22][R18.64], R118 ;  /* 0x0000007612005986 */ /* 0x0003e2000c101916 */
[----:B------:R-:W-:Y:S01]  /*3bc60*/  ISETP.LT.AND P2, PT, R33, UR5, !P0 ;  /* 0x0000000521007c0c */ /* 0x000fe2000c741270 */
[----:B------:R-:W4:Y:S02]  /*3bc70*/  LDCU UR5, c[0x0][0x39c] ;  /* 0x00007380ff0577ac */ /* 0x000f240008000800 */
[----:B------:R-:W2:Y:S01]  /*3bc80*/  LDL.LU R33, [R1+0xb10] ;  /* 0x000b100001217983 */ /* 0x000ea20000300800 */
[----:B------:R-:W-:Y:S01]  /*3bc90*/  ISETP.LT.AND P3, PT, R32, UR4, !P0 ;  /* 0x0000000420007c0c */ /* 0x000fe2000c761270 */
[----:B------:R-:W-:-:S02]  /*3bca0*/  IMAD R11, R3, 0x2, R25 ;  /* 0x00000002030b7824 */ /* 0x000fc400078e0219 */
[----:B------:R-:W2:Y:S01]  /*3bcb0*/  LDL.LU R32, [R1+0xb08] ;  /* 0x000b080001207983 */ /* 0x000ea20000300800 */
[----:B------:R-:W2:Y:S01]  /*3bcc0*/  LDCU UR4, c[0x0][0x39c] ;  /* 0x00007380ff0477ac */ /* 0x000ea20008000800 */
[----:B---3--:R-:W-:Y:S01]  /*3bcd0*/  ISETP.LT.AND P5, PT, R24, UR6, !P0 ;  /* 0x0000000618007c0c */ /* 0x008fe2000c7a1270 */
[----:B-1----:R-:W-:Y:S01]  /*3bce0*/  IMAD R9, R3, 0x2, R11 ;  /* 0x0000000203097824 */ /* 0x002fe200078e020b */
        /* <DEDUP_REMOVED lines=8> */
[----:B----4-:R-:W-:Y:S01]  /*3bd70*/  ISETP.LT.AND P4, PT, R27, UR5, !P0 ;  /* 0x000000051b007c0c */ /* 0x010fe2000c781270 */
[----:B------:R-:W-:Y:S01]  /*3bd80*/  IMAD R19, R3, 0x2, R25 ;  /* 0x0000000203137824 */ /* 0x000fe200078e0219 */
[----:B------:R-:W4:Y:S01]  /*3bd90*/  LDL.LU R27, [R1+0xafc] ;  /* 0x000afc00011b7983 */ /* 0x000f220000300800 */
[C---:B------:R-:W-:Y:S01]  /*3bda0*/  LEA R16, P6, R25.reuse, R2, 0x2 ;  /* 0x0000000219107211 */ /* 0x040fe200078c10ff */
[----:B------:R-:W2:Y:S02]  /*3bdb0*/  LDCU UR5, c[0x0][0x39c] ;  /* 0x00007380ff0577ac */ /* 0x000ea40008000800 */
[----:B------:R2:W-:Y:S01]  /*3bdc0*/  @P2 STG.E desc[UR22][R8.64], R124 ;  /* 0x0000007c08002986 */ /* 0x0005e2000c101916 */
[----:B------:R-:W-:-:S02]  /*3bdd0*/  LEA.HI.X.SX32 R17, R25, R0, 0x2, P6 ;  /* 0x0000000019117211 */ /* 0x000fc400030f16ff */
[----:B--2---:R-:W-:Y:S01]  /*3bde0*/  ISETP.LT.AND P2, PT, R26, UR4, !P0 ;  /* 0x000000041a007c0c */ /* 0x004fe2000c741270 */
[----:B------:R-:W3:Y:S01]  /*3bdf0*/  LDCU UR4, c[0x0][0x39c] ;  /* 0x00007380ff0477ac */ /* 0x000ee20008000800 */
[----:B------:R-:W2:Y:S01]  /*3be00*/  LDL.LU R26, [R1+0xaf4] ;  /* 0x000af400011a7983 */ /* 0x000ea20000300800 */
[----:B------:R-:W-:Y:S01]  /*3be10*/  LEA R18, P6, R19, R2, 0x2 ;  /* 0x0000000213127211 */ /* 0x000fe200078c10ff */
[----:B-1----:R-:W-:-:S03]  /*3be20*/  IMAD R11, R3, 0x2, R19 ;  /* 0x00000002030b7824 */ /* 0x002fc600078e0213 */
[----:B------:R-:W-:Y:S02]  /*3be30*/  LEA.HI.X.SX32 R19, R19, R0, 0x2, P6 ;  /* 0x0000000013137211 */ /* 0x000fe400030f16ff */
[----:B------:R-:W-:Y:S01]  /*3be40*/  LEA R10, P6, R11, R2, 0x2 ;  /* 0x000000020b0a7211 */ /* 0x000fe200078c10ff */
[----:B------:R-:W-:-:S03]  /*3be50*/  IMAD R25, R3, 0x2, R11 ;  /* 0x0000000203197824 */ /* 0x000fc600078e020b */
[----:B------:R-:W-:Y:S01]  /*3be60*/  LEA.HI.X.SX32 R11, R11, R0, 0x2, P6 ;  /* 0x000000000b0b7211 */ /* 0x000fe200030f16ff */
[----:B------:R1:W-:Y:S04]  /*3be70*/  @P3 STG.E desc[UR22][R16.64], R125 ;  /* 0x0000007d10003986 */ /* 0x0003e8000c101916 */
[----:B------:R1:W-:Y:S01]  /*3be80*/  @P5 STG.E desc[UR22][R18.64], R126 ;  /* 0x0000007e12005986 */ /* 0x0003e2000c101916 */
[----:B------:R-:W-:Y:S01]  /*3be90*/  ISETP.LT.AND P3, PT, R33, UR6, !P0 ;  /* 0x0000000621007c0c */ /* 0x000fe2000c761270 */
[----:B------:R-:W4:Y:S02]  /*3bea0*/  LDCU UR6, c[0x0][0x39c] ;  /* 0x00007380ff0677ac */ /* 0x000f240008000800 */
        /* <DEDUP_REMOVED lines=8> */
[----:B-1----:R-:W-:Y:S01]  /*3bf30*/  IMAD R17, R3, 0x2, R25 ;  /* 0x0000000203117824 */ /* 0x002fe200078e0219 */
[----:B------:R-:W1:Y:S01]  /*3bf40*/  LDCU UR4, c[0x0][0x39c] ;  /* 0x00007380ff0477ac */ /* 0x000e620008000800 */
[----:B------:R-:W-:Y:S02]  /*3bf50*/  LEA.HI.X.SX32 R9, R25, R0, 0x2, P6 ;  /* 0x0000000019097211 */ /* 0x000fe400030f16ff */
[----:B------:R-:W-:Y:S01]  /*3bf60*/  IMAD R19, R3, 0x2, R17 ;  /* 0x0000000203137824 */ /* 0x000fe200078e0211 */
[----:B------:R-:W-:Y:S02]  /*3bf70*/  LEA R16, P6, R17, R2, 0x2 ;  /* 0x0000000211107211 */ /* 0x000fe400078c10ff */
[----:B------:R1:W-:Y:S01]  /*3bf80*/  @P2 STG.E desc[UR22][R8.64], R4 ;  /* 0x0000000408002986 */ /* 0x0003e2000c101916 */
[----:B------:R-:W-:Y:S01]  /*3bf90*/  IMAD R25, R3, 0x2, R19 ;  /* 0x0000000203197824 */ /* 0x000fe200078e0213 */
[----:B------:R-:W-:-:S02]  /*3bfa0*/  LEA.HI.X.SX32 R17, R17, R0, 0x2, P6 ;  /* 0x0000000011117211 */ /* 0x000fc400030f16ff */
[----:B------:R-:W-:Y:S02]  /*3bfb0*/  LEA R18, P6, R19, R2, 0x2 ;  /* 0x0000000213127211 */ /* 0x000fe400078c10ff */
[----:B----4-:R-:W-:Y:S01]  /*3bfc0*/  ISETP.LT.AND P2, PT, R27, UR6, !P0 ;  /* 0x000000061b007c0c */ /* 0x010fe2000c741270 */
[----:B------:R4:W-:Y:S01]  /*3bfd0*/  @P3 STG.E desc[UR22][R16.64], R5 ;  /* 0x0000000510003986 */ /* 0x0009e2000c101916 */
[----:B------:R-:W-:Y:S01]  /*3bfe0*/  LEA.HI.X.SX32 R19, R19, R0, 0x2, P6 ;  /* 0x0000000013137211 */ /* 0x000fe200030f16ff */
[----:B------:R-:W2:Y:S02]  /*3bff0*/  LDCU UR6, c[0x0][0x39c] ;  /* 0x00007380ff0677ac */ /* 0x000ea40008000800 */
[----:B------:R-:W3:Y:S01]  /*3c000*/  LDL.LU R27, [R1+0xae4] ;  /* 0x000ae400011b7983 */ /* 0x000ee20000300800 */
[----:B------:R-:W-:Y:S01]  /*3c010*/  LEA R10, P6, R25, R2, 0x2 ;  /* 0x00000002190a7211 */ /* 0x000fe200078c10ff */
[----:B-1----:R-:W-:Y:S01]  /*3c020*/  IMAD R9, R3, 0x2, R25 ;  /* 0x0000000203097824 */ /* 0x002fe200078e0219 */
[----:B--2---:R-:W-:Y:S01]  /*3c030*/  ISETP.LT.AND P3, PT, R26, UR5, !P0 ;  /* 0x000000051a007c0c */ /* 0x004fe2000c761270 */
[----:B------:R-:W3:Y:S01]  /*3c040*/  LDCU UR5, c[0x0][0x39c] ;  /* 0x00007380ff0577ac */ /* 0x000ee20008000800 */
[----:B------:R-:W2:Y:S01]  /*3c050*/  LDL.LU R26, [R1+0xae0] ;  /* 0x000ae000011a7983 */ /* 0x000ea20000300800 */
[----:B------:R-:W-:-:S03]  /*3c060*/  LEA.HI.X.SX32 R11, R25, R0, 0x2, P6 ;  /* 0x00000000190b7211 */ /* 0x000fc600030f16ff */
[----:B------:R-:W2:Y:S01]  /*3c070*/  LDL.LU R25, [R1+0xad8] ;  /* 0x000ad80001197983 */ /* 0x000ea20000300800 */
[----:B------:R-:W-:-:S03]  /*3c080*/  LEA R8, P6, R9, R2, 0x2 ;  /* 0x0000000209087211 */ /* 0x000fc600078c10ff */
[----:B------:R-:W-:Y:S01]  /*3c090*/  @P5 STG.E desc[UR22][R18.64], R6 ;  /* 0x0000000612005986 */ /* 0x000fe2000c101916 */
[----:B----4-:R-:W-:-:S03]  /*3c0a0*/  IMAD R5, R3, 0x2, R9 ;  /* 0x0000000203057824 */ /* 0x010fc600078e0209 */
[----:B------:R1:W-:Y:S01]  /*3c0b0*/  @P4 STG.E desc[UR22][R10.64], R7 ;  /* 0x000000070a004986 */ /* 0x0003e2000c101916 */
[----:B------:R-:W-:-:S03]  /*3c0c0*/  LEA.HI.X.SX32 R9, R9, R0, 0x2, P6 ;  /* 0x0000000009097211 */ /* 0x000fc600030f16ff */
[----:B-1----:R-:W4:Y:S04]  /*3c0d0*/  LDL.LU R10, [R1+0xad4] ;  /* 0x000ad400010a7983 */ /* 0x002f280000300800 */
[----:B------:R-:W-:Y:S01]  /*3c0e0*/  @P2 STG.E desc[UR22][R8.64], R12 ;  /* 0x0000000c08002986 */ /* 0x000fe2000c101916 */
[----:B------:R-:W-:Y:S01]  /*3c0f0*/  LEA R4, P6, R5, R2, 0x2 ;  /* 0x0000000205047211 */ /* 0x000fe200078c10ff */
[----:B------:R-:W-:Y:S01]  /*3c100*/  IMAD R17, R3, 0x2, R5 ;  /* 0x0000000203117824 */ /* 0x000fe200078e0205 */
[----:B------:R-:W-:Y:S01]  /*3c110*/  ISETP.LT.AND P5, PT, R33, UR4, !P0 ;  /* 0x0000000421007c0c */ /* 0x000fe2000c7a1270 */
[----:B------:R-:W1:Y:S01]  /*3c120*/  LDCU UR4, c[0x0][0x39c] ;  /* 0x00007380ff0477ac */ /* 0x000e620008000800 */
[----:B------:R-:W-:Y:S02]  /*3c130*/  LEA.HI.X.SX32 R5, R5, R0, 0x2, P6 ;  /* 0x0000000005057211 */ /* 0x000fe400030f16ff */
[----:B------:R-:W-:Y:S01]  /*3c140*/  LEA R16, P6, R17, R2, 0x2 ;  /* 0x0000000211107211 */ /* 0x000fe200078c10ff */
[----:B------:R-:W-:-:S03]  /*3c150*/  IMAD R7, R3, 0x2, R17 ;  /* 0x0000000203077824 */ /* 0x000fc600078e0211 */
[----:B------:R-:W-:Y:S01]  /*3c160*/  LEA.HI.X.SX32 R17, R17, R0, 0x2, P6 ;  /* 0x0000000011117211 */ /* 0x000fe200030f16ff */
[----:B------:R-:W-:Y:S04]  /*3c170*/  @P3 STG.E desc[UR22][R4.64], R13 ;  /* 0x0000000d04003986 */ /* 0x000fe8000c101916 */
[----:B------:R1:W-:Y:S01]  /*3c180*/  @P5 STG.E desc[UR22][R16.64], R14 ;  /* 0x0000000e10005986 */ /* 0x0003e2000c101916 */
[----:B---3--:R-:W-:Y:S01]  /*3c190*/  ISETP.LT.AND P2, PT, R24, UR5, !P0 ;  /* 0x0000000518007c0c */ /* 0x008fe2000c741270 */
[----:B------:R-:W2:Y:S02]  /*3c1a0*/  LDCU UR5, c[0x0][0x39c] ;  /* 0x00007380ff0577ac */ /* 0x000ea40008000800 */
[----:B------:R-:W3:Y:S04]  /*3c1b0*/  LDL.LU R24, [R1+0xad0] ;  /* 0x000ad00001187983 */ /* 0x000ee80000300800 */
[----:B------:R-:W3:Y:S04]  /*3c1c0*/  LDL.LU R19, [R1+0xacc] ;  /* 0x000acc0001137983 */ /* 0x000ee80000300800 */
[----:B------:R-:W3:Y:S04]  /*3c1d0*/  LDL.LU R18, [R1+0xac8] ;  /* 0x000ac80001127983 */ /* 0x000ee80000300800 */
[----:B-1----:R-:W3:Y:S04]  /*3c1e0*/  LDL.LU R14, [R1+0xac4] ;  /* 0x000ac400010e7983 */ /* 0x002ee80000300800 */
[----:B------:R-:W3:Y:S04]  /*3c1f0*/  LDL.LU R12, [R1+0xac0] ;  /* 0x000ac000010c7983 */ /* 0x000ee80000300800 */
[----:B------:R-:W3:Y:S04]  /*3c200*/  LDL.LU R17, [R1+0xabc] ;  /* 0x000abc0001117983 */ /* 0x000ee80000300800 */
[----:B------:R-:W3:Y:S01]  /*3c210*/  LDL.LU R16, [R1+0xab8] ;  /* 0x000ab80001107983 */ /* 0x000ee20000300800 */
[----:B------:R-:W-:Y:S01]  /*3c220*/  ISETP.LT.AND P4, PT, R32, UR6, !P0 ;  /* 0x0000000620007c0c */ /* 0x000fe2000c781270 */
[----:B------:R-:W1:Y:S01]  /*3c230*/  LDCU UR6, c[0x0][0x39c] ;  /* 0x00007380ff0677ac */ /* 0x000e620008000800 */
[----:B------:R-:W-:-:S02]  /*3c240*/  ISETP.LT.AND P3, PT, R27, UR4, !P0 ;  /* 0x000000041b007c0c */ /* 0x000fc4000c761270 */
[----:B------:R-:W-:Y:S01]  /*3c250*/  LEA R6, P6, R7, R2, 0x2 ;  /* 0x0000000207067211 */ /* 0x000fe200078c10ff */
[----:B------:R-:W4:Y:S01]  /*3c260*/  LDCU UR4, c[0x0][0x39c] ;  /* 0x00007380ff0477ac */ /* 0x000f220008000800 */
[----:B------:R-:W-:Y:S02]  /*3c270*/  IMAD R9, R3, 0x2, R7 ;  /* 0x0000000203097824 */ /* 0x000fe400078e0207 */
[----:B------:R-:W-:Y:S02]  /*3c280*/  LEA.HI.X.SX32 R7, R7, R0, 0x2, P6 ;  /* 0x0000000007077211 */ /* 0x000fe400030f16ff */
[----:B------:R-:W-:Y:S01]  /*3c290*/  IMAD R11, R3, 0x2, R9 ;  /* 0x00000002030b7824 */ /* 0x000fe200078e0209 */
[----:B------:R-:W-:Y:S02]  /*3c2a0*/  LEA R8, P6, R9, R2, 0x2 ;  /* 0x0000000209087211 */ /* 0x000fe400078c10ff */
[----:B------:R4:W-:Y:S01]  /*3c2b0*/  @P4 STG.E desc[UR22][R6.64], R15 ;  /* 0x0000000f06004986 */ /* 0x0009e2000c101916 */
[----:B--2---:R-:W-:Y:S01]  /*3c2c0*/  ISETP.LT.AND P4, PT, R25, UR5, !P0 ;  /* 0x0000000519007c0c */ /* 0x004fe2000c781270 */
[----:B------:R-:W2:Y:S01]  /*3c2d0*/  LDCU UR5, c[0x0][0x39c] ;  /* 0x00007380ff0577ac */ /* 0x000ea20008000800 */
[----:B-1----:R-:W-:Y:S01]  /*3c2e0*/  ISETP.LT.AND P5, PT, R26, UR6, !P0 ;  /* 0x000000061a007c0c */ /* 0x002fe2000c7a1270 */
[----:B------:R-:W3:Y:S01]  /*3c2f0*/  LDCU UR6, c[0x0][0x39c] ;  /* 0x00007380ff0677ac */ /* 0x000ee20008000800 */
[----:B------:R-:W-:Y:S01]  /*3c300*/  LEA.HI.X.SX32 R9, R9, R0, 0x2, P6 ;  /* 0x0000000009097211 */ /* 0x000fe200030f16ff */
[----:B------:R-:W-:Y:S01]  /*3c310*/  IMAD R13, R3, 0x2, R11 ;  /* 0x00000002030d7824 */ /* 0x000fe200078e020b */
[C---:B------:R-:W-:Y:S01]  /*3c320*/  LEA R4, P6, R11.reuse, R2, 0x2 ;  /* 0x000000020b047211 */ /* 0x040fe200078c10ff */
[----:B----4-:R-:W4:Y:S03]  /*3c330*/  LDL.LU R15, [R1+0xab4] ;  /* 0x000ab400010f7983 */ /* 0x010f260000300800 */
[----:B------:R-:W-:Y:S01]  /*3c340*/  LEA.HI.X.SX32 R5, R11, R0, 0x2, P6 ;  /* 0x000000000b057211 */ /* 0x000fe200030f16ff */
[----:B------:R1:W-:Y:S01]  /*3c350*/  @P2 STG.E desc[UR22][R8.64], R20 ;  /* 0x0000001408002986 */ /* 0x0003e2000c101916 */
[----:B------:R-:W-:Y:S01]  /*3c360*/  ISETP.LT.AND P2, PT, R10, UR4, !P0 ;  /* 0x000000040a007c0c */ /* 0x000fe2000c741270 */
[----:B------:R-:W-:Y:S01]  /*3c370*/  IMAD R7, R3, 0x2, R13 ;  /* 0x0000000203077824 */ /* 0x000fe200078e020d */
[C---:B------:R-:W-:Y:S01]  /*3c380*/  LEA R10, P6, R13.reuse, R2, 0x2 ;  /* 0x000000020d0a7211 */ /* 0x040fe200078c10ff */
[----:B------:R2:W-:Y:S01]  /*3c390*/  @P3 STG.E desc[UR22][R4.64], R21 ;  /* 0x0000001504003986 */ /* 0x0005e2000c101916 */
[----:B------:R-:W3:Y:S02]  /*3c3a0*/  LDCU UR4, c[0x0][0x39c] ;  /* 0x00007380ff0477ac */ /* 0x000ee40008000800 */
[----:B------:R-:W-:Y:S01]  /*3c3b0*/  LEA.HI.X.SX32 R11, R13, R0, 0x2, P6 ;  /* 0x000000000d0b7211 */ /* 0x000fe200030f16ff */
[----:B------:R-:W-:Y:S01]  /*3c3c0*/  IMAD R13, R3, 0x2, R7 ;  /* 0x00000002030d7824 */ /* 0x000fe200078e0207 */
[----:B------:R-:W-:-:S03]  /*3c3d0*/  LEA R6, P6, R7, R2, 0x2 ;  /* 0x0000000207067211 */ /* 0x000fc600078c10ff */
[----:B------:R2:W-:Y:S01]  /*3c3e0*/  @P5 STG.E desc[UR22][R10.64], R22 ;  /* 0x000000160a005986 */ /* 0x0005e2000c101916 */
[----:B------:R-:W-:Y:S02]  /*3c3f0*/  LEA.HI.X.SX32 R7, R7, R0, 0x2, P6 ;  /* 0x0000000007077211 */ /* 0x000fe400030f16ff */
[----:B-1----:R-:W-:Y:S01]  /*3c400*/  LEA R8, P6, R13, R2, 0x2 ;  /* 0x000000020d087211 */ /* 0x002fe200078c10ff */
[----:B--2---:R-:W-:-:S03]  /*3c410*/  IMAD R5, R3, 0x2, R13 ;  /* 0x0000000203057824 */ /* 0x004fc600078e020d */
[----:B------:R-:W-:Y:S02]  /*3c420*/  LEA.HI.X.SX32 R9, R13, R0, 0x2, P6 ;  /* 0x000000000d097211 */ /* 0x000fe400030f16ff */
[----:B------:R-:W-:Y:S01]  /*3c430*/  LEA R4, P6, R5, R2, 0x2 ;  /* 0x0000000205047211 */ /* 0x000fe200078c10ff */
[----:B------:R-:W-:-:S03]  /*3c440*/  IMAD R11, R3, 0x2, R5 ;  /* 0x00000002030b7824 */ /* 0x000fc600078e0205 */
[----:B------:R-:W-:Y:S01]  /*3c450*/  LEA.HI.X.SX32 R5, R5, R0, 0x2, P6 ;  /* 0x0000000005057211 */ /* 0x000fe200030f16ff */
[----:B------:R1:W-:Y:S04]  /*3c460*/  @P4 STG.E desc[UR22][R6.64], R23 ;  /* 0x0000001706004986 */ /* 0x0003e8000c101916 */
[----:B------:R2:W-:Y:S01]  /*3c470*/  @P2 STG.E desc[UR22][R8.64], R28 ;  /* 0x0000001c08002986 */ /* 0x0005e2000c101916 */
[----:B------:R-:W-:Y:S01]  /*3c480*/  LEA R10, P6, R11, R2, 0x2 ;  /* 0x000000020b0a7211 */ /* 0x000fe200078c10ff */
[----:B------:R-:W-:Y:S02]  /*3c490*/  IMAD R13, R3, 0x2, R11 ;  /* 0x00000002030d7824 */ /* 0x000fe400078e020b */
[----:B------:R-:W2:Y:S01]  /*3c4a0*/  LDS.128 R20, [R252+UR7+0x800] ;  /* 0x00080007fc147984 */ /* 0x000ea20008000c00 */
[----:B------:R-:W-:-:S02]  /*3c4b0*/  LEA.HI.X.SX32 R11, R11, R0, 0x2, P6 ;  /* 0x000000000b0b7211 */ /* 0x000fc400030f16ff */
[----:B-1----:R-:W-:-:S04]  /*3c4c0*/  LEA R6, P6, R13, R2, 0x2 ;  /* 0x000000020d067211 */ /* 0x002fc800078c10ff */
[----:B------:R-:W-:Y:S02]  /*3c4d0*/  LEA.HI.X.SX32 R7, R13, R0, 0x2, P6 ;  /* 0x000000000d077211 */ /* 0x000fe400030f16ff */
[----:B---3--:R-:W-:Y:S01]  /*3c4e0*/  ISETP.LT.AND P3, PT, R24, UR6, !P0 ;  /* 0x0000000618007c0c */ /* 0x008fe2000c761270 */
[----:B------:R-:W1:Y:S01]  /*3c4f0*/  LDCU UR6, c[0x0][0x39c] ;  /* 0x00007380ff0677ac */ /* 0x000e620008000800 */
[----:B------:R-:W-:Y:S01]  /*3c500*/  ISETP.LT.AND P5, PT, R19, UR5, !P0 ;  /* 0x0000000513007c0c */ /* 0x000fe2000c7a1270 */
[----:B------:R-:W3:Y:S01]  /*3c510*/  LDCU UR5, c[0x0][0x39c] ;  /* 0x00007380ff0577ac */ /* 0x000ee20008000800 */
[----:B------:R-:W-:Y:S01]  /*3c520*/  ISETP.LT.AND P4, PT, R18, UR4, !P0 ;  /* 0x0000000412007c0c */ /* 0x000fe2000c781270 */
[----:B------:R-:W2:Y:S08]  /*3c530*/  LDCU UR4, c[0x0][0x39c] ;  /* 0x00007380ff0477ac */ /* 0x000eb00008000800 */
[----:B------:R2:W-:Y:S01]  /*3c540*/  @P3 STG.E desc[UR22][R4.64], R29 ;  /* 0x0000001d04003986 */ /* 0x0005e2000c101916 */
[----:B-1----:R-:W-:Y:S01]  /*3c550*/  ISETP.LT.AND P2, PT, R14, UR6, !P0 ;  /* 0x000000060e007c0c */ /* 0x002fe2000c741270 */
[----:B------:R-:W1:Y:S02]  /*3c560*/  LDCU UR6, c[0x0][0x39c] ;  /* 0x00007380ff0677ac */ /* 0x000e640008000800 */
[----:B------:R-:W4:Y:S01]  /*3c570*/  LDL.LU R14, [R1+0xab0] ;  /* 0x000ab000010e7983 */ /* 0x000f220000300800 */
[----:B---3--:R-:W-:Y:S01]  /*3c580*/  ISETP.LT.AND P3, PT, R12, UR5, !P0 ;  /* 0x000000050c007c0c */ /* 0x008fe2000c761270 */
[----:B------:R-:W4:Y:S02]  /*3c590*/  LDCU UR5, c[0x0][0x39c] ;  /* 0x00007380ff0577ac */ /* 0x000f240008000800 */
[----:B------:R-:W3:Y:S04]  /*3c5a0*/  LDL.LU R12, [R1+0xaac] ;  /* 0x000aac00010c7983 */ /* 0x000ee80000300800 */
[----:B------:R4:W-:Y:S01]  /*3c5b0*/  @P5 STG.E desc[UR22][R10.64], R30 ;  /* 0x0000001e0a005986 */ /* 0x0009e2000c101916 */
[----:B--2---:R-:W-:Y:S01]  /*3c5c0*/  ISETP.LT.AND P5, PT, R17, UR4, !P0 ;  /* 0x0000000411007c0c */ /* 0x004fe2000c7a1270 */
[C---:B------:R-:W-:Y:S01]  /*3c5d0*/  IMAD R9, R3.reuse, 0x2, R13 ;  /* 0x0000000203097824 */ /* 0x040fe200078e020d */
[----:B------:R-:W2:Y:S01]  /*3c5e0*/  LDCU UR4, c[0x0][0x39c] ;  /* 0x00007380ff0477ac */ /* 0x000ea20008000800 */
[----:B------:R2:W-:Y:S04]  /*3c5f0*/  @P4 STG.E desc[UR22][R6.64], R31 ;  /* 0x0000001f06004986 */ /* 0x0005e8000c101916 */
[----:B------:R-:W3:Y:S01]  /*3c600*/  LDL.LU R17, [R1+0xaa8] ;  /* 0x000aa80001117983 */ /* 0x000ee20000300800 */
[----:B-1----:R-:W-:Y:S01]  /*3c610*/  ISETP.LT.AND P4, PT, R16, UR6, !P0 ;  /* 0x0000000610007c0c */ /* 0x002fe2000c781270 */
[----:B------:R-:W-:Y:S01]  /*3c620*/  IMAD R5, R3, 0x2, R9 ;  /* 0x0000000203057824 */ /* 0x000fe200078e0209 */
[----:B------:R-:W-:Y:S01]  /*3c630*/  LEA R8, P6, R9, R2, 0x2 ;  /* 0x0000000209087211 */ /* 0x000fe200078c10ff */
[----:B------:R-:W3:Y:S01]  /*3c640*/  LDL.LU R16, [R1+0xaa4] ;  /* 0x000aa40001107983 */ /* 0x000ee20000300800 */
[----:B------:R-:W3:Y:S01]  /*3c650*/  LDCU UR6, c[0x0][0x39c] ;  /* 0x00007380ff0677ac */ /* 0x000ee20008000800 */
[----:B------:R-:W-:Y:S01]  /*3c660*/  IMAD R13, R3, 0x2, R5 ;  /* 0x00000002030d7824 */ /* 0x000fe200078e0205 */
[----:B------:R-:W-:-:S02]  /*3c670*/  LEA.HI.X.SX32 R9, R9, R0, 0x2, P6 ;  /* 0x0000000009097211 */ /* 0x000fc400030f16ff */
[----:B------:R-:W-:-:S04]  /*3c680*/  LEA R4, P6, R5, R2, 0x2 ;  /* 0x0000000205047211 */ /* 0x000fc800078c10ff */
[----:B------:R-:W-:Y:S01]  /*3c690*/  LEA.HI.X.SX32 R5, R5, R0, 0x2, P6 ;  /* 0x0000000005057211 */ /* 0x000fe200030f16ff */
[----:B------:R1:W-:Y:S01]  /*3c6a0*/  @P2 STG.E desc[UR22][R8.64], R36 ;  /* 0x0000002408002986 */ /* 0x0003e2000c101916 */
[----:B----4-:R-:W-:Y:S02]  /*3c6b0*/  LEA R10, P6, R13, R2, 0x2 ;  /* 0x000000020d0a7211 */ /* 0x010fe400078c10ff */
[----:B------:R-:W-:Y:S01]  /*3c6c0*/  ISETP.LT.AND P2, PT, R15, UR5, !P0 ;  /* 0x000000050f007c0c */ /* 0x000fe2000c741270 */
[----:B--2---:R-:W-:Y:S01]  /*3c6d0*/  IMAD R7, R3, 0x2, R13 ;  /* 0x0000000203077824 */ /* 0x004fe200078e020d */
[----:B------:R-:W2:Y:S01]  /*3c6e0*/  LDL.LU R15, [R1+0xa9c] ;  /* 0x000a9c00010f7983 */ /* 0x000ea20000300800 */
[----:B------:R-:W-:Y:S01]  /*3c6f0*/  LEA.HI.X.SX32 R11, R13, R0, 0x2, P6 ;  /* 0x000000000d0b7211 */ /* 0x000fe200030f16ff */
[----:B------:R-:W4:Y:S02]  /*3c700*/  LDCU UR5, c[0x0][0x39c] ;  /* 0x00007380ff0577ac */ /* 0x000f240008000800 */
[----:B------:R-:W-:Y:S01]  /*3c710*/  @P3 STG.E desc[UR22][R4.64], R37 ;  /* 0x0000002504003986 */ /* 0x000fe2000c101916 */
[----:B------:R-:W-:Y:S01]  /*3c720*/  LEA R6, P6, R7, R2, 0x2 ;  /* 0x0000000207067211 */ /* 0x000fe200078c10ff */
[----:B-1----:R-:W-:-:S02]  /*3c730*/  IMAD R9, R3, 0x2, R7 ;  /* 0x0000000203097824 */ /* 0x002fc400078e0207 */
[----:B------:R1:W-:Y:S01]  /*3c740*/  @P5 STG.E desc[UR22][R10.64], R38 ;  /* 0x000000260a005986 */ /* 0x0003e2000c101916 */
[----:B------:R-:W-:Y:S01]  /*3c750*/  LEA.HI.X.SX32 R7, R7, R0, 0x2, P6 ;  /* 0x0000000007077211 */ /* 0x000fe200030f16ff */
[----:B------:R-:W-:Y:S01]  /*3c760*/  IMAD R13, R3, 0x2, R9 ;  /* 0x00000002030d7824 */ /* 0x000fe200078e0209 */
[----:B------:R-:W-:-:S04]  /*3c770*/  LEA R8, P6, R9, R2, 0x2 ;  /* 0x0000000209087211 */ /* 0x000fc800078c10ff */
[----:B------:R-:W-:Y:S01]  /*3c780*/  LEA.HI.X.SX32 R9, R9, R0, 0x2, P6 ;  /* 0x0000000009097211 */ /* 0x000fe200030f16ff */
[----:B------:R3:W-:Y:S01]  /*3c790*/  @P4 STG.E desc[UR22][R6.64], R39 ;  /* 0x0000002706004986 */ /* 0x0007e2000c101916 */
[----:B-1----:R-:W-:Y:S01]  /*3c7a0*/  IMAD R11, R3, 0x2, R13 ;  /* 0x00000002030b7824 */ /* 0x002fe200078e020d */
[-C--:B------:R-:W-:Y:S02]  /*3c7b0*/  LEA R4, P6, R13, R2.reuse, 0x2 ;  /* 0x000000020d047211 */ /* 0x080fe400078c10ff */
[----:B------:R1:W-:Y:S02]  /*3c7c0*/  @P2 STG.E desc[UR22][R8.64], R44 ;  /* 0x0000002c08002986 */ /* 0x0003e4000c101916 */
[----:B------:R-:W-:Y:S02]  /*3c7d0*/  LEA R10, P2, R11, R2, 0x2 ;  /* 0x000000020b0a7211 */ /* 0x000fe400078410ff */
[-C--:B------:R-:W-:Y:S01]  /*3c7e0*/  LEA.HI.X.SX32 R5, R13, R0.reuse, 0x2, P6 ;  /* 0x000000000d057211 */ /* 0x080fe200030f16ff */
[----:B------:R-:W-:Y:S01]  /*3c7f0*/  IMAD R13, R3, 0x2, R11 ;  /* 0x00000002030d7824 */ /* 0x000fe200078e020b */
[----:B------:R-:W-:-:S02]  /*3c800*/  LEA.HI.X.SX32 R11, R11, R0, 0x2, P2 ;  /* 0x000000000b0b7211 */ /* 0x000fc400010f16ff */
[----:B------:R-:W-:Y:S01]  /*3c810*/  ISETP.LT.AND P3, PT, R14, UR4, !P0 ;  /* 0x000000040e007c0c */ /* 0x000fe2000c761270 */
[----:B------:R-:W1:Y:S01]  /*3c820*/  LDCU UR4, c[0x0][0x39c] ;  /* 0x00007380ff0477ac */ /* 0x000e620008000800 */
[----:B------:R-:W2:Y:S01]  /*3c830*/  LDL.LU R14, [R1+0xa98] ;  /* 0x000a9800010e7983 */ /* 0x000ea20000300800 */
[----:B---3--:R-:W-:Y:S01]  /*3c840*/  ISETP.LT.AND P5, PT, R12, UR6, !P0 ;  /* 0x000000060c007c0c */ /* 0x008fe2000c7a1270 */
[----:B------:R-:W2:Y:S02]  /*3c850*/  LDCU UR6, c[0x0][0x39c] ;  /* 0x00007380ff0677ac */ /* 0x000ea40008000800 */
[----:B------:R-:W3:Y:S04]  /*3c860*/  LDL.LU R12, [R1+0xa94] ;  /* 0x000a9400010c7983 */ /* 0x000ee80000300800 */
[----:B------:R-:W3:Y:S04]  /*3c870*/  LDL.LU R24, [R1+0xa90] ;  /* 0x000a900001187983 */ /* 0x000ee80000300800 */
[----:B------:R-:W3:Y:S01]  /*3c880*/  LDL.LU R18, [R1+0xa8c] ;  /* 0x000a8c0001127983 */ /* 0x000ee20000300800 */
[----:B-1----:R-:W-:Y:S01]  /*3c890*/  ISETP.LT.AND P2, PT, R16, UR4, !P0 ;  /* 0x0000000410007c0c */ /* 0x002fe2000c741270 */
[----:B------:R-:W3:Y:S02]  /*3c8a0*/  LDCU UR4, c[0x0][0x39c] ;  /* 0x00007380ff0477ac */ /* 0x000ee40008000800 */
[----:B------:R-:W3:Y:S01]  /*3c8b0*/  LDL.LU R16, [R1+0xa88] ;  /* 0x000a880001107983 */ /* 0x000ee20000300800 */
[----:B----4-:R-:W-:Y:S01]  /*3c8c0*/  ISETP.LT.AND P4, PT, R17, UR5, !P0 ;  /* 0x0000000511007c0c */ /* 0x010fe2000c781270 */
[----:B------:R-:W1:Y:S01]  /*3c8d0*/  LDCU UR5, c[0x0][0x39c] ;  /* 0x00007380ff0577ac */ /* 0x000e620008000800 */
[----:B------:R-:W-:-:S04]  /*3c8e0*/  LEA R6, P6, R13, R2, 0x2 ;  /* 0x000000020d067211 */ /* 0x000fc800078c10ff */
[----:B------:R-:W-:Y:S01]  /*3c8f0*/  LEA.HI.X.SX32 R7, R13, R0, 0x2, P6 ;  /* 0x000000000d077211 */ /* 0x000fe200030f16ff */
[C---:B------:R-:W-:Y:S01]  /*3c900*/  IMAD R13, R3.reuse, 0x2, R13 ;  /* 0x00000002030d7824 */ /* 0x040fe200078e020d */
[----:B------:R4:W-:Y:S03]  /*3c910*/  @P3 STG.E desc[UR22][R4.64], R45 ;  /* 0x0000002d04003986 */ /* 0x0009e6000c101916 */
[----:B------:R-:W-:Y:S01]  /*3c920*/  IMAD R9, R3, 0x2, R13 ;  /* 0x0000000203097824 */ /* 0x000fe200078e020d */
[----:B--2---:R-:W-:Y:S01]  /*3c930*/  ISETP.LT.AND P3, PT, R15, UR6, !P0 ;  /* 0x000000060f007c0c */ /* 0x004fe2000c761270 */
[----:B------:R2:W-:Y:S01]  /*3c940*/  @P5 STG.E desc[UR22][R10.64], R46 ;  /* 0x0000002e0a005986 */ /* 0x0005e2000c101916 */
[----:B------:R-:W1:Y:S01]  /*3c950*/  LDCU UR6, c[0x0][0x39c] ;  /* 0x00007380ff0677ac */ /* 0x000e620008000800 */
[----:B------:R-:W-:Y:S02]  /*3c960*/  IMAD R15, R3, 0x2, R9 ;  /* 0x00000002030f7824 */ /* 0x000fe400078e0209 */
[----:B------:R1:W-:Y:S01]  /*3c970*/  @P4 STG.E desc[UR22][R6.64], R47 ;  /* 0x0000002f06004986 */ /* 0x0003e2000c101916 */
[----:B----4-:R-:W-:Y:S01]  /*3c980*/  LEA R4, P4, R13, R2, 0x2 ;  /* 0x000000020d047211 */ /* 0x010fe200078810ff */
[----:B--2---:R-:W-:-:S03]  /*3c990*/  IMAD R11, R3, 0x2, R15 ;  /* 0x00000002030b7824 */ /* 0x004fc600078e020f */
[----:B------:R-:W-:Y:S01]  /*3c9a0*/  LEA.HI.X.SX32 R5, R13, R0, 0x2, P4 ;  /* 0x000000000d057211 */ /* 0x000fe200020f16ff */
[----:B------:R-:W-:Y:S01]  /*3c9b0*/  IMAD R13, R3, 0x2, R11 ;  /* 0x00000002030d7824 */ /* 0x000fe200078e020b */
[----:B------:R-:W-:-:S03]  /*3c9c0*/  LEA R8, P6, R9, R2, 0x2 ;  /* 0x0000000209087211 */ /* 0x000fc600078c10ff */
[----:B------:R2:W-:Y:S01]  /*3c9d0*/  @P2 STG.E desc[UR22][R4.64], R240 ;  /* 0x000000f004002986 */ /* 0x0005e2000c101916 */
[----:B------:R-:W-:Y:S01]  /*3c9e0*/  IMAD R17, R3, 0x2, R13 ;  /* 0x0000000203117824 */ /* 0x000fe200078e020d */
[----:B------:R-:W-:Y:S02]  /*3c9f0*/  LEA.HI.X.SX32 R9, R9, R0, 0x2, P6 ;  /* 0x0000000009097211 */ /* 0x000fe400030f16ff */
[-C--:B-1----:R-:W-:Y:S01]  /*3ca00*/  LEA R6, P2, R15, R2.reuse, 0x2 ;  /* 0x000000020f067211 */ /* 0x082fe200078410ff */
[----:B------:R-:W-:Y:S01]  /*3ca10*/  IMAD R19, R3, 0x2, R17 ;  /* 0x0000000203137824 */ /* 0x000fe200078e0211 */
[----:B------:R-:W-:Y:S02]  /*3ca20*/  LEA R10, P6, R11, R2, 0x2 ;  /* 0x000000020b0a7211 */ /* 0x000fe400078c10ff */
[-C--:B------:R-:W-:Y:S01]  /*3ca30*/  LEA.HI.X.SX32 R7, R15, R0.reuse, 0x2, P2 ;  /* 0x000000000f077211 */ /* 0x080fe200010f16ff */
[----:B------:R-:W-:Y:S01]  /*3ca40*/  IMAD R3, R3, 0x2, R19 ;  /* 0x0000000203037824 */ /* 0x000fe200078e0213 */
[----:B------:R-:W-:Y:S01]  /*3ca50*/  LEA.HI.X.SX32 R11, R11, R0, 0x2, P6 ;  /* 0x000000000b0b7211 */ /* 0x000fe200030f16ff */
[----:B------:R1:W-:Y:S01]  /*3ca60*/  @P3 STG.E desc[UR22][R8.64], R241 ;  /* 0x000000f108003986 */ /* 0x0003e2000c101916 */
[----:B------:R-:W-:Y:S01]  /*3ca70*/  ISETP.LT.AND P5, PT, R14, UR5, !P0 ;  /* 0x000000050e007c0c */ /* 0x000fe2000c7a1270 */
[----:B------:R-:W4:Y:S01]  /*3ca80*/  LDCU UR5, c[0x0][0x39c] ;  /* 0x00007380ff0577ac */ /* 0x000f220008000800 */
[----:B---3--:R-:W-:Y:S01]  /*3ca90*/  ISETP.LT.AND P4, PT, R12, UR4, !P0 ;  /* 0x000000040c007c0c */ /* 0x008fe2000c781270 */
[----:B------:R-:W3:Y:S01]  /*3caa0*/  LDCU UR4, c[0x0][0x39c] ;  /* 0x00007380ff0477ac */ /* 0x000ee20008000800 */
[----:B------:R-:W-:-:S02]  /*3cab0*/  LEA R12, P6, R13, R2, 0x2 ;  /* 0x000000020d0c7211 */ /* 0x000fc400078c10ff */
[----:B------:R-:W-:Y:S02]  /*3cac0*/  LEA R14, P2, R17, R2, 0x2 ;  /* 0x00000002110e7211 */ /* 0x000fe400078410ff */
[-C--:B------:R-:W-:Y:S02]  /*3cad0*/  LEA.HI.X.SX32 R13, R13, R0.reuse, 0x2, P6 ;  /* 0x000000000d0d7211 */ /* 0x080fe400030f16ff */
[----:B------:R-:W-:Y:S02]  /*3cae0*/  LEA.HI.X.SX32 R15, R17, R0, 0x2, P2 ;  /* 0x00000000110f7211 */ /* 0x000fe400010f16ff */
[----:B--2---:R-:W-:Y:S02]  /*3caf0*/  LEA R4, P6, R3, R2, 0x2 ;  /* 0x0000000203047211 */ /* 0x004fe400078c10ff */
[----:B------:R-:W-:Y:S02]  /*3cb00*/  ISETP.LT.AND P2, PT, R18, UR6, !P0 ;  /* 0x0000000612007c0c */ /* 0x000fe4000c741270 */
[----:B----4-:R-:W-:-:S02]  /*3cb10*/  ISETP.LT.AND P3, PT, R24, UR5, !P0 ;  /* 0x0000000518007c0c */ /* 0x010fc4000c761270 */
[----:B---3--:R-:W-:Y:S02]  /*3cb20*/  ISETP.LT.AND P0, PT, R16, UR4, !P0 ;  /* 0x0000000410007c0c */ /* 0x008fe4000c701270 */
[----:B------:R-:W-:Y:S02]  /*3cb30*/  LEA.HI.X.SX32 R5, R3, R0, 0x2, P6 ;  /* 0x0000000003057211 */ /* 0x000fe400030f16ff */
[C---:B------:R-:W-:Y:S01]  /*3cb40*/  LEA R2, P6, R19.reuse, R2, 0x2 ;  /* 0x0000000213027211 */ /* 0x040fe200078c10ff */
[----:B------:R1:W-:Y:S03]  /*3cb50*/  @P5 STG.E desc[UR22][R6.64], R242 ;  /* 0x000000f206005986 */ /* 0x0003e6000c101916 */
[----:B------:R-:W-:Y:S01]  /*3cb60*/  LEA.HI.X.SX32 R3, R19, R0, 0x2, P6 ;  /* 0x0000000013037211 */ /* 0x000fe200030f16ff */
[----:B------:R1:W-:Y:S04]  /*3cb70*/  @P4 STG.E desc[UR22][R10.64], R243 ;  /* 0x000000f30a004986 */ /* 0x0003e8000c101916 */
[----:B------:R1:W-:Y:S04]  /*3cb80*/  @P3 STG.E desc[UR22][R12.64], R20 ;  /* 0x000000140c003986 */ /* 0x0003e8000c101916 */
[----:B------:R1:W-:Y:S04]  /*3cb90*/  @P2 STG.E desc[UR22][R14.64], R21 ;  /* 0x000000150e002986 */ /* 0x0003e8000c101916 */
[----:B------:R1:W-:Y:S04]  /*3cba0*/  @P0 STG.E desc[UR22][R2.64], R22 ;  /* 0x0000001602000986 */ /* 0x0003e8000c101916 */
[----:B------:R1:W-:Y:S01]  /*3cbb0*/  @P1 STG.E desc[UR22][R4.64], R23 ;  /* 0x0000001704001986 */ /* 0x0003e2000c101916 */
[----:B------:R-:W-:Y:S06]  /*3cbc0*/  BAR.SYNC.DEFER_BLOCKING 0x0 ;  /* 0x0000000000007b1d */ /* 0x000fec0000010000 */
[----:B------:R-:W-:Y:S05]  /*3cbd0*/  BRA.U UP0, `(.L_x_13) ;  /* 0x0000000100a07547 */ /* 0x000fea000b800000 */
[----:B------:R-:W2:Y:S01]  /*3cbe0*/  S2UR UR5, SR_CgaCtaId ;  /* 0x00000000000579c3 */ /* 0x000ea20000008800 */
[----:B------:R-:W-:Y:S01]  /*3cbf0*/  NOP ;  /* 0x0000000000007918 */ /* 0x000fe20000000000 */
[----:B------:R-:W-:Y:S01]  /*3cc00*/  UMOV UR4, 0x50 ;  /* 0x0000005000047882 */ /* 0x000fe20000000000 */
[----:B------:R-:W-:Y:S02]  /*3cc10*/  IMAD.U32 R0, RZ, RZ, UR8 ;  /* 0x00000008ff007e24 */ /* 0x000fe4000f8e00ff */
[----:B-1----:R-:W-:Y:S02]  /*3cc20*/  IMAD.MOV.U32 R3, RZ, RZ, 0xff ;  /* 0x000000ffff037424 */ /* 0x002fe400078e00ff */
[----:B------:R-:W-:Y:S01]  /*3cc30*/  IMAD.MOV.U32 R7, RZ, RZ, 0x1 ;  /* 0x00000001ff077424 */ /* 0x000fe200078e00ff */
[----:B------:R-:W-:-:S04]  /*3cc40*/  LOP3.LUT R0, R0, 0xffff, RZ, 0xc0, !PT ;  /* 0x0000ffff00007812 */ /* 0x000fc800078ec0ff */
[----:B------:R-:W-:-:S05]  /*3cc50*/  SHF.R.U32.HI R0, RZ, 0x5, R0 ;  /* 0x00000005ff007819 */ /* 0x000fca0000011600 */
[----:B------:R-:W-:Y:S01]  /*3cc60*/  VIADD R2, R0, 0x10 ;  /* 0x0000001000027836 */ /* 0x000fe20000000000 */
[----:B------:R-:W-:Y:S01]  /*3cc70*/  SHF.L.U32 R0, R3, R0, RZ ;  /* 0x0000000003007219 */ /* 0x000fe200000006ff */
[----:B--2---:R-:W-:-:S03]  /*3cc80*/  ULEA UR6, UR5, UR4, 0x18 ;  /* 0x0000000405067291 */ /* 0x004fc6000f8ec0ff */
[----:B------:R-:W-:-:S04]  /*3cc90*/  SHF.L.U32 R3, R7, R2, RZ ;  /* 0x0000000207037219 */ /* 0x000fc800000006ff */
[----:B------:R-:W-:Y:S02]  /*3cca0*/  LOP3.LUT R0, R3, R0, RZ, 0xfc, !PT ;  /* 0x0000000003007212 */ /* 0x000fe400078efcff */
[----:B------:R-:W1:Y:S02]  /*3ccb0*/  LDS R5, [UR6] ;  /* 0x00000006ff057984 */ /* 0x000e640008000800 */
[C---:B------:R-:W-:Y:S02]  /*3ccc0*/  LOP3.LUT R2, R0.reuse, 0xffff, RZ, 0xc0, !PT ;  /* 0x0000ffff00027812 */ /* 0x040fe400078ec0ff */
[----:B-1----:R-:W-:-:S04]  /*3ccd0*/  LOP3.LUT R3, R0, 0xffff, R5, 0x80, !PT ;  /* 0x0000ffff00037812 */ /* 0x002fc800078e8005 */
[----:B------:R-:W-:-:S13]  /*3cce0*/  ISETP.NE.AND P0, PT, R3, R2, PT ;  /* 0x000000020300720c */ /* 0x000fda0003f05270 */
[----:B------:R-:W-:Y:S05]  /*3ccf0*/  @P0 BRA `(.L_x_14) ;  /* 0x0000000000500947 */ /* 0x000fea0003800000 */
[----:B------:R-:W-:Y:S02]  /*3cd00*/  SHF.R.U32.HI R5, RZ, 0x10, R5 ;  /* 0x00000010ff057819 */ /* 0x000fe40000011605 */
[----:B------:R-:W-:-:S04]  /*3cd10*/  SHF.R.U32.HI R2, RZ, 0x10, R0 ;  /* 0x00000010ff027819 */ /* 0x000fc80000011600 */
[----:B------:R-:W-:-:S04]  /*3cd20*/  LOP3.LUT R5, R5, R2, RZ, 0xc0, !PT ;  /* 0x0000000205057212 */ /* 0x000fc800078ec0ff */
[----:B------:R-:W-:-:S13]  /*3cd30*/  ISETP.NE.AND P0, PT, R5, R2, PT ;  /* 0x000000020500720c */ /* 0x000fda0003f05270 */
[----:B------:R-:W-:Y:S05]  /*3cd40*/  @P0 BRA `(.L_x_15) ;  /* 0x0000000000300947 */ /* 0x000fea0003800000 */
[----:B------:R-:W-:Y:S01]  /*3cd50*/  R2UR UR4, R0 ;  /* 0x00000000000472ca */ /* 0x000fe200000e0000 */
[----:B------:R-:W-:Y:S01]  /*3cd60*/  VOTEU.ANY UR5, UPT, PT ;  /* 0x0000000000057886 */ /* 0x000fe200038e0100 */
[----:B------:R-:W1:Y:S01]  /*3cd70*/  S2R R0, SR_LANEID ;  /* 0x0000000000007919 */ /* 0x000e620000000000 */
[----:B------:R-:W-:-:S10]  /*3cd80*/  UFLO.U32 UR5, UR5 ;  /* 0x00000005000572bd */ /* 0x000fd400080e0000 */
[----:B------:R-:W-:-:S06]  /*3cd90*/  ULOP3.LUT UR4, URZ, UR4, URZ, 0x33, !UPT ;  /* 0x00000004ff047292 */ /* 0x000fcc000f8e33ff */
[----:B------:R-:W-:-:S04]  /*3cda0*/  IMAD.U32 R2, RZ, RZ, UR4 ;  /* 0x00000004ff027e24 */ /* 0x000fc8000f8e00ff */
[----:B------:R-:W2:Y:S02]  /*3cdb0*/  REDUX UR7, R2 ;  /* 0x00000000020773c4 */ /* 0x000ea40000000000 */
[----:B------:R3:W-:Y:S01]  /*3cdc0*/  UTCATOMSWS.AND URZ, UR4 ;  /* 0x0000000400ff79e3 */ /* 0x0007e20008000000 */
[----:B-1----:R-:W-:Y:S01]  /*3cdd0*/  ISETP.EQ.U32.AND P0, PT, R0, UR5, PT ;  /* 0x0000000500007c0c */ /* 0x002fe2000bf02070 */
[----:B--2---:R-:W-:-:S12]  /*3cde0*/  IMAD.U32 R0, RZ, RZ, UR7 ;  /* 0x00000007ff007e24 */ /* 0x004fd8000f8e00ff */
[----:B------:R3:W-:Y:S01]  /*3cdf0*/  @P0 ATOMS.AND RZ, [UR6], R0 ;  /* 0x00000000ffff098c */ /* 0x0007e2000a800006 */
[----:B------:R-:W-:Y:S05]  /*3ce00*/  BRA `(.L_x_13) ;  /* 0x0000000000147947 */ /* 0x000fea0003800000 */
.L_x_15:
[----:B------:R-:W-:-:S07]  /*3ce10*/  MOV R2, 0x3ce30 ;  /* 0x0003ce3000027802 */ /* 0x000fce0000000f00 */
[----:B------:R-:W-:Y:S05]  /*3ce20*/  CALL.REL.NOINC `($__internal_0_$__cuda_sm10x_tcgen05_guardrail_trap_col_being_dealloced_not_returned_by_alloc) ;  /* 0x00000000002c7944 */ /* 0x000fea0003c00000 */
[----:B------:R-:W-:Y:S05]  /*3ce30*/  BRA `(.L_x_13) ;  /* 0x0000000000087947 */ /* 0x000fea0003800000 */
.L_x_14:
[----:B------:R-:W-:-:S07]  /*3ce40*/  MOV R2, 0x3ce60 ;  /* 0x0003ce6000027802 */ /* 0x000fce0000000f00 */
[----:B------:R-:W-:Y:S05]  /*3ce50*/  CALL.REL.NOINC `($__internal_2_$__cuda_sm10x_tcgen05_guardrail_trap_unallocated_columns_being_dealloced) ;  /* 0x0000000000387944 */ /* 0x000fea0003c00000 */
.L_x_13:
[----:B------:R-:W-:Y:S01]  /*3ce60*/  NOP ;  /* 0x0000000000007918 */ /* 0x000fe20000000000 */
[----:B---3--:R-:W-:Y:S05]  /*3ce70*/  EXIT ;  /* 0x000000000000794d */ /* 0x008fea0003800000 */
.L_x_9:
[----:B------:R-:W1:Y:S02]  /*3ce80*/  SYNCS.PHASECHK.TRANS64.TRYWAIT P4, [UR16], R124 ;  /* 0x0000007cff0075a7 */ /* 0x000e640008081110 */
[----:B-1----:R-:W-:Y:S05]  /*3ce90*/  @!P4 BRA `(.L_x_9) ;  /* 0xfffffffc00f8c947 */ /* 0x002fea000383ffff */
[----:B------:R-:W-:Y:S05]  /*3cea0*/  BRA `(.L_x_16) ;  /* 0xfffffed400507947 */ /* 0x000fea000383ffff */
.L_x_12:
[----:B------:R-:W2:Y:S02]  /*3ceb0*/  SYNCS.PHASECHK.TRANS64.TRYWAIT P1, [UR10], R2 ;  /* 0x00000002ff0075a7 */ /* 0x000ea4000802110a */
[----:B--2---:R-:W-:Y:S05]  /*3cec0*/  @!P1 BRA `(.L_x_12) ;  /* 0xfffffffc00f89947 */ /* 0x004fea000383ffff */
[----:B------:R-:W-:Y:S05]  /*3ced0*/  BRA `(.L_x_11) ;  /* 0xffffff6c00107947 */ /* 0x000fea000383ffff */
        .weak           $__internal_0_$__cuda_sm10x_tcgen05_guardrail_trap_col_being_dealloced_not_returned_by_alloc
        .type           $__internal_0_$__cuda_sm10x_tcgen05_guardrail_trap_col_being_dealloced_not_returned_by_alloc,@function
        .size           $__internal_0_$__cuda_sm10x_tcgen05_guardrail_trap_col_being_dealloced_not_returned_by_alloc,($__internal_1_$__cuda_sm10x_tcgen05_guardrail_trap_phase_invalid_during_alloc - $__internal_0_$__cuda_sm10x_tcgen05_guardrail_trap_col_being_dealloced_not_returned_by_alloc)
$__internal_0_$__cuda_sm10x_tcgen05_guardrail_trap_col_being_dealloced_not_returned_by_alloc:
[----:B------:R-:W-:Y:S05]  /*3cee0*/  BPT.TRAP 0x1 ;  /* 0x000000040000795c */ /* 0x000fea0000300000 */
[----:B------:R-:W-:-:S04]  /*3cef0*/  IMAD.MOV.U32 R3, RZ, RZ, 0x0 ;  /* 0x00000000ff037424 */ /* 0x000fc800078e00ff */
[----:B------:R-:W-:Y:S05]  /*3cf00*/  RET.REL.NODEC R2 `(matmul_kernel) ;  /* 0xfffffc30023c7950 */ /* 0x000fea0003c3ffff */
        .weak           $__internal_1_$__cuda_sm10x_tcgen05_guardrail_trap_phase_invalid_during_alloc
        .type           $__internal_1_$__cuda_sm10x_tcgen05_guardrail_trap_phase_invalid_during_alloc,@function
        .size           $__internal_1_$__cuda_sm10x_tcgen05_guardrail_trap_phase_invalid_during_alloc,($__internal_2_$__cuda_sm10x_tcgen05_guardrail_trap_unallocated_columns_being_dealloced - $__internal_1_$__cuda_sm10x_tcgen05_guardrail_trap_phase_invalid_during_alloc)
$__internal_1_$__cuda_sm10x_tcgen05_guardrail_trap_phase_invalid_during_alloc:
[----:B------:R-:W-:Y:S05]  /*3cf10*/  BPT.TRAP 0x1 ;  /* 0x000000040000795c */ /* 0x000fea0000300000 */
[----:B------:R-:W-:-:S04]  /*3cf20*/  IMAD.MOV.U32 R3, RZ, RZ, 0x0 ;  /* 0x00000000ff037424 */ /* 0x000fc800078e00ff */
[----:B------:R-:W-:Y:S05]  /*3cf30*/  RET.REL.NODEC R2 `(matmul_kernel) ;  /* 0xfffffc3002307950 */ /* 0x000fea0003c3ffff */
        .weak           $__internal_2_$__cuda_sm10x_tcgen05_guardrail_trap_unallocated_columns_being_dealloced
        .type           $__internal_2_$__cuda_sm10x_tcgen05_guardrail_trap_unallocated_columns_being_dealloced,@function
        .size           $__internal_2_$__cuda_sm10x_tcgen05_guardrail_trap_unallocated_columns_being_dealloced,(.L_x_20 - $__internal_2_$__cuda_sm10x_tcgen05_guardrail_trap_unallocated_columns_being_dealloced)
$__internal_2_$__cuda_sm10x_tcgen05_guardrail_trap_unallocated_columns_being_dealloced:
[----:B------:R-:W-:Y:S05]  /*3cf40*/  BPT.TRAP 0x1 ;  /* 0x000000040000795c */ /* 0x000fea0000300000 */
[----:B------:R-:W-:-:S04]  /*3cf50*/  IMAD.MOV.U32 R3, RZ, RZ, 0x0 ;  /* 0x00000000ff037424 */ /* 0x000fc800078e00ff */
[----:B------:R-:W-:Y:S05]  /*3cf60*/  RET.REL.NODEC R2 `(matmul_kernel) ;  /* 0xfffffc3002247950 */ /* 0x000fea0003c3ffff */
.L_x_17:
[----:B------:R-:W-:-:S00]  /*3cf70*/  BRA `(.L_x_17) ;  /* 0xfffffffc00fc7947 */ /* 0x000fc0000383ffff */
[----:B------:R-:W-:-:S00]  /*3cf80*/  NOP ;  /* 0x0000000000007918 */ /* 0x000fc00000000000 */
[----:B------:R-:W-:-:S00]  /*3cf90*/  NOP ;  /* 0x0000000000007918 */ /* 0x000fc00000000000 */
[----:B------:R-:W-:-:S00]  /*3cfa0*/  NOP ;  /* 0x0000000000007918 */ /* 0x000fc00000000000 */
[----:B------:R-:W-:-:S00]  /*3cfb0*/  NOP ;  /* 0x0000000000007918 */ /* 0x000fc00000000000 */
[----:B------:R-:W-:-:S00]  /*3cfc0*/  NOP ;  /* 0x0000000000007918 */ /* 0x000fc00000000000 */
[----:B------:R-:W-:-:S00]  /*3cfd0*/  NOP ;  /* 0x0000000000007918 */ /* 0x000fc00000000000 */
[----:B------:R-:W-:-:S00]  /*3cfe0*/  NOP ;  /* 0x0000000000007918 */ /* 0x000fc00000000000 */
[----:B------:R-:W-:-:S00]  /*3cff0*/  NOP ;  /* 0x0000000000007918 */ /* 0x000fc00000000000 */
.L_x_20:


//--------------------- .nv.shared.matmul_kernel  --------------------------
	.section	.nv.shared.matmul_kernel,"aw",@nobits
	.sectionflags	@""
	.align	16
	.zero		1024


//--------------------- .nv.shared.reserved.0     --------------------------
	.section	.nv.shared.reserved.0,"aw",@nobits
	.align	8
	.weak		__nv_reservedSMEM_offset_0_alias
	.size		__nv_reservedSMEM_offset_0_alias, 0, 64
	.other		__nv_reservedSMEM_offset_0_alias,@"STO_CUDA_RESERVED_SHARED STV_DEFAULT"
__nv_reservedSMEM_offset_0_alias:
	.zero		0
.nv.shared.reserved.0:
	.zero		64
	.weak		__nv_reservedSMEM_allocation_phase
	.type		__nv_reservedSMEM_allocation_phase,@object
	.size		__nv_reservedSMEM_allocation_phase,(.L_0 - __nv_reservedSMEM_allocation_phase)
__nv_reservedSMEM_allocation_phase:
	.zero		1
.L_0:
	.zero		7
	.weak		__nv_reservedSMEM_devtool_atexit_pc
	.type		__nv_reservedSMEM_devtool_atexit_pc,@object
	.size		__nv_reservedSMEM_devtool_atexit_pc,(__nv_reservedSMEM_allocation_mask - __nv_reservedSMEM_devtool_atexit_pc)
__nv_reservedSMEM_devtool_atexit_pc:
	.zero		8
	.weak		__nv_reservedSMEM_allocation_mask
	.type		__nv_reservedSMEM_allocation_mask,@object
	.size		__nv_reservedSMEM_allocation_mask,(.L_2 - __nv_reservedSMEM_allocation_mask)
__nv_reservedSMEM_allocation_mask:
	.zero		4
.L_2:


//--------------------- .nv.constant0.matmul_kernel --------------------------
	.section	.nv.constant0.matmul_kernel,"a",@progbits
	.sectionflags	@""
	.align	4
.nv.constant0.matmul_kernel:
	.zero		976


//--------------------- SYMBOLS --------------------------

	.type		.nv.reservedSmem.offset0,@object
	.size		.nv.reservedSmem.offset0,0x4
	.type		.nv.reservedSmem.cap,@object
	.size		.nv.reservedSmem.cap,0x4
